	.target	sm_90a

	.elftype	@"ET_EXEC"


//--------------------- .note.nv.tkinfo           --------------------------
	.section	.note.nv.tkinfo,"",@"SHT_NOTE"
	.sectionflags	@"SHF_NOTE_NV_TKINFO"
	.tkinfo
        /*0018*/ 	.word	0x00000002
        /*0030*/ 	.string	""
        /*0030*/ 	.string	"ptxas"
        /*0030*/ 	.string	"Cuda compilation tools, release 13.0, V13.0.88"
        /*0030*/ 	.string	"Build cuda_13.0.r13.0/compiler.36424714_0"
        /*0030*/ 	.string	"-v  -suppress-debug-info  -lineinfo  -arch sm_90a "



//--------------------- .note.nv.cuinfo           --------------------------
	.section	.note.nv.cuinfo,"",@"SHT_NOTE"
	.sectionflags	@"SHF_NOTE_NV_CUINFO"
        /*0018*/ 	.short	0x0002
        /*001a*/ 	.short	0x005a
        /*001c*/ 	.short	0x0082
	.zero		2


//--------------------- .nv.info                  --------------------------
	.section	.nv.info,"",@"SHT_CUDA_INFO"
	.align	4


	//----- nvinfo : EIATTR_REGCOUNT
	.align		4
        /*0000*/ 	.byte	0x04, 0x2f
        /*0002*/ 	.short	(.L_1 - .L_0)
	.align		4
.L_0:
        /*0004*/ 	.word	index@(matmul_kernel)
        /*0008*/ 	.word	0x000000ff


	//----- nvinfo : EIATTR_FRAME_SIZE
	.align		4
.L_1:
        /*000c*/ 	.byte	0x04, 0x11
        /*000e*/ 	.short	(.L_3 - .L_2)
	.align		4
.L_2:
        /*0010*/ 	.word	index@(matmul_kernel)
        /*0014*/ 	.word	0x00000118


	//----- nvinfo : EIATTR_MIN_STACK_SIZE
	.align		4
.L_3:
        /*0018*/ 	.byte	0x04, 0x12
        /*001a*/ 	.short	(.L_5 - .L_4)
	.align		4
.L_4:
        /*001c*/ 	.word	index@(matmul_kernel)
        /*0020*/ 	.word	0x00000118
.L_5:


//--------------------- .nv.compat                --------------------------
	.section	.nv.compat,"",@"SHT_CUDA_COMPAT_INFO"
	.align	4
        /*0000*/ 	.byte	0x02, 0x09, 0x01, 0x00, 0x02, 0x02, 0x04, 0x00, 0x02, 0x05, 0x05, 0x00, 0x03, 0x07, 0x01, 0x01
        /*0010*/ 	.byte	0x02, 0x03, 0x00, 0x00, 0x02, 0x06, 0x01, 0x00, 0x04, 0x0b, 0x08, 0x00, 0x00, 0x00, 0x00, 0x00
        /*0020*/ 	.byte	0x00, 0x00, 0x00, 0x00


//--------------------- .nv.info.matmul_kernel    --------------------------
	.section	.nv.info.matmul_kernel,"",@"SHT_CUDA_INFO"
	.sectionflags	@""
	.align	4


	//----- nvinfo : EIATTR_CUDA_API_VERSION
	.align		4
        /*0000*/ 	.byte	0x04, 0x37
        /*0002*/ 	.short	(.L_7 - .L_6)
.L_6:
        /*0004*/ 	.word	0x00000082


	//----- nvinfo : EIATTR_KPARAM_INFO
	.align		4
.L_7:
        /*0008*/ 	.byte	0x04, 0x17
        /*000a*/ 	.short	(.L_9 - .L_8)
.L_8:
        /*000c*/ 	.word	0x00000000
        /*0010*/ 	.short	0x000d
        /*0012*/ 	.short	0x0048
        /*0014*/ 	.byte	0x00, 0xf4, 0x21, 0x00


	//----- nvinfo : EIATTR_KPARAM_INFO
	.align		4
.L_9:
        /*0018*/ 	.byte	0x04, 0x17
        /*001a*/ 	.short	(.L_11 - .L_10)
.L_10:
        /*001c*/ 	.word	0x00000000
        /*0020*/ 	.short	0x000c
        /*0022*/ 	.short	0x0040
        /*0024*/ 	.byte	0x00, 0xf4, 0x21, 0x00


	//----- nvinfo : EIATTR_KPARAM_INFO
	.align		4
.L_11:
        /*0028*/ 	.byte	0x04, 0x17
        /*002a*/ 	.short	(.L_13 - .L_12)
.L_12:
        /*002c*/ 	.word	0x00000000
        /*0030*/ 	.short	0x000b
        /*0032*/ 	.short	0x0038
        /*0034*/ 	.byte	0x00, 0xf0, 0x11, 0x00


	//----- nvinfo : EIATTR_KPARAM_INFO
	.align		4
.L_13:
        /*0038*/ 	.byte	0x04, 0x17
        /*003a*/ 	.short	(.L_15 - .L_14)
.L_14:
        /*003c*/ 	.word	0x00000000
        /*0040*/ 	.short	0x000a
        /*0042*/ 	.short	0x0034
        /*0044*/ 	.byte	0x00, 0xf0, 0x11, 0x00


	//----- nvinfo : EIATTR_KPARAM_INFO
	.align		4
.L_15:
        /*0048*/ 	.byte	0x04, 0x17
        /*004a*/ 	.short	(.L_17 - .L_16)
.L_16:
        /*004c*/ 	.word	0x00000000
        /*0050*/ 	.short	0x0009
        /*0052*/ 	.short	0x0030
        /*0054*/ 	.byte	0x00, 0xf0, 0x11, 0x00


	//----- nvinfo : EIATTR_KPARAM_INFO
	.align		4
.L_17:
        /*0058*/ 	.byte	0x04, 0x17
        /*005a*/ 	.short	(.L_19 - .L_18)
.L_18:
        /*005c*/ 	.word	0x00000000
        /*0060*/ 	.short	0x0008
        /*0062*/ 	.short	0x002c
        /*0064*/ 	.byte	0x00, 0xf0, 0x11, 0x00


	//----- nvinfo : EIATTR_KPARAM_INFO
	.align		4
.L_19:
        /*0068*/ 	.byte	0x04, 0x17
        /*006a*/ 	.short	(.L_21 - .L_20)
.L_20:
        /*006c*/ 	.word	0x00000000
        /*0070*/ 	.short	0x0007
        /*0072*/ 	.short	0x0028
        /*0074*/ 	.byte	0x00, 0xf0, 0x11, 0x00


	//----- nvinfo : EIATTR_KPARAM_INFO
	.align		4
.L_21:
        /*0078*/ 	.byte	0x04, 0x17
        /*007a*/ 	.short	(.L_23 - .L_22)
.L_22:
        /*007c*/ 	.word	0x00000000
        /*0080*/ 	.short	0x0006
        /*0082*/ 	.short	0x0024
        /*0084*/ 	.byte	0x00, 0xf0, 0x11, 0x00


	//----- nvinfo : EIATTR_KPARAM_INFO
	.align		4
.L_23:
        /*0088*/ 	.byte	0x04, 0x17
        /*008a*/ 	.short	(.L_25 - .L_24)
.L_24:
        /*008c*/ 	.word	0x00000000
        /*0090*/ 	.short	0x0005
        /*0092*/ 	.short	0x0020
        /*0094*/ 	.byte	0x00, 0xf0, 0x11, 0x00


	//----- nvinfo : EIATTR_KPARAM_INFO
	.align		4
.L_25:
        /*0098*/ 	.byte	0x04, 0x17
        /*009a*/ 	.short	(.L_27 - .L_26)
.L_26:
        /*009c*/ 	.word	0x00000000
        /*00a0*/ 	.short	0x0004
        /*00a2*/ 	.short	0x001c
        /*00a4*/ 	.byte	0x00, 0xf0, 0x11, 0x00


	//----- nvinfo : EIATTR_KPARAM_INFO
	.align		4
.L_27:
        /*00a8*/ 	.byte	0x04, 0x17
        /*00aa*/ 	.short	(.L_29 - .L_28)
.L_28:
        /*00ac*/ 	.word	0x00000000
        /*00b0*/ 	.short	0x0003
        /*00b2*/ 	.short	0x0018
        /*00b4*/ 	.byte	0x00, 0xf0, 0x11, 0x00


	//----- nvinfo : EIATTR_KPARAM_INFO
	.align		4
.L_29:
        /*00b8*/ 	.byte	0x04, 0x17
        /*00ba*/ 	.short	(.L_31 - .L_30)
.L_30:
        /*00bc*/ 	.word	0x00000000
        /*00c0*/ 	.short	0x0002
        /*00c2*/ 	.short	0x0010
        /*00c4*/ 	.byte	0x00, 0xf4, 0x21, 0x00


	//----- nvinfo : EIATTR_KPARAM_INFO
	.align		4
.L_31:
        /*00c8*/ 	.byte	0x04, 0x17
        /*00ca*/ 	.short	(.L_33 - .L_32)
.L_32:
        /*00cc*/ 	.word	0x00000000
        /*00d0*/ 	.short	0x0001
        /*00d2*/ 	.short	0x0008
        /*00d4*/ 	.byte	0x00, 0xf4, 0x21, 0x00


	//----- nvinfo : EIATTR_KPARAM_INFO
	.align		4
.L_33:
        /*00d8*/ 	.byte	0x04, 0x17
        /*00da*/ 	.short	(.L_35 - .L_34)
.L_34:
        /*00dc*/ 	.word	0x00000000
        /*00e0*/ 	.short	0x0000
        /*00e2*/ 	.short	0x0000
        /*00e4*/ 	.byte	0x00, 0xf4, 0x21, 0x00


	//----- nvinfo : EIATTR_SPARSE_MMA_MASK
	.align		4
.L_35:
        /*00e8*/ 	.byte	0x03, 0x50
        /*00ea*/ 	.short	0x0000


	//----- nvinfo : EIATTR_MAXREG_COUNT
	.align		4
        /*00ec*/ 	.byte	0x03, 0x1b
        /*00ee*/ 	.short	0x00ff


	//----- nvinfo : EIATTR_NUM_BARRIERS
	.align		4
        /*00f0*/ 	.byte	0x02, 0x4c
        /*00f2*/ 	.byte	0x01
	.zero		1


	//----- nvinfo : EIATTR_ANNOTATIONS
	.align		4
        /*00f4*/ 	.byte	0x04, 0x55
        /*00f6*/ 	.short	(.L_37 - .L_36)


	//   ....[0]....
.L_36:
        /*00f8*/ 	.word	0x00000001
        /*00fc*/ 	.byte	0x30, 0x09, 0x00, 0x00, 0x01, 0x00, 0x00, 0x00, 0xd0, 0x49, 0x00, 0x00, 0x01, 0x00, 0x00, 0x00
        /* <DEDUP_REMOVED lines=97> */
        /*071c*/ 	.byte	0x90, 0x90, 0x00, 0x00


	//----- nvinfo : EIATTR_MERCURY_ISA_VERSION
	.align		4
.L_37:
        /*0720*/ 	.byte	0x03, 0x5f
        /*0722*/ 	.short	0x0101


	//----- nvinfo : EIATTR_EXIT_INSTR_OFFSETS
	.align		4
        /*0724*/ 	.byte	0x04, 0x1c
        /*0726*/ 	.short	(.L_39 - .L_38)


	//   ....[0]....
.L_38:
        /*0728*/ 	.word	0x0000f130


	//   ....[1]....
        /*072c*/ 	.word	0x0000f150


	//----- nvinfo : EIATTR_REQNTID
	.align		4
.L_39:
        /*0730*/ 	.byte	0x04, 0x10
        /*0732*/ 	.short	(.L_41 - .L_40)
.L_40:
        /*0734*/ 	.word	0x00000080
        /*0738*/ 	.word	0x00000001
        /*073c*/ 	.word	0x00000001


	//----- nvinfo : EIATTR_CBANK_PARAM_SIZE
	.align		4
.L_41:
        /*0740*/ 	.byte	0x03, 0x19
        /*0742*/ 	.short	0x0050


	//----- nvinfo : EIATTR_PARAM_CBANK
	.align		4
        /*0744*/ 	.byte	0x04, 0x0a
        /*0746*/ 	.short	(.L_43 - .L_42)
	.align		4
.L_42:
        /*0748*/ 	.word	index@(.nv.constant0.matmul_kernel)
        /*074c*/ 	.short	0x0210
        /*074e*/ 	.short	0x0050


	//----- nvinfo : EIATTR_SW_WAR
	.align		4
.L_43:
        /*0750*/ 	.byte	0x04, 0x36
        /*0752*/ 	.short	(.L_45 - .L_44)
.L_44:
        /*0754*/ 	.word	0x00000008
.L_45:


//--------------------- .nv.callgraph             --------------------------
	.section	.nv.callgraph,"",@"SHT_CUDA_CALLGRAPH"
	.align	4
	.sectionentsize	8
	.align		4
        /*0000*/ 	.word	0x00000000
	.align		4
        /*0004*/ 	.word	0xffffffff
	.align		4
        /*0008*/ 	.word	0x00000000
	.align		4
        /*000c*/ 	.word	0xfffffffe
	.align		4
        /*0010*/ 	.word	0x00000000
	.align		4
        /*0014*/ 	.word	0xfffffffd
	.align		4
        /*0018*/ 	.word	0x00000000
	.align		4
        /*001c*/ 	.word	0xfffffffc


//--------------------- .text.matmul_kernel       --------------------------
	.section	.text.matmul_kernel,"ax",@progbits
	.align	128
        .global         matmul_kernel
        .type           matmul_kernel,@function
        .size           matmul_kernel,(.L_x_3 - matmul_kernel)
        .other          matmul_kernel,@"STO_CUDA_ENTRY STV_DEFAULT"
matmul_kernel:
.text.matmul_kernel:
[----:B------:R-:W0:Y:S08]  /*0000*/  LDC R1, c[0x0][0x28] ;  /* 0x00000a00ff017b82 */ /* 0x000e300000000800 */
[----:B------:R-:W1:Y:S01]  /*0010*/  LDC.64 R152, c[0x0][0x228] ;  /* 0x00008a00ff987b82 */ /* 0x000e620000000a00 */
[----:B------:R-:W2:Y:S01]  /*0020*/  S2R R5, SR_CTAID.X ;  /* 0x0000000000057919 */ /* 0x000ea20000002500 */
[----:B0-----:R-:W-:Y:S01]  /*0030*/  VIADD R1, R1, 0xfffffee8 ;  /* 0xfffffee801017836 */ /* 0x001fe20000000000 */
[----:B------:R-:W-:Y:S01]  /*0040*/  UMOV UR4, 0x400 ;  /* 0x0000040000047882 */ /* 0x000fe20000000000 */
[----:B------:R-:W-:Y:S01]  /*0050*/  ULDC.64 UR10, c[0x0][0x208] ;  /* 0x00008200000a7ab9 */ /* 0x000fe20000000a00 */
[----:B------:R-:W-:-:S02]  /*0060*/  CS2R R24, SRZ ;  /* 0x0000000000187805 */ /* 0x000fc4000001ff00 */
[----:B------:R-:W-:Y:S02]  /*0070*/  CS2R R26, SRZ ;  /* 0x00000000001a7805 */ /* 0x000fe4000001ff00 */
[----:B------:R-:W-:Y:S01]  /*0080*/  CS2R R28, SRZ ;  /* 0x00000000001c7805 */ /* 0x000fe2000001ff00 */
[----:B------:R-:W0:Y:S01]  /*0090*/  S2UR UR8, SR_CgaCtaId ;  /* 0x00000000000879c3 */ /* 0x000e220000008800 */
[----:B------:R-:W-:Y:S02]  /*00a0*/  CS2R R30, SRZ ;  /* 0x00000000001e7805 */ /* 0x000fe4000001ff00 */
[----:B------:R-:W-:Y:S02]  /*00b0*/  CS2R R32, SRZ ;  /* 0x0000000000207805 */ /* 0x000fe4000001ff00 */
[----:B------:R-:W-:Y:S02]  /*00c0*/  CS2R R34, SRZ ;  /* 0x0000000000227805 */ /* 0x000fe4000001ff00 */
[----:B------:R-:W-:-:S02]  /*00d0*/  CS2R R36, SRZ ;  /* 0x0000000000247805 */ /* 0x000fc4000001ff00 */
[----:B------:R-:W-:Y:S02]  /*00e0*/  CS2R R38, SRZ ;  /* 0x0000000000267805 */ /* 0x000fe4000001ff00 */
[----:B------:R-:W-:Y:S02]  /*00f0*/  CS2R R40, SRZ ;  /* 0x0000000000287805 */ /* 0x000fe4000001ff00 */
        /* <DEDUP_REMOVED lines=8> */
[----:B------:R-:W-:Y:S01]  /*0180*/  CS2R R58, SRZ ;  /* 0x00000000003a7805 */ /* 0x000fe2000001ff00 */
[----:B-1----:R-:W-:Y:S01]  /*0190*/  VIADD R0, R153, 0xff ;  /* 0x000000ff99007836 */ /* 0x002fe20000000000 */
[----:B------:R-:W-:-:S02]  /*01a0*/  CS2R R60, SRZ ;  /* 0x00000000003c7805 */ /* 0x000fc4000001ff00 */
[----:B------:R-:W-:Y:S02]  /*01b0*/  CS2R R62, SRZ ;  /* 0x00000000003e7805 */ /* 0x000fe4000001ff00 */
[----:B------:R-:W-:Y:S02]  /*01c0*/  CS2R R64, SRZ ;  /* 0x0000000000407805 */ /* 0x000fe4000001ff00 */
[----:B------:R-:W-:Y:S02]  /*01d0*/  CS2R R66, SRZ ;  /* 0x0000000000427805 */ /* 0x000fe4000001ff00 */
[----:B------:R-:W-:Y:S02]  /*01e0*/  SHF.R.S32.HI R3, RZ, 0x1f, R0 ;  /* 0x0000001fff037819 */ /* 0x000fe40000011400 */
[----:B------:R-:W-:Y:S02]  /*01f0*/  CS2R R68, SRZ ;  /* 0x0000000000447805 */ /* 0x000fe4000001ff00 */
[----:B------:R-:W-:Y:S01]  /*0200*/  CS2R R70, SRZ ;  /* 0x0000000000467805 */ /* 0x000fe2000001ff00 */
[----:B0-----:R-:W-:Y:S01]  /*0210*/  ULEA UR8, UR8, UR4, 0x18 ;  /* 0x0000000408087291 */ /* 0x001fe2000f8ec03f */
[----:B------:R-:W-:-:S02]  /*0220*/  LEA.HI R3, R3, R0, RZ, 0x8 ;  /* 0x0000000003037211 */ /* 0x000fc400078f40ff */
[----:B------:R-:W-:Y:S02]  /*0230*/  CS2R R72, SRZ ;  /* 0x0000000000487805 */ /* 0x000fe4000001ff00 */
[----:B--2---:R-:W-:Y:S02]  /*0240*/  IABS R8, R5 ;  /* 0x0000000500087213 */ /* 0x004fe40000000000 */
[----:B------:R-:W-:Y:S02]  /*0250*/  CS2R R74, SRZ ;  /* 0x00000000004a7805 */ /* 0x000fe4000001ff00 */
[----:B------:R-:W-:Y:S02]  /*0260*/  SHF.R.S32.HI R4, RZ, 0x8, R3 ;  /* 0x00000008ff047819 */ /* 0x000fe40000011403 */
[----:B------:R-:W-:Y:S02]  /*0270*/  CS2R R76, SRZ ;  /* 0x00000000004c7805 */ /* 0x000fe4000001ff00 */
[----:B------:R-:W-:-:S02]  /*0280*/  CS2R R78, SRZ ;  /* 0x00000000004e7805 */ /* 0x000fc4000001ff00 */
[----:B------:R-:W-:Y:S02]  /*0290*/  CS2R R80, SRZ ;  /* 0x0000000000507805 */ /* 0x000fe4000001ff00 */
[-C--:B------:R-:W-:Y:S02]  /*02a0*/  IABS R7, R4.reuse ;  /* 0x0000000400077213 */ /* 0x080fe40000000000 */
[----:B------:R-:W-:Y:S02]  /*02b0*/  CS2R R82, SRZ ;  /* 0x0000000000527805 */ /* 0x000fe4000001ff00 */
[----:B------:R-:W-:Y:S02]  /*02c0*/  IABS R10, R4 ;  /* 0x00000004000a7213 */ /* 0x000fe40000000000 */
[----:B------:R-:W-:Y:S01]  /*02d0*/  CS2R R84, SRZ ;  /* 0x0000000000547805 */ /* 0x000fe2000001ff00 */
[----:B------:R-:W0:Y:S01]  /*02e0*/  I2F.RP R0, R7 ;  /* 0x0000000700007306 */ /* 0x000e220000209400 */
        /* <DEDUP_REMOVED lines=13> */
[----:B------:R-:W-:Y:S01]  /*03c0*/  CS2R R112, SRZ ;  /* 0x0000000000707805 */ /* 0x000fe2000001ff00 */
[----:B0-----:R-:W0:Y:S01]  /*03d0*/  MUFU.RCP R0, R0 ;  /* 0x0000000000007308 */ /* 0x001e220000001000 */
        /* <DEDUP_REMOVED lines=16> */
[----:B0-----:R-:W-:Y:S01]  /*04e0*/  VIADD R2, R0, 0xffffffe ;  /* 0x0ffffffe00027836 */ /* 0x001fe20000000000 */
[----:B------:R-:W-:Y:S01]  /*04f0*/  CS2R R146, SRZ ;  /* 0x0000000000927805 */ /* 0x000fe2000001ff00 */
[----:B------:R-:W-:Y:S01]  /*0500*/  IMAD.MOV R0, RZ, RZ, -R10 ;  /* 0x000000ffff007224 */ /* 0x000fe200078e0a0a */
[----:B------:R-:W-:Y:S01]  /*0510*/  CS2R R148, SRZ ;  /* 0x0000000000947805 */ /* 0x000fe2000001ff00 */
[----:B------:R0:W1:Y:S01]  /*0520*/  F2I.FTZ.U32.TRUNC.NTZ R3, R2 ;  /* 0x0000000200037305 */ /* 0x000062000021f000 */
[----:B------:R-:W-:Y:S01]  /*0530*/  CS2R R150, SRZ ;  /* 0x0000000000967805 */ /* 0x000fe2000001ff00 */
[----:B0-----:R-:W-:-:S02]  /*0540*/  IMAD.MOV.U32 R2, RZ, RZ, RZ ;  /* 0x000000ffff027224 */ /* 0x001fc400078e00ff */
[----:B-1----:R-:W-:-:S04]  /*0550*/  IMAD.MOV R6, RZ, RZ, -R3 ;  /* 0x000000ffff067224 */ /* 0x002fc800078e0a03 */
[----:B------:R-:W-:Y:S02]  /*0560*/  IMAD R9, R6, R7, RZ ;  /* 0x0000000706097224 */ /* 0x000fe400078e02ff */
[----:B------:R-:W-:Y:S02]  /*0570*/  IMAD.MOV.U32 R6, RZ, RZ, R8 ;  /* 0x000000ffff067224 */ /* 0x000fe400078e0008 */
[----:B------:R-:W-:-:S06]  /*0580*/  IMAD.HI.U32 R3, R3, R9, R2 ;  /* 0x0000000903037227 */ /* 0x000fcc00078e0002 */
[----:B------:R-:W-:-:S04]  /*0590*/  IMAD.HI.U32 R3, R3, R6, RZ ;  /* 0x0000000603037227 */ /* 0x000fc800078e00ff */
[----:B------:R-:W-:-:S05]  /*05a0*/  IMAD R0, R3, R0, R6 ;  /* 0x0000000003007224 */ /* 0x000fca00078e0206 */
[----:B------:R-:W-:-:S13]  /*05b0*/  ISETP.GT.U32.AND P1, PT, R7, R0, PT ;  /* 0x000000000700720c */ /* 0x000fda0003f24070 */
[----:B------:R-:W-:Y:S02]  /*05c0*/  @!P1 IMAD.IADD R0, R0, 0x1, -R7 ;  /* 0x0000000100009824 */ /* 0x000fe400078e0a07 */
[----:B------:R-:W-:Y:S01]  /*05d0*/  @!P1 VIADD R3, R3, 0x1 ;  /* 0x0000000103039836 */ /* 0x000fe20000000000 */
[----:B------:R-:W-:Y:S02]  /*05e0*/  ISETP.NE.AND P1, PT, R4, RZ, PT ;  /* 0x000000ff0400720c */ /* 0x000fe40003f25270 */
[----:B------:R-:W-:Y:S02]  /*05f0*/  ISETP.GE.U32.AND P0, PT, R0, R7, PT ;  /* 0x000000070000720c */ /* 0x000fe40003f06070 */
[----:B------:R-:W-:-:S04]  /*0600*/  LOP3.LUT R0, R5, R4, RZ, 0x3c, !PT ;  /* 0x0000000405007212 */ /* 0x000fc800078e3cff */
[----:B------:R-:W-:Y:S01]  /*0610*/  ISETP.GE.AND P2, PT, R0, RZ, PT ;  /* 0x000000ff0000720c */ /* 0x000fe20003f46270 */
[----:B------:R-:W-:-:S06]  /*0620*/  VIADD R0, R152, 0x3f ;  /* 0x0000003f98007836 */ /* 0x000fcc0000000000 */
[----:B------:R-:W-:-:S04]  /*0630*/  @P0 VIADD R3, R3, 0x1 ;  /* 0x0000000103030836 */ /* 0x000fc80000000000 */
[----:B------:R-:W-:Y:S01]  /*0640*/  IMAD.MOV.U32 R8, RZ, RZ, R3 ;  /* 0x000000ffff087224 */ /* 0x000fe200078e0003 */
[----:B------:R-:W-:-:S03]  /*0650*/  SHF.R.S32.HI R3, RZ, 0x1f, R0 ;  /* 0x0000001fff037819 */ /* 0x000fc60000011400 */
[----:B------:R-:W-:Y:S01]  /*0660*/  @!P2 IMAD.MOV R8, RZ, RZ, -R8 ;  /* 0x000000ffff08a224 */ /* 0x000fe200078e0a08 */
[----:B------:R-:W-:Y:S02]  /*0670*/  LEA.HI R3, R3, R0, RZ, 0x6 ;  /* 0x0000000003037211 */ /* 0x000fe400078f30ff */
[----:B------:R-:W-:-:S04]  /*0680*/  @!P1 LOP3.LUT R8, RZ, R4, RZ, 0x33, !PT ;  /* 0x00000004ff089212 */ /* 0x000fc800078e33ff */
[----:B------:R-:W-:Y:S01]  /*0690*/  LEA.HI.SX32 R3, R3, -R8, 0x1a ;  /* 0x8000000803037211 */ /* 0x000fe200078fd2ff */
[----:B------:R-:W-:-:S03]  /*06a0*/  IMAD.MOV R6, RZ, RZ, -R8 ;  /* 0x000000ffff067224 */ /* 0x000fc600078e0a08 */
[----:B------:R-:W-:Y:S01]  /*06b0*/  VIMNMX R9, R3, 0x1, PT ;  /* 0x0000000103097848 */ /* 0x000fe20003fe0100 */
[----:B------:R-:W-:-:S03]  /*06c0*/  IMAD R6, R4, R6, R5 ;  /* 0x0000000604067224 */ /* 0x000fc600078e0205 */
[-C--:B------:R-:W-:Y:S02]  /*06d0*/  IABS R7, R9.reuse ;  /* 0x0000000900077213 */ /* 0x080fe40000000000 */
[----:B------:R-:W-:Y:S02]  /*06e0*/  IABS R11, R9 ;  /* 0x00000009000b7213 */ /* 0x000fe40000000000 */
[----:B------:R-:W0:Y:S08]  /*06f0*/  I2F.RP R0, R7 ;  /* 0x0000000700007306 */ /* 0x000e300000209400 */
[----:B0-----:R-:W0:Y:S02]  /*0700*/  MUFU.RCP R0, R0 ;  /* 0x0000000000007308 */ /* 0x001e240000001000 */
[----:B0-----:R-:W-:-:S02]  /*0710*/  VIADD R2, R0, 0xffffffe ;  /* 0x0ffffffe00027836 */ /* 0x001fc40000000000 */
[----:B------:R-:W-:-:S04]  /*0720*/  IMAD.MOV R0, RZ, RZ, -R11 ;  /* 0x000000ffff007224 */ /* 0x000fc800078e0a0b */
[----:B------:R0:W1:Y:S02]  /*0730*/  F2I.FTZ.U32.TRUNC.NTZ R3, R2 ;  /* 0x0000000200037305 */ /* 0x000064000021f000 */
[----:B0-----:R-:W-:Y:S02]  /*0740*/  IMAD.MOV.U32 R2, RZ, RZ, RZ ;  /* 0x000000ffff027224 */ /* 0x001fe400078e00ff */
[----:B-1----:R-:W-:-:S04]  /*0750*/  IMAD.MOV R10, RZ, RZ, -R3 ;  /* 0x000000ffff0a7224 */ /* 0x002fc800078e0a03 */
[----:B------:R-:W-:Y:S01]  /*0760*/  IMAD.MOV.U32 R4, RZ, RZ, R10 ;  /* 0x000000ffff047224 */ /* 0x000fe200078e000a */
[----:B------:R-:W-:-:S03]  /*0770*/  IABS R10, R6 ;  /* 0x00000006000a7213 */ /* 0x000fc60000000000 */
[----:B------:R-:W-:Y:S02]  /*0780*/  IMAD R5, R4, R7, RZ ;  /* 0x0000000704057224 */ /* 0x000fe400078e02ff */
[----:B------:R-:W-:Y:S02]  /*0790*/  IMAD.MOV.U32 R4, RZ, RZ, R10 ;  /* 0x000000ffff047224 */ /* 0x000fe400078e000a */
[----:B------:R-:W-:Y:S01]  /*07a0*/  IMAD.HI.U32 R3, R3, R5, R2 ;  /* 0x0000000503037227 */ /* 0x000fe200078e0002 */
[----:B------:R-:W-:-:S04]  /*07b0*/  LOP3.LUT R2, R6, R9, RZ, 0x3c, !PT ;  /* 0x0000000906027212 */ /* 0x000fc800078e3cff */
[----:B------:R-:W-:Y:S01]  /*07c0*/  ISETP.GE.AND P2, PT, R2, RZ, PT ;  /* 0x000000ff0200720c */ /* 0x000fe20003f46270 */
[----:B------:R-:W-:-:S04]  /*07d0*/  IMAD.HI.U32 R3, R3, R4, RZ ;  /* 0x0000000403037227 */ /* 0x000fc800078e00ff */
[----:B------:R-:W-:-:S05]  /*07e0*/  IMAD R0, R3, R0, R4 ;  /* 0x0000000003007224 */ /* 0x000fca00078e0204 */
[----:B------:R-:W-:-:S13]  /*07f0*/  ISETP.GT.U32.AND P1, PT, R7, R0, PT ;  /* 0x000000000700720c */ /* 0x000fda0003f24070 */
[----:B------:R-:W-:Y:S02]  /*0800*/  @!P1 IMAD.IADD R0, R0, 0x1, -R7 ;  /* 0x0000000100009824 */ /* 0x000fe400078e0a07 */
[----:B------:R-:W-:Y:S01]  /*0810*/  @!P1 VIADD R3, R3, 0x1 ;  /* 0x0000000103039836 */ /* 0x000fe20000000000 */
[----:B------:R-:W-:Y:S02]  /*0820*/  ISETP.NE.AND P1, PT, R9, RZ, PT ;  /* 0x000000ff0900720c */ /* 0x000fe40003f25270 */
[----:B------:R-:W-:Y:S02]  /*0830*/  ISETP.GE.U32.AND P0, PT, R0, R7, PT ;  /* 0x000000070000720c */ /* 0x000fe40003f06070 */
[----:B------:R-:W0:Y:S11]  /*0840*/  S2R R0, SR_TID.X ;  /* 0x0000000000007919 */ /* 0x000e360000002100 */
[----:B------:R-:W-:-:S04]  /*0850*/  @P0 VIADD R3, R3, 0x1 ;  /* 0x0000000103030836 */ /* 0x000fc80000000000 */
[----:B------:R-:W-:Y:S01]  /*0860*/  @!P2 IMAD.MOV R3, RZ, RZ, -R3 ;  /* 0x000000ffff03a224 */ /* 0x000fe200078e0a03 */
[----:B------:R-:W-:-:S05]  /*0870*/  @!P1 LOP3.LUT R3, RZ, R9, RZ, 0x33, !PT ;  /* 0x00000009ff039212 */ /* 0x000fca00078e33ff */
[----:B------:R-:W-:Y:S02]  /*0880*/  IMAD.MOV R2, RZ, RZ, -R3 ;  /* 0x000000ffff027224 */ /* 0x000fe400078e0a03 */
[----:B------:R-:W-:Y:S02]  /*0890*/  IMAD.SHL.U32 R19, R3, 0x100, RZ ;  /* 0x0000010003137824 */ /* 0x000fe400078e00ff */
[----:B------:R-:W-:-:S04]  /*08a0*/  IMAD R2, R9, R2, R6 ;  /* 0x0000000209027224 */ /* 0x000fc800078e0206 */
[----:B------:R-:W-:Y:S02]  /*08b0*/  IMAD.IADD R2, R8, 0x1, R2 ;  /* 0x0000000108027824 */ /* 0x000fe400078e0202 */
[----:B------:R-:W1:Y:S01]  /*08c0*/  LDC R8, c[0x0][0x230] ;  /* 0x00008c00ff087b82 */ /* 0x000e620000000800 */
[C---:B0-----:R-:W-:Y:S02]  /*08d0*/  LOP3.LUT R5, R0.reuse, 0x3f, RZ, 0xc0, !PT ;  /* 0x0000003f00057812 */ /* 0x041fe400078ec0ff */
[----:B------:R-:W-:Y:S02]  /*08e0*/  SHF.R.U32.HI R18, RZ, 0x6, R0 ;  /* 0x00000006ff127819 */ /* 0x000fe40000011600 */
[----:B------:R-:W-:Y:S01]  /*08f0*/  LOP3.LUT R202, R0, 0x7f, RZ, 0xc0, !PT ;  /* 0x0000007f00ca7812 */ /* 0x000fe200078ec0ff */
[----:B------:R-:W-:Y:S01]  /*0900*/  IMAD R20, R2, 0x40, R5 ;  /* 0x0000004002147824 */ /* 0x000fe200078e0205 */
[C---:B------:R-:W-:Y:S02]  /*0910*/  LEA.HI R200, R0.reuse, 0xe, RZ, 0x1a ;  /* 0x0000000e00c87811 */ /* 0x040fe400078fd0ff */
[----:B------:R-:W-:-:S02]  /*0920*/  LEA.HI R201, R0, 0x1e, RZ, 0x1a ;  /* 0x0000001e00c97811 */ /* 0x000fc400078fd0ff */
[----:B------:R0:W-:Y:S01]  /*0930*/  STL [R1+0x9c], R20 ;  /* 0x00009c1401007387 */ /* 0x0001e20000100800 */
[----:B------:R-:W-:Y:S01]  /*0940*/  SGXT.U32 R18, R18, 0x1 ;  /* 0x000000011212781a */ /* 0x000fe20000000000 */
[----:B-1----:R-:W-:-:S05]  /*0950*/  VIADD R8, R8, 0x1f ;  /* 0x0000001f08087836 */ /* 0x002fca0000000000 */
[----:B------:R-:W-:-:S13]  /*0960*/  ISETP.GE.AND P0, PT, R8, 0x20, PT ;  /* 0x000000200800780c */ /* 0x000fda0003f06270 */
[----:B0-----:R-:W-:Y:S05]  /*0970*/  @!P0 BRA `(.L_x_0) ;  /* 0x0000008400948947 */ /* 0x001fea0003800000 */
[----:B------:R-:W-:Y:S01]  /*0980*/  IABS R17, R152 ;  /* 0x0000009800117213 */ /* 0x000fe20000000000 */
[----:B------:R-:W-:Y:S01]  /*0990*/  ULDC UR4, c[0x0][0x240] ;  /* 0x0000900000047ab9 */ /* 0x000fe20000000800 */
[----:B------:R-:W-:Y:S01]  /*09a0*/  IABS R4, R153 ;  /* 0x0000009900047213 */ /* 0x000fe20000000000 */
[----:B------:R-:W-:Y:S01]  /*09b0*/  ULDC.64 UR14, c[0x0][0x218] ;  /* 0x00008600000e7ab9 */ /* 0x000fe20000000a00 */
[----:B------:R-:W0:Y:S01]  /*09c0*/  I2F.RP R9, R17 ;  /* 0x0000001100097306 */ /* 0x000e220000209400 */
[----:B------:R-:W-:Y:S01]  /*09d0*/  IABS R10, R20 ;  /* 0x00000014000a7213 */ /* 0x000fe20000000000 */
[----:B------:R-:W-:Y:S01]  /*09e0*/  ULDC UR6, c[0x0][0x234] ;  /* 0x00008d0000067ab9 */ /* 0x000fe20000000800 */
[----:B------:R-:W-:Y:S01]  /*09f0*/  ISETP.GE.AND P6, PT, R20, RZ, PT ;  /* 0x000000ff1400720c */ /* 0x000fe20003fc6270 */
[----:B------:R-:W-:Y:S01]  /*0a00*/  ULDC UR5, c[0x0][0x23c] ;  /* 0x00008f0000057ab9 */ /* 0x000fe20000000800 */
[----:B------:R-:W-:Y:S01]  /*0a10*/  SHF.R.S32.HI R99, RZ, 0x2, R0 ;  /* 0x00000002ff637819 */ /* 0x000fe20000011400 */
[----:B------:R-:W-:Y:S01]  /*0a20*/  ULDC.64 UR12, c[0x0][0x210] ;  /* 0x00008400000c7ab9 */ /* 0x000fe20000000a00 */
[C---:B------:R-:W-:Y:S01]  /*0a30*/  LOP3.LUT R199, R18.reuse, 0x1c, RZ, 0xfc, !PT ;  /* 0x0000001c12c77812 */ /* 0x040fe200078efcff */
[----:B------:R-:W1:Y:S01]  /*0a40*/  I2F.RP R5, R4 ;  /* 0x0000000400057306 */ /* 0x000e620000209400 */
[----:B------:R-:W-:-:S02]  /*0a50*/  LOP3.LUT R198, R18, 0x1a, RZ, 0xfc, !PT ;  /* 0x0000001a12c67812 */ /* 0x000fc400078efcff */
[----:B------:R-:W-:Y:S02]  /*0a60*/  CS2R R100, SRZ ;  /* 0x0000000000647805 */ /* 0x000fe4000001ff00 */
[C---:B------:R-:W-:Y:S02]  /*0a70*/  LOP3.LUT R197, R18.reuse, 0x18, RZ, 0xfc, !PT ;  /* 0x0000001812c57812 */ /* 0x040fe400078efcff */
[----:B------:R-:W-:Y:S02]  /*0a80*/  CS2R R102, SRZ ;  /* 0x0000000000667805 */ /* 0x000fe4000001ff00 */
[C---:B------:R-:W-:Y:S02]  /*0a90*/  LOP3.LUT R196, R18.reuse, 0x16, RZ, 0xfc, !PT ;  /* 0x0000001612c47812 */ /* 0x040fe400078efcff */
[----:B------:R-:W-:Y:S02]  /*0aa0*/  CS2R R104, SRZ ;  /* 0x0000000000687805 */ /* 0x000fe4000001ff00 */
[C---:B------:R-:W-:Y:S01]  /*0ab0*/  LOP3.LUT R195, R18.reuse, 0x14, RZ, 0xfc, !PT ;  /* 0x0000001412c37812 */ /* 0x040fe200078efcff */
[----:B0-----:R-:W0:Y:S01]  /*0ac0*/  MUFU.RCP R9, R9 ;  /* 0x0000000900097308 */ /* 0x001e220000001000 */
[----:B------:R-:W-:-:S02]  /*0ad0*/  LOP3.LUT R194, R18, 0x12, RZ, 0xfc, !PT ;  /* 0x0000001212c27812 */ /* 0x000fc400078efcff */
[----:B------:R-:W-:Y:S02]  /*0ae0*/  CS2R R106, SRZ ;  /* 0x00000000006a7805 */ /* 0x000fe4000001ff00 */
[----:B------:R-:W-:Y:S02]  /*0af0*/  SGXT R99, R99, 0x1 ;  /* 0x000000016363781a */ /* 0x000fe40000000200 */
[----:B------:R-:W-:Y:S02]  /*0b00*/  CS2R R108, SRZ ;  /* 0x00000000006c7805 */ /* 0x000fe4000001ff00 */
[C---:B------:R-:W-:Y:S02]  /*0b10*/  LOP3.LUT R193, R18.reuse, 0x10, RZ, 0xfc, !PT ;  /* 0x0000001012c17812 */ /* 0x040fe400078efcff */
[----:B------:R-:W-:Y:S02]  /*0b20*/  CS2R R110, SRZ ;  /* 0x00000000006e7805 */ /* 0x000fe4000001ff00 */
[C---:B------:R-:W-:Y:S01]  /*0b30*/  LOP3.LUT R192, R18.reuse, 0xc, RZ, 0xfc, !PT ;  /* 0x0000000c12c07812 */ /* 0x040fe200078efcff */
[----:B-1----:R-:W1:Y:S01]  /*0b40*/  MUFU.RCP R5, R5 ;  /* 0x0000000500057308 */ /* 0x002e620000001000 */
[----:B------:R-:W-:-:S02]  /*0b50*/  LOP3.LUT R191, R18, 0xa, RZ, 0xfc, !PT ;  /* 0x0000000a12bf7812 */ /* 0x000fc400078efcff */
[----:B------:R-:W-:Y:S02]  /*0b60*/  CS2R R112, SRZ ;  /* 0x0000000000707805 */ /* 0x000fe4000001ff00 */
[----:B------:R-:W-:Y:S02]  /*0b70*/  LOP3.LUT R190, R18, 0x8, RZ, 0xfc, !PT ;  /* 0x0000000812be7812 */ /* 0x000fe400078efcff */
[----:B------:R-:W-:Y:S02]  /*0b80*/  CS2R R114, SRZ ;  /* 0x0000000000727805 */ /* 0x000fe4000001ff00 */
[----:B------:R-:W-:Y:S02]  /*0b90*/  CS2R R116, SRZ ;  /* 0x0000000000747805 */ /* 0x000fe4000001ff00 */
[----:B------:R-:W-:Y:S02]  /*0ba0*/  CS2R R118, SRZ ;  /* 0x0000000000767805 */ /* 0x000fe4000001ff00 */
[----:B------:R-:W-:-:S02]  /*0bb0*/  CS2R R120, SRZ ;  /* 0x0000000000787805 */ /* 0x000fc4000001ff00 */
[----:B------:R-:W-:Y:S01]  /*0bc0*/  CS2R R122, SRZ ;  /* 0x00000000007a7805 */ /* 0x000fe2000001ff00 */
[----:B0-----:R-:W-:Y:S01]  /*0bd0*/  VIADD R6, R9, 0xffffffe ;  /* 0x0ffffffe09067836 */ /* 0x001fe20000000000 */
[----:B------:R-:W-:Y:S02]  /*0be0*/  CS2R R124, SRZ ;  /* 0x00000000007c7805 */ /* 0x000fe4000001ff00 */
[----:B------:R-:W-:Y:S02]  /*0bf0*/  CS2R R126, SRZ ;  /* 0x00000000007e7805 */ /* 0x000fe4000001ff00 */
[----:B------:R-:W-:Y:S01]  /*0c00*/  CS2R R128, SRZ ;  /* 0x0000000000807805 */ /* 0x000fe2000001ff00 */
[----:B------:R0:W2:Y:S01]  /*0c10*/  F2I.FTZ.U32.TRUNC.NTZ R7, R6 ;  /* 0x0000000600077305 */ /* 0x0000a2000021f000 */
[----:B------:R-:W-:Y:S02]  /*0c20*/  CS2R R130, SRZ ;  /* 0x0000000000827805 */ /* 0x000fe4000001ff00 */
[----:B------:R-:W-:-:S02]  /*0c30*/  CS2R R132, SRZ ;  /* 0x0000000000847805 */ /* 0x000fc4000001ff00 */
[----:B------:R-:W-:Y:S01]  /*0c40*/  CS2R R134, SRZ ;  /* 0x0000000000867805 */ /* 0x000fe2000001ff00 */
[----:B-1----:R-:W-:Y:S01]  /*0c50*/  VIADD R3, R5, 0xffffffe ;  /* 0x0ffffffe05037836 */ /* 0x002fe20000000000 */
[----:B------:R-:W-:Y:S02]  /*0c60*/  CS2R R136, SRZ ;  /* 0x0000000000887805 */ /* 0x000fe4000001ff00 */
[----:B------:R-:W-:Y:S02]  /*0c70*/  CS2R R138, SRZ ;  /* 0x00000000008a7805 */ /* 0x000fe4000001ff00 */
[----:B------:R-:W-:Y:S02]  /*0c80*/  CS2R R140, SRZ ;  /* 0x00000000008c7805 */ /* 0x000fe4000001ff00 */
[----:B------:R-:W-:Y:S01]  /*0c90*/  CS2R R142, SRZ ;  /* 0x00000000008e7805 */ /* 0x000fe2000001ff00 */
[----:B0-----:R-:W-:Y:S01]  /*0ca0*/  IMAD.MOV.U32 R6, RZ, RZ, RZ ;  /* 0x000000ffff067224 */ /* 0x001fe200078e00ff */
[----:B------:R-:W0:Y:S01]  /*0cb0*/  F2I.FTZ.U32.TRUNC.NTZ R3, R3 ;  /* 0x0000000300037305 */ /* 0x000e22000021f000 */
[----:B------:R-:W-:-:S02]  /*0cc0*/  CS2R R144, SRZ ;  /* 0x0000000000907805 */ /* 0x000fc4000001ff00 */
[----:B------:R-:W-:Y:S02]  /*0cd0*/  CS2R R146, SRZ ;  /* 0x0000000000927805 */ /* 0x000fe4000001ff00 */
[----:B------:R-:W-:Y:S02]  /*0ce0*/  CS2R R148, SRZ ;  /* 0x0000000000947805 */ /* 0x000fe4000001ff00 */
[----:B------:R-:W-:Y:S01]  /*0cf0*/  CS2R R150, SRZ ;  /* 0x0000000000967805 */ /* 0x000fe2000001ff00 */
[----:B--2---:R-:W-:Y:S01]  /*0d00*/  IMAD.MOV R2, RZ, RZ, -R7 ;  /* 0x000000ffff027224 */ /* 0x004fe200078e0a07 */
[----:B------:R-:W-:-:S03]  /*0d10*/  ULDC UR9, c[0x0][0x230] ;  /* 0x00008c0000097ab9 */ /* 0x000fc60000000800 */
[----:B------:R-:W-:Y:S01]  /*0d20*/  IMAD R11, R2, R17, RZ ;  /* 0x00000011020b7224 */ /* 0x000fe200078e02ff */
[----:B------:R-:W-:-:S03]  /*0d30*/  SHF.R.U32.HI R2, RZ, 0x5, R0 ;  /* 0x00000005ff027819 */ /* 0x000fc60000011600 */
[----:B------:R-:W-:Y:S01]  /*0d40*/  IMAD.HI.U32 R7, R7, R11, R6 ;  /* 0x0000000b07077227 */ /* 0x000fe200078e0006 */
[----:B------:R-:W-:-:S03]  /*0d50*/  SGXT.U32 R2, R2, 0x2 ;  /* 0x000000020202781a */ /* 0x000fc60000000000 */
[----:B0-----:R-:W-:Y:S01]  /*0d60*/  IMAD.MOV R9, RZ, RZ, -R3 ;  /* 0x000000ffff097224 */ /* 0x001fe200078e0a03 */
[----:B------:R-:W-:Y:S01]  /*0d70*/  LOP3.LUT R5, R19, R2, RZ, 0xfc, !PT ;  /* 0x0000000213057212 */ /* 0x000fe200078efcff */
[----:B------:R-:W-:-:S03]  /*0d80*/  IMAD.HI.U32 R7, R7, R10, RZ ;  /* 0x0000000a07077227 */ /* 0x000fc600078e00ff */
[C---:B------:R-:W-:Y:S01]  /*0d90*/  LOP3.LUT R14, R5.reuse, 0xf4, RZ, 0xfc, !PT ;  /* 0x000000f4050e7812 */ /* 0x040fe200078efcff */
[----:B------:R-:W-:Y:S01]  /*0da0*/  IMAD.MOV R2, RZ, RZ, -R7 ;  /* 0x000000ffff027224 */ /* 0x000fe200078e0a07 */
[----:B------:R-:W-:Y:S01]  /*0db0*/  LOP3.LUT R12, R5, 0xf8, RZ, 0xfc, !PT ;  /* 0x000000f8050c7812 */ /* 0x000fe200078efcff */
[----:B------:R-:W-:Y:S01]  /*0dc0*/  IMAD R7, R9, R4, RZ ;  /* 0x0000000409077224 */ /* 0x000fe200078e02ff */
[----:B------:R-:W-:Y:S01]  /*0dd0*/  IABS R11, R14 ;  /* 0x0000000e000b7213 */ /* 0x000fe20000000000 */
[----:B------:R-:W-:Y:S01]  /*0de0*/  IMAD R10, R17, R2, R10 ;  /* 0x00000002110a7224 */ /* 0x000fe200078e020a */
[----:B------:R-:W-:Y:S01]  /*0df0*/  IABS R9, R12 ;  /* 0x0000000c00097213 */ /* 0x000fe20000000000 */
[----:B------:R-:W-:Y:S01]  /*0e00*/  IMAD.MOV.U32 R2, RZ, RZ, RZ ;  /* 0x000000ffff027224 */ /* 0x000fe200078e00ff */
[----:B------:R-:W-:Y:S02]  /*0e10*/  LOP3.LUT R16, R5, 0xec, RZ, 0xfc, !PT ;  /* 0x000000ec05107812 */ /* 0x000fe400078efcff */
[----:B------:R-:W-:Y:S01]  /*0e20*/  ISETP.GT.U32.AND P0, PT, R17, R10, PT ;  /* 0x0000000a1100720c */ /* 0x000fe20003f04070 */
[----:B------:R-:W-:Y:S01]  /*0e30*/  IMAD.HI.U32 R2, R3, R7, R2 ;  /* 0x0000000703027227 */ /* 0x000fe200078e0002 */
[----:B------:R-:W-:-:S02]  /*0e40*/  SHF.R.S32.HI R3, RZ, 0x1f, R8 ;  /* 0x0000001fff037819 */ /* 0x000fc40000011408 */
[----:B------:R-:W-:Y:S02]  /*0e50*/  ISETP.GE.AND P5, PT, R12, RZ, PT ;  /* 0x000000ff0c00720c */ /* 0x000fe40003fa6270 */
[----:B------:R-:W-:Y:S01]  /*0e60*/  LEA.HI R6, R3, R8, RZ, 0x5 ;  /* 0x0000000803067211 */ /* 0x000fe200078f28ff */
[C---:B------:R-:W-:Y:S01]  /*0e70*/  IMAD.HI.U32 R3, R2.reuse, R11, RZ ;  /* 0x0000000b02037227 */ /* 0x040fe200078e00ff */
[C---:B------:R-:W-:Y:S02]  /*0e80*/  LOP3.LUT R12, R5.reuse, 0xf0, RZ, 0xfc, !PT ;  /* 0x000000f0050c7812 */ /* 0x040fe400078efcff */
[----:B------:R-:W-:Y:S01]  /*0e90*/  IABS R15, R16 ;  /* 0x00000010000f7213 */ /* 0x000fe20000000000 */
[----:B------:R-:W-:Y:S01]  /*0ea0*/  IMAD.HI.U32 R7, R2, R9, RZ ;  /* 0x0000000902077227 */ /* 0x000fe200078e00ff */
[----:B------:R-:W-:Y:S02]  /*0eb0*/  IABS R13, R12 ;  /* 0x0000000c000d7213 */ /* 0x000fe40000000000 */
[----:B------:R-:W-:Y:S01]  /*0ec0*/  ISETP.GE.AND P3, PT, R14, RZ, PT ;  /* 0x000000ff0e00720c */ /* 0x000fe20003f66270 */
[----:B------:R-:W-:Y:S01]  /*0ed0*/  @!P0 IMAD.IADD R10, R10, 0x1, -R17 ;  /* 0x000000010a0a8824 */ /* 0x000fe200078e0a11 */
[----:B------:R-:W-:Y:S01]  /*0ee0*/  ISETP.NE.AND P0, PT, R152, RZ, PT ;  /* 0x000000ff9800720c */ /* 0x000fe20003f05270 */
[----:B------:R-:W-:Y:S01]  /*0ef0*/  IMAD.MOV R8, RZ, RZ, -R3 ;  /* 0x000000ffff087224 */ /* 0x000fe200078e0a03 */
[----:B------:R-:W-:Y:S01]  /*0f00*/  LOP3.LUT R14, R5, 0xe4, RZ, 0xfc, !PT ;  /* 0x000000e4050e7812 */ /* 0x000fe200078efcff */
[----:B------:R-:W-:Y:S01]  /*0f10*/  IMAD.MOV R7, RZ, RZ, -R7 ;  /* 0x000000ffff077224 */ /* 0x000fe200078e0a07 */
[----:B------:R-:W-:Y:S01]  /*0f20*/  ISETP.GT.U32.AND P2, PT, R17, R10, PT ;  /* 0x0000000a1100720c */ /* 0x000fe20003f44070 */
[C---:B------:R-:W-:Y:S01]  /*0f30*/  IMAD R8, R4.reuse, R8, R11 ;  /* 0x0000000804087224 */ /* 0x040fe200078e020b */
[C---:B------:R-:W-:Y:S01]  /*0f40*/  LOP3.LUT R20, R5.reuse, 0xe0, RZ, 0xfc, !PT ;  /* 0x000000e005147812 */ /* 0x040fe200078efcff */
[----:B------:R-:W-:Y:S01]  /*0f50*/  IMAD R7, R4, R7, R9 ;  /* 0x0000000704077224 */ /* 0x000fe200078e0209 */
[----:B------:R-:W-:Y:S01]  /*0f60*/  LOP3.LUT R22, R5, 0xd8, RZ, 0xfc, !PT ;  /* 0x000000d805167812 */ /* 0x000fe200078efcff */
[----:B------:R-:W-:Y:S01]  /*0f70*/  IMAD.HI.U32 R9, R2, R15, RZ ;  /* 0x0000000f02097227 */ /* 0x000fe200078e00ff */
[----:B------:R-:W-:-:S02]  /*0f80*/  ISETP.GT.U32.AND P4, PT, R4, R8, PT ;  /* 0x000000080400720c */ /* 0x000fc40003f84070 */
[----:B------:R-:W-:Y:S01]  /*0f90*/  ISETP.GT.U32.AND P1, PT, R4, R7, PT ;  /* 0x000000070400720c */ /* 0x000fe20003f24070 */
[----:B------:R-:W-:Y:S01]  /*0fa0*/  IMAD.HI.U32 R3, R2, R13, RZ ;  /* 0x0000000d02037227 */ /* 0x000fe200078e00ff */
[----:B------:R-:W-:Y:S02]  /*0fb0*/  IABS R21, R20 ;  /* 0x0000001400157213 */ /* 0x000fe40000000000 */
[C---:B------:R-:W-:Y:S01]  /*0fc0*/  LOP3.LUT R24, R5.reuse, 0xd4, RZ, 0xfc, !PT ;  /* 0x000000d405187812 */ /* 0x040fe200078efcff */
[----:B------:R-:W-:Y:S01]  /*0fd0*/  @!P2 IMAD.IADD R10, R10, 0x1, -R17 ;  /* 0x000000010a0aa824 */ /* 0x000fe200078e0a11 */
[----:B------:R-:W-:Y:S01]  /*0fe0*/  ISETP.GE.AND P2, PT, R12, RZ, PT ;  /* 0x000000ff0c00720c */ /* 0x000fe20003f46270 */
[----:B------:R-:W-:Y:S01]  /*0ff0*/  IMAD.MOV R12, RZ, RZ, -R9 ;  /* 0x000000ffff0c7224 */ /* 0x000fe200078e0a09 */
[----:B------:R-:W-:Y:S01]  /*1000*/  IABS R17, R14 ;  /* 0x0000000e00117213 */ /* 0x000fe20000000000 */
[----:B------:R-:W-:Y:S01]  /*1010*/  IMAD.MOV R11, RZ, RZ, -R3 ;  /* 0x000000ffff0b7224 */ /* 0x000fe200078e0a03 */
[C---:B------:R-:W-:Y:S01]  /*1020*/  LOP3.LUT R25, R5.reuse, 0xd0, RZ, 0xfc, !PT ;  /* 0x000000d005197812 */ /* 0x040fe200078efcff */
[----:B------:R-:W-:Y:S01]  /*1030*/  IMAD.MOV.U32 R3, RZ, RZ, R10 ;  /* 0x000000ffff037224 */ /* 0x000fe200078e000a */
[C---:B------:R-:W-:Y:S01]  /*1040*/  LOP3.LUT R26, R5.reuse, 0xcc, RZ, 0xfc, !PT ;  /* 0x000000cc051a7812 */ /* 0x040fe200078efcff */
[C---:B------:R-:W-:Y:S01]  /*1050*/  IMAD R10, R4.reuse, R12, R15 ;  /* 0x0000000c040a7224 */ /* 0x040fe200078e020f */
[C---:B------:R-:W-:Y:S01]  /*1060*/  LOP3.LUT R27, R5.reuse, 0xc8, RZ, 0xfc, !PT ;  /* 0x000000c8051b7812 */ /* 0x040fe200078efcff */
[----:B------:R-:W-:Y:S01]  /*1070*/  IMAD R9, R4, R11, R13 ;  /* 0x0000000b04097224 */ /* 0x000fe200078e020d */
[----:B------:R-:W-:Y:S01]  /*1080*/  LOP3.LUT R13, R5, 0xe8, RZ, 0xfc, !PT ;  /* 0x000000e8050d7812 */ /* 0x000fe200078efcff */
[--C-:B------:R-:W-:Y:S01]  /*1090*/  @!P4 IMAD.IADD R8, R8, 0x1, -R4.reuse ;  /* 0x000000010808c824 */ /* 0x100fe200078e0a04 */
[----:B------:R-:W-:Y:S01]  /*10a0*/  ISETP.GT.U32.AND P4, PT, R4, R10, PT ;  /* 0x0000000a0400720c */ /* 0x000fe20003f84070 */
[----:B------:R-:W-:Y:S01]  /*10b0*/  @!P1 IMAD.IADD R7, R7, 0x1, -R4 ;  /* 0x0000000107079824 */ /* 0x000fe200078e0a04 */
[----:B------:R-:W-:Y:S01]  /*10c0*/  IABS R15, R13 ;  /* 0x0000000d000f7213 */ /* 0x000fe20000000000 */
[----:B------:R-:W-:Y:S01]  /*10d0*/  @!P6 IMAD.MOV R3, RZ, RZ, -R3 ;  /* 0x000000ffff03e224 */ /* 0x000fe200078e0a03 */
[----:B------:R-:W-:Y:S01]  /*10e0*/  @!P0 LOP3.LUT R3, RZ, R152, RZ, 0x33, !PT ;  /* 0x00000098ff038212 */ /* 0x000fe200078e33ff */
[----:B------:R-:W-:Y:S01]  /*10f0*/  IMAD.HI.U32 R12, R2, R17, RZ ;  /* 0x00000011020c7227 */ /* 0x000fe200078e00ff */
[----:B------:R-:W-:-:S02]  /*1100*/  ISETP.GT.U32.AND P0, PT, R4, R9, PT ;  /* 0x000000090400720c */ /* 0x000fc40003f04070 */
[----:B------:R-:W-:Y:S01]  /*1110*/  ISETP.GT.U32.AND P6, PT, R4, R8, PT ;  /* 0x000000080400720c */ /* 0x000fe20003fc4070 */
[----:B------:R-:W-:Y:S01]  /*1120*/  IMAD.HI.U32 R11, R2, R15, RZ ;  /* 0x0000000f020b7227 */ /* 0x000fe200078e00ff */
[----:B------:R-:W-:Y:S02]  /*1130*/  ISETP.GT.U32.AND P1, PT, R4, R7, PT ;  /* 0x000000070400720c */ /* 0x000fe40003f24070 */
[----:B------:R-:W-:Y:S01]  /*1140*/  IABS R23, R26 ;  /* 0x0000001a00177213 */ /* 0x000fe20000000000 */
[----:B------:R-:W-:Y:S01]  /*1150*/  @!P4 IMAD.IADD R10, R10, 0x1, -R4 ;  /* 0x000000010a0ac824 */ /* 0x000fe200078e0a04 */
[C---:B------:R-:W-:Y:S01]  /*1160*/  LOP3.LUT R28, R5.reuse, 0xb8, RZ, 0xfc, !PT ;  /* 0x000000b8051c7812 */ /* 0x040fe200078efcff */
[----:B------:R-:W-:Y:S01]  /*1170*/  IMAD.MOV R11, RZ, RZ, -R11 ;  /* 0x000000ffff0b7224 */ /* 0x000fe200078e0a0b */
[C---:B------:R-:W-:Y:S01]  /*1180*/  LOP3.LUT R30, R5.reuse, 0xb4, RZ, 0xfc, !PT ;  /* 0x000000b4051e7812 */ /* 0x040fe200078efcff */
[----:B------:R-:W-:Y:S01]  /*1190*/  IMAD.MOV R12, RZ, RZ, -R12 ;  /* 0x000000ffff0c7224 */ /* 0x000fe200078e0a0c */
[----:B------:R-:W-:Y:S01]  /*11a0*/  LOP3.LUT R32, R5, 0xac, RZ, 0xfc, !PT ;  /* 0x000000ac05207812 */ /* 0x000fe200078efcff */
[--C-:B------:R-:W-:Y:S01]  /*11b0*/  @!P0 IMAD.IADD R9, R9, 0x1, -R4.reuse ;  /* 0x0000000109098824 */ /* 0x100fe200078e0a04 */
[----:B------:R-:W-:Y:S01]  /*11c0*/  ISETP.GE.AND P0, PT, R13, RZ, PT ;  /* 0x000000ff0d00720c */ /* 0x000fe20003f06270 */
[--C-:B------:R-:W-:Y:S01]  /*11d0*/  @!P6 IMAD.IADD R8, R8, 0x1, -R4.reuse ;  /* 0x000000010808e824 */ /* 0x100fe200078e0a04 */
[C---:B------:R-:W-:Y:S01]  /*11e0*/  ISETP.GT.U32.AND P6, PT, R4.reuse, R10, PT ;  /* 0x0000000a0400720c */ /* 0x040fe20003fc4070 */
[----:B------:R-:W-:Y:S01]  /*11f0*/  @!P1 IMAD.IADD R7, R7, 0x1, -R4 ;  /* 0x0000000107079824 */ /* 0x000fe200078e0a04 */
[----:B------:R-:W-:Y:S01]  /*1200*/  ISETP.GT.U32.AND P4, PT, R4, R9, PT ;  /* 0x000000090400720c */ /* 0x000fe20003f84070 */
[----:B------:R-:W-:Y:S01]  /*1210*/  IMAD.HI.U32 R13, R2, R21, RZ ;  /* 0x00000015020d7227 */ /* 0x000fe200078e00ff */
[----:B------:R-:W-:-:S02]  /*1220*/  ISETP.GE.AND P1, PT, R16, RZ, PT ;  /* 0x000000ff1000720c */ /* 0x000fc40003f26270 */
[----:B------:R-:W-:Y:S01]  /*1230*/  IABS R29, R30 ;  /* 0x0000001e001d7213 */ /* 0x000fe20000000000 */
[C---:B------:R-:W-:Y:S01]  /*1240*/  IMAD R11, R4.reuse, R11, R15 ;  /* 0x0000000b040b7224 */ /* 0x040fe200078e020f */
[----:B------:R-:W-:Y:S01]  /*1250*/  IABS R15, R22 ;  /* 0x00000016000f7213 */ /* 0x000fe20000000000 */
[----:B------:R-:W-:Y:S01]  /*1260*/  IMAD.MOV R13, RZ, RZ, -R13 ;  /* 0x000000ffff0d7224 */ /* 0x000fe200078e0a0d */
[----:B------:R-:W-:Y:S01]  /*1270*/  LOP3.LUT R35, R5, 0xa4, RZ, 0xfc, !PT ;  /* 0x000000a405237812 */ /* 0x000fe200078efcff */
[C---:B------:R-:W-:Y:S01]  /*1280*/  IMAD R12, R4.reuse, R12, R17 ;  /* 0x0000000c040c7224 */ /* 0x040fe200078e0211 */
[----:B------:R-:W-:Y:S01]  /*1290*/  IABS R17, R24 ;  /* 0x0000001800117213 */ /* 0x000fe20000000000 */
[----:B------:R-:W-:Y:S01]  /*12a0*/  @!P5 IMAD.MOV R7, RZ, RZ, -R7 ;  /* 0x000000ffff07d224 */ /* 0x000fe200078e0a07 */
[C---:B------:R-:W-:Y:S01]  /*12b0*/  ISETP.GT.U32.AND P5, PT, R4.reuse, R11, PT ;  /* 0x0000000b0400720c */ /* 0x040fe20003fa4070 */
[C---:B------:R-:W-:Y:S01]  /*12c0*/  IMAD R13, R4.reuse, R13, R21 ;  /* 0x0000000d040d7224 */ /* 0x040fe200078e0215 */
[----:B------:R-:W-:Y:S01]  /*12d0*/  IABS R21, R25 ;  /* 0x0000001900157213 */ /* 0x000fe20000000000 */
[----:B------:R-:W-:Y:S01]  /*12e0*/  @!P3 IMAD.MOV R8, RZ, RZ, -R8 ;  /* 0x000000ffff08b224 */ /* 0x000fe200078e0a08 */
[----:B------:R-:W-:Y:S01]  /*12f0*/  ISETP.GT.U32.AND P3, PT, R4, R12, PT ;  /* 0x0000000c0400720c */ /* 0x000fe20003f64070 */
[--C-:B------:R-:W-:Y:S01]  /*1300*/  @!P6 IMAD.IADD R10, R10, 0x1, -R4.reuse ;  /* 0x000000010a0ae824 */ /* 0x100fe200078e0a04 */
[----:B------:R-:W-:Y:S01]  /*1310*/  ISETP.GT.U32.AND P6, PT, R4, R13, PT ;  /* 0x0000000d0400720c */ /* 0x000fe20003fc4070 */
[----:B------:R-:W-:Y:S01]  /*1320*/  @!P4 IMAD.IADD R9, R9, 0x1, -R4 ;  /* 0x000000010909c824 */ /* 0x000fe200078e0a04 */
[----:B------:R-:W-:Y:S01]  /*1330*/  ISETP.GE.AND P4, PT, R14, RZ, PT ;  /* 0x000000ff0e00720c */ /* 0x000fe20003f86270 */
[----:B------:R-:W-:Y:S01]  /*1340*/  IMAD.HI.U32 R14, R2, R15, RZ ;  /* 0x0000000f020e7227 */ /* 0x000fe200078e00ff */
[----:B------:R-:W-:-:S02]  /*1350*/  IABS R33, R35 ;  /* 0x0000002300217213 */ /* 0x000fc40000000000 */
[----:B------:R-:W-:Y:S01]  /*1360*/  LOP3.LUT R34, R5, 0xa8, RZ, 0xfc, !PT ;  /* 0x000000a805227812 */ /* 0x000fe200078efcff */
[----:B------:R-:W-:Y:S01]  /*1370*/  @!P5 IMAD.IADD R11, R11, 0x1, -R4 ;  /* 0x000000010b0bd824 */ /* 0x000fe200078e0a04 */
[----:B------:R-:W-:Y:S01]  /*1380*/  ISETP.GE.AND P5, PT, R20, RZ, PT ;  /* 0x000000ff1400720c */ /* 0x000fe20003fa6270 */
[----:B------:R-:W-:Y:S01]  /*1390*/  IMAD.MOV R16, RZ, RZ, -R14 ;  /* 0x000000ffff107224 */ /* 0x000fe200078e0a0e */
[----:B------:R-:W-:Y:S01]  /*13a0*/  IABS R20, R27 ;  /* 0x0000001b00147213 */ /* 0x000fe20000000000 */
[--C-:B------:R-:W-:Y:S01]  /*13b0*/  @!P3 IMAD.IADD R12, R12, 0x1, -R4.reuse ;  /* 0x000000010c0cb824 */ /* 0x100fe200078e0a04 */
[----:B------:R-:W-:Y:S01]  /*13c0*/  ISETP.GT.U32.AND P3, PT, R4, R11, PT ;  /* 0x0000000b0400720c */ /* 0x000fe20003f64070 */
[----:B------:R-:W-:Y:S01]  /*13d0*/  @!P6 IMAD.IADD R13, R13, 0x1, -R4 ;  /* 0x000000010d0de824 */ /* 0x000fe200078e0a04 */
[----:B------:R-:W-:Y:S01]  /*13e0*/  IABS R31, R34 ;  /* 0x00000022001f7213 */ /* 0x000fe20000000000 */
[----:B------:R-:W-:Y:S01]  /*13f0*/  IMAD.HI.U32 R14, R2, R17, RZ ;  /* 0x00000011020e7227 */ /* 0x000fe200078e00ff */
[----:B------:R-:W-:-:S02]  /*1400*/  ISETP.GT.U32.AND P6, PT, R4, R12, PT ;  /* 0x0000000c0400720c */ /* 0x000fc40003fc4070 */
[C---:B------:R-:W-:Y:S01]  /*1410*/  LOP3.LUT R36, R5.reuse, 0xa0, RZ, 0xfc, !PT ;  /* 0x000000a005247812 */ /* 0x040fe200078efcff */
[----:B------:R-:W-:Y:S01]  /*1420*/  IMAD R15, R4, R16, R15 ;  /* 0x00000010040f7224 */ /* 0x000fe200078e020f */
[C---:B------:R-:W-:Y:S01]  /*1430*/  LOP3.LUT R42, R5.reuse, 0x80, RZ, 0xfc, !PT ;  /* 0x00000080052a7812 */ /* 0x040fe200078efcff */
[----:B------:R-:W-:Y:S01]  /*1440*/  IMAD.MOV R14, RZ, RZ, -R14 ;  /* 0x000000ffff0e7224 */ /* 0x000fe200078e0a0e */
[C---:B------:R-:W-:Y:S01]  /*1450*/  LOP3.LUT R40, R5.reuse, 0x84, RZ, 0xfc, !PT ;  /* 0x0000008405287812 */ /* 0x040fe200078efcff */
[----:B------:R-:W-:Y:S01]  /*1460*/  IMAD.HI.U32 R16, R2, R21, RZ ;  /* 0x0000001502107227 */ /* 0x000fe200078e00ff */
[C---:B------:R-:W-:Y:S02]  /*1470*/  LOP3.LUT R44, R5.reuse, 0x78, RZ, 0xfc, !PT ;  /* 0x00000078052c7812 */ /* 0x040fe400078efcff */
[----:B------:R-:W-:Y:S01]  /*1480*/  LOP3.LUT R45, R5, 0x74, RZ, 0xfc, !PT ;  /* 0x00000074052d7812 */ /* 0x000fe200078efcff */
[--C-:B------:R-:W-:Y:S01]  /*1490*/  @!P3 IMAD.IADD R11, R11, 0x1, -R4.reuse ;  /* 0x000000010b0bb824 */ /* 0x100fe200078e0a04 */
[C---:B------:R-:W-:Y:S01]  /*14a0*/  ISETP.GT.U32.AND P3, PT, R4.reuse, R15, PT ;  /* 0x0000000f0400720c */ /* 0x040fe20003f64070 */
[----:B------:R-:W-:Y:S01]  /*14b0*/  IMAD R14, R4, R14, R17 ;  /* 0x0000000e040e7224 */ /* 0x000fe200078e0211 */
[----:B------:R-:W-:Y:S01]  /*14c0*/  IABS R38, R44 ;  /* 0x0000002c00267213 */ /* 0x000fe20000000000 */
[----:B------:R-:W-:Y:S01]  /*14d0*/  @!P6 IMAD.IADD R12, R12, 0x1, -R4 ;  /* 0x000000010c0ce824 */ /* 0x000fe200078e0a04 */
[----:B------:R-:W-:Y:S01]  /*14e0*/  LOP3.LUT R46, R5, 0x70, RZ, 0xfc, !PT ;  /* 0x00000070052e7812 */ /* 0x000fe200078efcff */
[----:B------:R-:W-:Y:S01]  /*14f0*/  IMAD.MOV R16, RZ, RZ, -R16 ;  /* 0x000000ffff107224 */ /* 0x000fe200078e0a10 */
[----:B------:R-:W-:Y:S01]  /*1500*/  ISETP.GT.U32.AND P6, PT, R4, R14, PT ;  /* 0x0000000e0400720c */ /* 0x000fe20003fc4070 */
[----:B------:R-:W-:Y:S01]  /*1510*/  IMAD.HI.U32 R17, R2, R23, RZ ;  /* 0x0000001702117227 */ /* 0x000fe200078e00ff */
[----:B------:R-:W-:-:S02]  /*1520*/  IABS R43, R46 ;  /* 0x0000002e002b7213 */ /* 0x000fc40000000000 */
[----:B------:R-:W-:Y:S01]  /*1530*/  LOP3.LUT R48, R5, 0x60, RZ, 0xfc, !PT ;  /* 0x0000006005307812 */ /* 0x000fe200078efcff */
[----:B------:R-:W-:Y:S01]  /*1540*/  @!P2 IMAD.MOV R9, RZ, RZ, -R9 ;  /* 0x000000ffff09a224 */ /* 0x000fe200078e0a09 */
[----:B------:R-:W-:Y:S01]  /*1550*/  ISETP.GT.U32.AND P2, PT, R4, R13, PT ;  /* 0x0000000d0400720c */ /* 0x000fe20003f44070 */
[--C-:B------:R-:W-:Y:S01]  /*1560*/  @!P3 IMAD.IADD R15, R15, 0x1, -R4.reuse ;  /* 0x000000010f0fb824 */ /* 0x100fe200078e0a04 */
[----:B------:R-:W-:Y:S01]  /*1570*/  ISETP.GE.AND P3, PT, R24, RZ, PT ;  /* 0x000000ff1800720c */ /* 0x000fe20003f66270 */
[----:B------:R-:W-:Y:S01]  /*1580*/  IMAD R16, R4, R16, R21 ;  /* 0x0000001004107224 */ /* 0x000fe200078e0215 */
[C---:B------:R-:W-:Y:S01]  /*1590*/  LOP3.LUT R24, R5.reuse, 0xc0, RZ, 0xfc, !PT ;  /* 0x000000c005187812 */ /* 0x040fe200078efcff */
[----:B------:R-:W-:Y:S01]  /*15a0*/  IMAD.MOV R17, RZ, RZ, -R17 ;  /* 0x000000ffff117224 */ /* 0x000fe200078e0a11 */
[----:B------:R-:W-:Y:S01]  /*15b0*/  IABS R49, R48 ;  /* 0x0000003000317213 */ /* 0x000fe20000000000 */
[----:B------:R-:W-:Y:S01]  /*15c0*/  @!P6 IMAD.IADD R14, R14, 0x1, -R4 ;  /* 0x000000010e0ee824 */ /* 0x000fe200078e0a04 */
[C---:B------:R-:W-:Y:S01]  /*15d0*/  ISETP.GT.U32.AND P6, PT, R4.reuse, R15, PT ;  /* 0x0000000f0400720c */ /* 0x040fe20003fc4070 */
[----:B------:R-:W-:Y:S01]  /*15e0*/  @!P1 IMAD.MOV R10, RZ, RZ, -R10 ;  /* 0x000000ffff0a9224 */ /* 0x000fe200078e0a0a */
[C---:B------:R-:W-:Y:S01]  /*15f0*/  ISETP.GT.U32.AND P1, PT, R4.reuse, R16, PT ;  /* 0x000000100400720c */ /* 0x040fe20003f24070 */
[----:B------:R-:W-:Y:S01]  /*1600*/  IMAD R17, R4, R17, R23 ;  /* 0x0000001104117224 */ /* 0x000fe200078e0217 */
[C---:B------:R-:W-:Y:S01]  /*1610*/  LOP3.LUT R50, R5.reuse, 0x58, RZ, 0xfc, !PT ;  /* 0x0000005805327812 */ /* 0x040fe200078efcff */
[----:B------:R-:W-:Y:S01]  /*1620*/  IMAD.MOV.U32 R21, RZ, RZ, R20 ;  /* 0x000000ffff157224 */ /* 0x000fe200078e0014 */
[----:B------:R-:W-:Y:S01]  /*1630*/  LOP3.LUT R52, R5, 0x54, RZ, 0xfc, !PT ;  /* 0x0000005405347812 */ /* 0x000fe200078efcff */
[----:B------:R-:W-:Y:S01]  /*1640*/  @!P2 IMAD.IADD R13, R13, 0x1, -R4 ;  /* 0x000000010d0da824 */ /* 0x000fe200078e0a04 */
[----:B------:R-:W-:Y:S01]  /*1650*/  ISETP.GE.AND P2, PT, R22, RZ, PT ;  /* 0x000000ff1600720c */ /* 0x000fe20003f46270 */
[----:B------:R-:W-:Y:S01]  /*1660*/  @!P0 IMAD.MOV R11, RZ, RZ, -R11 ;  /* 0x000000ffff0b8224 */ /* 0x000fe200078e0a0b */
[----:B------:R-:W-:Y:S01]  /*1670*/  ISETP.GT.U32.AND P0, PT, R4, R14, PT ;  /* 0x0000000e0400720c */ /* 0x000fe20003f04070 */
[----:B------:R-:W-:Y:S01]  /*1680*/  IMAD.HI.U32 R20, R2, R21, RZ ;  /* 0x0000001502147227 */ /* 0x000fe200078e00ff */
[----:B------:R-:W-:-:S02]  /*1690*/  LOP3.LUT R22, R5, 0xc4, RZ, 0xfc, !PT ;  /* 0x000000c405167812 */ /* 0x000fc400078efcff */
[----:B------:R-:W-:Y:S01]  /*16a0*/  LOP3.LUT R54, R5, 0x44, RZ, 0xfc, !PT ;  /* 0x0000004405367812 */ /* 0x000fe200078efcff */
[--C-:B------:R-:W-:Y:S01]  /*16b0*/  @!P6 IMAD.IADD R15, R15, 0x1, -R4.reuse ;  /* 0x000000010f0fe824 */ /* 0x100fe200078e0a04 */
[----:B------:R-:W-:Y:S01]  /*16c0*/  ISETP.GT.U32.AND P6, PT, R4, R17, PT ;  /* 0x000000110400720c */ /* 0x000fe20003fc4070 */
[----:B------:R-:W-:Y:S01]  /*16d0*/  @!P1 IMAD.IADD R16, R16, 0x1, -R4 ;  /* 0x0000000110109824 */ /* 0x000fe200078e0a04 */
[----:B------:R-:W-:Y:S01]  /*16e0*/  IABS R23, R22 ;  /* 0x0000001600177213 */ /* 0x000fe20000000000 */
[----:B------:R-:W-:Y:S01]  /*16f0*/  IMAD.MOV R20, RZ, RZ, -R20 ;  /* 0x000000ffff147224 */ /* 0x000fe200078e0a14 */
[----:B------:R-:W-:Y:S01]  /*1700*/  ISETP.GE.AND P1, PT, R22, RZ, PT ;  /* 0x000000ff1600720c */ /* 0x000fe20003f26270 */
[----:B------:R-:W-:Y:S01]  /*1710*/  @!P2 IMAD.MOV R15, RZ, RZ, -R15 ;  /* 0x000000ffff0fa224 */ /* 0x000fe200078e0a0f */
[C---:B------:R-:W-:Y:S01]  /*1720*/  LOP3.LUT R56, R5.reuse, 0x40, RZ, 0xfc, !PT ;  /* 0x0000004005387812 */ /* 0x040fe200078efcff */
[----:B------:R-:W-:Y:S01]  /*1730*/  IMAD R20, R4, R20, R21 ;  /* 0x0000001404147224 */ /* 0x000fe200078e0215 */
[----:B------:R-:W-:Y:S01]  /*1740*/  LOP3.LUT R58, R5, 0x38, RZ, 0xfc, !PT ;  /* 0x00000038053a7812 */ /* 0x000fe200078efcff */
[----:B------:R-:W-:Y:S01]  /*1750*/  IMAD.HI.U32 R21, R2, R23, RZ ;  /* 0x0000001702157227 */ /* 0x000fe200078e00ff */
[----:B------:R-:W-:-:S02]  /*1760*/  IABS R53, R56 ;  /* 0x0000003800357213 */ /* 0x000fc40000000000 */
[----:B------:R-:W-:Y:S01]  /*1770*/  IABS R55, R58 ;  /* 0x0000003a00377213 */ /* 0x000fe20000000000 */
[--C-:B------:R-:W-:Y:S01]  /*1780*/  @!P6 IMAD.IADD R17, R17, 0x1, -R4.reuse ;  /* 0x000000011111e824 */ /* 0x100fe200078e0a04 */
[----:B------:R-:W-:Y:S01]  /*1790*/  ISETP.GT.U32.AND P6, PT, R4, R16, PT ;  /* 0x000000100400720c */ /* 0x000fe20003fc4070 */
[----:B------:R-:W-:Y:S01]  /*17a0*/  @!P0 IMAD.IADD R14, R14, 0x1, -R4 ;  /* 0x000000010e0e8824 */ /* 0x000fe200078e0a04 */
[----:B------:R-:W-:Y:S01]  /*17b0*/  ISETP.GE.AND P0, PT, R27, RZ, PT ;  /* 0x000000ff1b00720c */ /* 0x000fe20003f06270 */
[----:B------:R-:W-:Y:S01]  /*17c0*/  IMAD.MOV R21, RZ, RZ, -R21 ;  /* 0x000000ffff157224 */ /* 0x000fe200078e0a15 */
[C---:B------:R-:W-:Y:S01]  /*17d0*/  ISETP.GT.U32.AND P2, PT, R4.reuse, R17, PT ;  /* 0x000000110400720c */ /* 0x040fe20003f44070 */
[----:B------:R-:W-:Y:S01]  /*17e0*/  @!P3 IMAD.MOV R14, RZ, RZ, -R14 ;  /* 0x000000ffff0eb224 */ /* 0x000fe200078e0a0e */
[C---:B------:R-:W-:Y:S01]  /*17f0*/  ISETP.GT.U32.AND P3, PT, R4.reuse, R20, PT ;  /* 0x000000140400720c */ /* 0x040fe20003f64070 */
[----:B------:R-:W-:Y:S01]  /*1800*/  IMAD R21, R4, R21, R23 ;  /* 0x0000001504157224 */ /* 0x000fe200078e0217 */
[----:B------:R-:W-:Y:S01]  /*1810*/  IABS R27, R28 ;  /* 0x0000001c001b7213 */ /* 0x000fe20000000000 */
[----:B------:R-:W-:Y:S01]  /*1820*/  @!P4 IMAD.MOV R12, RZ, RZ, -R12 ;  /* 0x000000ffff0cc224 */ /* 0x000fe200078e0a0c */
[----:B------:R-:W-:Y:S01]  /*1830*/  ISETP.GE.AND P4, PT, R25, RZ, PT ;  /* 0x000000ff1900720c */ /* 0x000fe20003f86270 */
[----:B------:R-:W-:Y:S01]  /*1840*/  @!P5 IMAD.MOV R13, RZ, RZ, -R13 ;  /* 0x000000ffff0dd224 */ /* 0x000fe200078e0a0d */
[----:B------:R-:W-:Y:S01]  /*1850*/  IABS R25, R24 ;  /* 0x0000001800197213 */ /* 0x000fe20000000000 */
[----:B------:R-:W-:Y:S01]  /*1860*/  @!P6 IMAD.IADD R16, R16, 0x1, -R4 ;  /* 0x000000011010e824 */ /* 0x000fe200078e0a04 */
[----:B------:R-:W-:Y:S01]  /*1870*/  ISETP.GT.U32.AND P6, PT, R4, R21, PT ;  /* 0x000000150400720c */ /* 0x000fe20003fc4070 */
[----:B------:R-:W-:Y:S01]  /*1880*/  IMAD.HI.U32 R23, R2, R27, RZ ;  /* 0x0000001b02177227 */ /* 0x000fe200078e00ff */
[----:B------:R-:W-:-:S02]  /*1890*/  ISETP.GE.AND P5, PT, R26, RZ, PT ;  /* 0x000000ff1a00720c */ /* 0x000fc40003fa6270 */
[C---:B------:R-:W-:Y:S01]  /*18a0*/  LOP3.LUT R60, R5.reuse, 0x34, RZ, 0xfc, !PT ;  /* 0x00000034053c7812 */ /* 0x040fe200078efcff */
[--C-:B------:R-:W-:Y:S01]  /*18b0*/  @!P3 IMAD.IADD R20, R20, 0x1, -R4.reuse ;  /* 0x000000011414b824 */ /* 0x100fe200078e0a04 */
[----:B------:R-:W-:Y:S01]  /*18c0*/  ISETP.GE.AND P3, PT, R28, RZ, PT ;  /* 0x000000ff1c00720c */ /* 0x000fe20003f66270 */
[----:B------:R-:W-:Y:S01]  /*18d0*/  IMAD.HI.U32 R22, R2, R25, RZ ;  /* 0x0000001902167227 */ /* 0x000fe200078e00ff */
[----:B------:R-:W-:Y:S02]  /*18e0*/  LOP3.LUT R28, R5, 0xb0, RZ, 0xfc, !PT ;  /* 0x000000b0051c7812 */ /* 0x000fe400078efcff */
[----:B------:R-:W-:Y:S01]  /*18f0*/  IABS R57, R60 ;  /* 0x0000003c00397213 */ /* 0x000fe20000000000 */
[--C-:B------:R-:W-:Y:S01]  /*1900*/  @!P2 IMAD.IADD R17, R17, 0x1, -R4.reuse ;  /* 0x000000011111a824 */ /* 0x100fe200078e0a04 */
[----:B------:R-:W-:Y:S01]  /*1910*/  ISETP.GE.AND P2, PT, R24, RZ, PT ;  /* 0x000000ff1800720c */ /* 0x000fe20003f46270 */
[----:B------:R-:W-:Y:S01]  /*1920*/  @!P6 IMAD.IADD R21, R21, 0x1, -R4 ;  /* 0x000000011515e824 */ /* 0x000fe200078e0a04 */
[C---:B------:R-:W-:Y:S01]  /*1930*/  ISETP.GT.U32.AND P6, PT, R4.reuse, R20, PT ;  /* 0x000000140400720c */ /* 0x040fe20003fc4070 */
[----:B------:R-:W-:Y:S01]  /*1940*/  IMAD.MOV R24, RZ, RZ, -R22 ;  /* 0x000000ffff187224 */ /* 0x000fe200078e0a16 */
[----:B------:R-:W-:Y:S01]  /*1950*/  IABS R97, R5 ;  /* 0x0000000500617213 */ /* 0x000fe20000000000 */
[----:B------:R-:W-:Y:S01]  /*1960*/  @!P4 IMAD.MOV R16, RZ, RZ, -R16 ;  /* 0x000000ffff10c224 */ /* 0x000fe200078e0a10 */
[----:B------:R-:W-:Y:S01]  /*1970*/  ISETP.GT.U32.AND P4, PT, R4, R21, PT ;  /* 0x000000150400720c */ /* 0x000fe20003f84070 */
[----:B------:R-:W-:Y:S01]  /*1980*/  IMAD.HI.U32 R22, R2, R29, RZ ;  /* 0x0000001d02167227 */ /* 0x000fe200078e00ff */
[----:B------:R-:W-:-:S03]  /*1990*/  SHF.R.S32.HI R6, RZ, 0x5, R6 ;  /* 0x00000005ff067819 */ /* 0x000fc60000011406 */
[----:B------:R-:W-:Y:S02]  /*19a0*/  IMAD.MOV R26, RZ, RZ, -R23 ;  /* 0x000000ffff1a7224 */ /* 0x000fe400078e0a17 */
[C---:B------:R-:W-:Y:S02]  /*19b0*/  IMAD R23, R4.reuse, R24, R25 ;  /* 0x0000001804177224 */ /* 0x040fe400078e0219 */
[----:B------:R-:W-:Y:S02]  /*19c0*/  IMAD.MOV R24, RZ, RZ, -R22 ;  /* 0x000000ffff187224 */ /* 0x000fe400078e0a16 */
[C---:B------:R-:W-:Y:S01]  /*19d0*/  IMAD R22, R4.reuse, R26, R27 ;  /* 0x0000001a04167224 */ /* 0x040fe200078e021b */
[----:B------:R-:W-:Y:S01]  /*19e0*/  IABS R27, R28 ;  /* 0x0000001c001b7213 */ /* 0x000fe20000000000 */
[----:B------:R-:W-:Y:S01]  /*19f0*/  IMAD R24, R4, R24, R29 ;  /* 0x0000001804187224 */ /* 0x000fe200078e021d */
[----:B------:R-:W-:Y:S01]  /*1a00*/  IABS R29, R32 ;  /* 0x00000020001d7213 */ /* 0x000fe20000000000 */
[--C-:B------:R-:W-:Y:S01]  /*1a10*/  @!P6 IMAD.IADD R20, R20, 0x1, -R4.reuse ;  /* 0x000000011414e824 */ /* 0x100fe200078e0a04 */
[C---:B------:R-:W-:Y:S01]  /*1a20*/  ISETP.GT.U32.AND P6, PT, R4.reuse, R22, PT ;  /* 0x000000160400720c */ /* 0x040fe20003fc4070 */
[----:B------:R-:W-:Y:S01]  /*1a30*/  @!P4 IMAD.IADD R21, R21, 0x1, -R4 ;  /* 0x000000011515c824 */ /* 0x000fe200078e0a04 */
[C---:B------:R-:W-:Y:S01]  /*1a40*/  ISETP.GT.U32.AND P4, PT, R4.reuse, R24, PT ;  /* 0x000000180400720c */ /* 0x040fe20003f84070 */
[----:B------:R-:W-:Y:S01]  /*1a50*/  @!P5 IMAD.MOV R17, RZ, RZ, -R17 ;  /* 0x000000ffff11d224 */ /* 0x000fe200078e0a11 */
[----:B------:R-:W-:Y:S01]  /*1a60*/  ISETP.GT.U32.AND P5, PT, R4, R23, PT ;  /* 0x000000170400720c */ /* 0x000fe20003fa4070 */
[----:B------:R-:W-:-:S04]  /*1a70*/  IMAD.HI.U32 R26, R2, R29, RZ ;  /* 0x0000001d021a7227 */ /* 0x000fc800078e00ff */
[----:B------:R-:W-:Y:S02]  /*1a80*/  IMAD.MOV R26, RZ, RZ, -R26 ;  /* 0x000000ffff1a7224 */ /* 0x000fe400078e0a1a */
[----:B------:R-:W-:Y:S01]  /*1a90*/  @!P1 IMAD.MOV R21, RZ, RZ, -R21 ;  /* 0x000000ffff159224 */ /* 0x000fe200078e0a15 */
[----:B------:R-:W-:Y:S01]  /*1aa0*/  ISETP.GE.AND P1, PT, R28, RZ, PT ;  /* 0x000000ff1c00720c */ /* 0x000fe20003f26270 */
[--C-:B------:R-:W-:Y:S02]  /*1ab0*/  @!P6 IMAD.IADD R22, R22, 0x1, -R4.reuse ;  /* 0x000000011616e824 */ /* 0x100fe400078e0a04 */
[--C-:B------:R-:W-:Y:S02]  /*1ac0*/  @!P4 IMAD.IADD R24, R24, 0x1, -R4.reuse ;  /* 0x000000011818c824 */ /* 0x100fe400078e0a04 */
[----:B------:R-:W-:Y:S01]  /*1ad0*/  @!P5 IMAD.IADD R23, R23, 0x1, -R4 ;  /* 0x000000011717d824 */ /* 0x000fe200078e0a04 */
[C---:B------:R-:W-:Y:S01]  /*1ae0*/  ISETP.GT.U32.AND P4, PT, R4.reuse, R22, PT ;  /* 0x000000160400720c */ /* 0x040fe20003f84070 */
[----:B------:R-:W-:Y:S01]  /*1af0*/  IMAD R26, R4, R26, R29 ;  /* 0x0000001a041a7224 */ /* 0x000fe200078e021d */
[----:B------:R-:W-:Y:S01]  /*1b00*/  IABS R29, R36 ;  /* 0x00000024001d7213 */ /* 0x000fe20000000000 */
[----:B------:R-:W-:Y:S01]  /*1b10*/  IMAD.HI.U32 R28, R2, R33, RZ ;  /* 0x00000021021c7227 */ /* 0x000fe200078e00ff */
[----:B------:R-:W-:-:S02]  /*1b20*/  ISETP.GT.U32.AND P6, PT, R4, R23, PT ;  /* 0x000000170400720c */ /* 0x000fc40003fc4070 */
[----:B------:R-:W-:Y:S01]  /*1b30*/  ISETP.GE.AND P5, PT, R30, RZ, PT ;  /* 0x000000ff1e00720c */ /* 0x000fe20003fa6270 */
[----:B------:R-:W-:-:S04]  /*1b40*/  IMAD.HI.U32 R25, R2, R27, RZ ;  /* 0x0000001b02197227 */ /* 0x000fc800078e00ff */
[----:B------:R-:W-:Y:S02]  /*1b50*/  IMAD.MOV R28, RZ, RZ, -R28 ;  /* 0x000000ffff1c7224 */ /* 0x000fe400078e0a1c */
[----:B------:R-:W-:Y:S01]  /*1b60*/  @!P4 IMAD.IADD R22, R22, 0x1, -R4 ;  /* 0x000000011616c824 */ /* 0x000fe200078e0a04 */
[C---:B------:R-:W-:Y:S01]  /*1b70*/  ISETP.GT.U32.AND P4, PT, R4.reuse, R26, PT ;  /* 0x0000001a0400720c */ /* 0x040fe20003f84070 */
[----:B------:R-:W-:Y:S02]  /*1b80*/  IMAD.MOV R25, RZ, RZ, -R25 ;  /* 0x000000ffff197224 */ /* 0x000fe400078e0a19 */
[----:B------:R-:W-:Y:S01]  /*1b90*/  @!P0 IMAD.MOV R20, RZ, RZ, -R20 ;  /* 0x000000ffff148224 */ /* 0x000fe200078e0a14 */
[C---:B------:R-:W-:Y:S01]  /*1ba0*/  ISETP.GT.U32.AND P0, PT, R4.reuse, R24, PT ;  /* 0x000000180400720c */ /* 0x040fe20003f04070 */
[C---:B------:R-:W-:Y:S02]  /*1bb0*/  IMAD R28, R4.reuse, R28, R33 ;  /* 0x0000001c041c7224 */ /* 0x040fe400078e0221 */
[----:B------:R-:W-:-:S02]  /*1bc0*/  IMAD R25, R4, R25, R27 ;  /* 0x0000001904197224 */ /* 0x000fc400078e021b */
[----:B------:R-:W-:-:S04]  /*1bd0*/  IMAD.HI.U32 R27, R2, R31, RZ ;  /* 0x0000001f021b7227 */ /* 0x000fc800078e00ff */
[----:B------:R-:W-:Y:S01]  /*1be0*/  @!P3 IMAD.MOV R22, RZ, RZ, -R22 ;  /* 0x000000ffff16b224 */ /* 0x000fe200078e0a16 */
[C---:B------:R-:W-:Y:S01]  /*1bf0*/  ISETP.GT.U32.AND P3, PT, R4.reuse, R28, PT ;  /* 0x0000001c0400720c */ /* 0x040fe20003f64070 */
[----:B------:R-:W-:Y:S02]  /*1c00*/  IMAD.MOV R27, RZ, RZ, -R27 ;  /* 0x000000ffff1b7224 */ /* 0x000fe400078e0a1b */
[--C-:B------:R-:W-:Y:S01]  /*1c10*/  @!P6 IMAD.IADD R23, R23, 0x1, -R4.reuse ;  /* 0x000000011717e824 */ /* 0x100fe200078e0a04 */
[----:B------:R-:W-:Y:S01]  /*1c20*/  ISETP.GT.U32.AND P6, PT, R4, R25, PT ;  /* 0x000000190400720c */ /* 0x000fe20003fc4070 */
[----:B------:R-:W-:Y:S02]  /*1c30*/  @!P4 IMAD.IADD R26, R26, 0x1, -R4 ;  /* 0x000000011a1ac824 */ /* 0x000fe400078e0a04 */
[----:B------:R-:W-:Y:S02]  /*1c40*/  IMAD R27, R4, R27, R31 ;  /* 0x0000001b041b7224 */ /* 0x000fe400078e021f */
[----:B------:R-:W-:-:S02]  /*1c50*/  IMAD.MOV.U32 R31, RZ, RZ, R29 ;  /* 0x000000ffff1f7224 */ /* 0x000fc400078e001d */
[----:B------:R-:W-:Y:S01]  /*1c60*/  @!P0 IMAD.IADD R24, R24, 0x1, -R4 ;  /* 0x0000000118188824 */ /* 0x000fe200078e0a04 */
[----:B------:R-:W-:Y:S01]  /*1c70*/  ISETP.GE.AND P0, PT, R32, RZ, PT ;  /* 0x000000ff2000720c */ /* 0x000fe20003f06270 */
[----:B------:R-:W-:Y:S01]  /*1c80*/  @!P2 IMAD.MOV R23, RZ, RZ, -R23 ;  /* 0x000000ffff17a224 */ /* 0x000fe200078e0a17 */
[----:B------:R-:W-:Y:S01]  /*1c90*/  ISETP.GT.U32.AND P2, PT, R4, R26, PT ;  /* 0x0000001a0400720c */ /* 0x000fe20003f44070 */
[----:B------:R-:W-:Y:S01]  /*1ca0*/  IMAD.HI.U32 R29, R2, R31, RZ ;  /* 0x0000001f021d7227 */ /* 0x000fe200078e00ff */
[----:B------:R-:W-:-:S03]  /*1cb0*/  LOP3.LUT R32, R5, 0x98, RZ, 0xfc, !PT ;  /* 0x0000009805207812 */ /* 0x000fc600078efcff */
[--C-:B------:R-:W-:Y:S01]  /*1cc0*/  @!P3 IMAD.IADD R28, R28, 0x1, -R4.reuse ;  /* 0x000000011c1cb824 */ /* 0x100fe200078e0a04 */
[----:B------:R-:W-:Y:S01]  /*1cd0*/  IABS R33, R32 ;  /* 0x0000002000217213 */ /* 0x000fe20000000000 */
[----:B------:R-:W-:Y:S02]  /*1ce0*/  IMAD.MOV R29, RZ, RZ, -R29 ;  /* 0x000000ffff1d7224 */ /* 0x000fe400078e0a1d */
[--C-:B------:R-:W-:Y:S01]  /*1cf0*/  @!P6 IMAD.IADD R25, R25, 0x1, -R4.reuse ;  /* 0x000000011919e824 */ /* 0x100fe200078e0a04 */
[C---:B------:R-:W-:Y:S01]  /*1d00*/  ISETP.GT.U32.AND P3, PT, R4.reuse, R28, PT ;  /* 0x0000001c0400720c */ /* 0x040fe20003f64070 */
[C---:B------:R-:W-:Y:S01]  /*1d10*/  IMAD R29, R4.reuse, R29, R31 ;  /* 0x0000001d041d7224 */ /* 0x040fe200078e021f */
[----:B------:R-:W-:Y:S01]  /*1d20*/  ISETP.GT.U32.AND P6, PT, R4, R27, PT ;  /* 0x0000001b0400720c */ /* 0x000fe20003fc4070 */
[----:B------:R-:W-:Y:S01]  /*1d30*/  IMAD.HI.U32 R30, R2, R33, RZ ;  /* 0x00000021021e7227 */ /* 0x000fe200078e00ff */
[----:B------:R-:W-:Y:S02]  /*1d40*/  ISETP.GT.U32.AND P4, PT, R4, R25, PT ;  /* 0x000000190400720c */ /* 0x000fe40003f84070 */
[----:B------:R-:W-:Y:S01]  /*1d50*/  LOP3.LUT R31, R5, 0x94, RZ, 0xfc, !PT ;  /* 0x00000094051f7812 */ /* 0x000fe200078efcff */
[----:B------:R-:W-:Y:S01]  /*1d60*/  @!P2 IMAD.IADD R26, R26, 0x1, -R4 ;  /* 0x000000011a1aa824 */ /* 0x000fe200078e0a04 */
[----:B------:R-:W-:Y:S01]  /*1d70*/  ISETP.GT.U32.AND P2, PT, R4, R29, PT ;  /* 0x0000001d0400720c */ /* 0x000fe20003f44070 */
[----:B------:R-:W-:-:S02]  /*1d80*/  IMAD.MOV R30, RZ, RZ, -R30 ;  /* 0x000000ffff1e7224 */ /* 0x000fc400078e0a1e */
[----:B------:R-:W-:Y:S01]  /*1d90*/  @!P0 IMAD.MOV R26, RZ, RZ, -R26 ;  /* 0x000000ffff1a8224 */ /* 0x000fe200078e0a1a */
[----:B------:R-:W-:Y:S01]  /*1da0*/  ISETP.GE.AND P0, PT, R31, RZ, PT ;  /* 0x000000ff1f00720c */ /* 0x000fe20003f06270 */
[----:B------:R-:W-:Y:S01]  /*1db0*/  IMAD R30, R4, R30, R33 ;  /* 0x0000001e041e7224 */ /* 0x000fe200078e0221 */
[----:B------:R-:W-:Y:S01]  /*1dc0*/  LOP3.LUT R33, R5, 0x8c, RZ, 0xfc, !PT ;  /* 0x0000008c05217812 */ /* 0x000fe200078efcff */
[--C-:B------:R-:W-:Y:S02]  /*1dd0*/  @!P3 IMAD.IADD R28, R28, 0x1, -R4.reuse ;  /* 0x000000011c1cb824 */ /* 0x100fe400078e0a04 */
[--C-:B------:R-:W-:Y:S01]  /*1de0*/  @!P6 IMAD.IADD R27, R27, 0x1, -R4.reuse ;  /* 0x000000011b1be824 */ /* 0x100fe200078e0a04 */
[C---:B------:R-:W-:Y:S01]  /*1df0*/  ISETP.GT.U32.AND P3, PT, R4.reuse, R30, PT ;  /* 0x0000001e0400720c */ /* 0x040fe20003f64070 */
[--C-:B------:R-:W-:Y:S01]  /*1e00*/  @!P4 IMAD.IADD R25, R25, 0x1, -R4.reuse ;  /* 0x000000011919c824 */ /* 0x100fe200078e0a04 */
[----:B------:R-:W-:Y:S01]  /*1e10*/  ISETP.GE.AND P4, PT, R35, RZ, PT ;  /* 0x000000ff2300720c */ /* 0x000fe20003f86270 */
[----:B------:R-:W-:Y:S01]  /*1e20*/  @!P2 IMAD.IADD R29, R29, 0x1, -R4 ;  /* 0x000000011d1da824 */ /* 0x000fe200078e0a04 */
[C---:B------:R-:W-:Y:S01]  /*1e30*/  ISETP.GT.U32.AND P6, PT, R4.reuse, R27, PT ;  /* 0x0000001b0400720c */ /* 0x040fe20003fc4070 */
[----:B------:R-:W-:Y:S01]  /*1e40*/  @!P1 IMAD.MOV R25, RZ, RZ, -R25 ;  /* 0x000000ffff199224 */ /* 0x000fe200078e0a19 */
[----:B------:R-:W-:Y:S01]  /*1e50*/  IABS R35, R31 ;  /* 0x0000001f00237213 */ /* 0x000fe20000000000 */
[----:B------:R-:W-:Y:S01]  /*1e60*/  @!P5 IMAD.MOV R24, RZ, RZ, -R24 ;  /* 0x000000ffff18d224 */ /* 0x000fe200078e0a18 */
[----:B------:R-:W-:-:S02]  /*1e70*/  ISETP.GT.U32.AND P2, PT, R4, R29, PT ;  /* 0x0000001d0400720c */ /* 0x000fc40003f44070 */
[----:B------:R-:W-:Y:S01]  /*1e80*/  ISETP.GE.AND P1, PT, R36, RZ, PT ;  /* 0x000000ff2400720c */ /* 0x000fe20003f26270 */
[----:B------:R-:W-:Y:S01]  /*1e90*/  IMAD.HI.U32 R31, R2, R35, RZ ;  /* 0x00000023021f7227 */ /* 0x000fe200078e00ff */
[----:B------:R-:W-:Y:S02]  /*1ea0*/  IABS R39, R33 ;  /* 0x0000002100277213 */ /* 0x000fe40000000000 */
[----:B------:R-:W-:Y:S01]  /*1eb0*/  ISETP.GE.AND P5, PT, R34, RZ, PT ;  /* 0x000000ff2200720c */ /* 0x000fe20003fa6270 */
[--C-:B------:R-:W-:Y:S01]  /*1ec0*/  @!P3 IMAD.IADD R30, R30, 0x1, -R4.reuse ;  /* 0x000000011e1eb824 */ /* 0x100fe200078e0a04 */
[----:B------:R-:W-:Y:S01]  /*1ed0*/  LOP3.LUT R34, R5, 0x88, RZ, 0xfc, !PT ;  /* 0x0000008805227812 */ /* 0x000fe200078efcff */
[----:B------:R-:W-:Y:S02]  /*1ee0*/  IMAD.MOV R31, RZ, RZ, -R31 ;  /* 0x000000ffff1f7224 */ /* 0x000fe400078e0a1f */
[----:B------:R-:W-:Y:S01]  /*1ef0*/  @!P6 IMAD.IADD R27, R27, 0x1, -R4 ;  /* 0x000000011b1be824 */ /* 0x000fe200078e0a04 */
[----:B------:R-:W-:Y:S01]  /*1f00*/  ISETP.GT.U32.AND P3, PT, R4, R30, PT ;  /* 0x0000001e0400720c */ /* 0x000fe20003f64070 */
[----:B------:R-:W-:Y:S01]  /*1f10*/  @!P4 IMAD.MOV R28, RZ, RZ, -R28 ;  /* 0x000000ffff1cc224 */ /* 0x000fe200078e0a1c */
[----:B------:R-:W-:Y:S01]  /*1f20*/  ISETP.GE.AND P6, PT, R32, RZ, PT ;  /* 0x000000ff2000720c */ /* 0x000fe20003fc6270 */
[----:B------:R-:W-:Y:S01]  /*1f30*/  @!P2 IMAD.IADD R29, R29, 0x1, -R4 ;  /* 0x000000011d1da824 */ /* 0x000fe200078e0a04 */
[----:B------:R-:W-:Y:S01]  /*1f40*/  ISETP.GE.AND P4, PT, R33, RZ, PT ;  /* 0x000000ff2100720c */ /* 0x000fe20003f86270 */
[----:B------:R-:W-:Y:S01]  /*1f50*/  IMAD R31, R4, R31, R35 ;  /* 0x0000001f041f7224 */ /* 0x000fe200078e0223 */
[----:B------:R-:W-:Y:S01]  /*1f60*/  LOP3.LUT R32, R5, 0x90, RZ, 0xfc, !PT ;  /* 0x0000009005207812 */ /* 0x000fe200078efcff */
[----:B------:R-:W-:Y:S01]  /*1f70*/  IMAD.HI.U32 R33, R2, R39, RZ ;  /* 0x0000002702217227 */ /* 0x000fe200078e00ff */
[----:B------:R-:W-:-:S02]  /*1f80*/  IABS R41, R34 ;  /* 0x0000002200297213 */ /* 0x000fc40000000000 */
[----:B------:R-:W-:Y:S01]  /*1f90*/  IABS R37, R32 ;  /* 0x0000002000257213 */ /* 0x000fe20000000000 */
[----:B------:R-:W-:Y:S01]  /*1fa0*/  @!P1 IMAD.MOV R29, RZ, RZ, -R29 ;  /* 0x000000ffff1d9224 */ /* 0x000fe200078e0a1d */
[----:B------:R-:W-:Y:S01]  /*1fb0*/  ISETP.GT.U32.AND P1, PT, R4, R31, PT ;  /* 0x0000001f0400720c */ /* 0x000fe20003f24070 */
[----:B------:R-:W-:Y:S01]  /*1fc0*/  IMAD.MOV R33, RZ, RZ, -R33 ;  /* 0x000000ffff217224 */ /* 0x000fe200078e0a21 */
[----:B------:R-:W-:Y:S01]  /*1fd0*/  ISETP.GE.AND P2, PT, R34, RZ, PT ;  /* 0x000000ff2200720c */ /* 0x000fe20003f46270 */
[----:B------:R-:W-:Y:S02]  /*1fe0*/  @!P3 IMAD.IADD R30, R30, 0x1, -R4 ;  /* 0x000000011e1eb824 */ /* 0x000fe400078e0a04 */
[----:B------:R-:W-:Y:S01]  /*1ff0*/  IMAD R33, R4, R33, R39 ;  /* 0x0000002104217224 */ /* 0x000fe200078e0227 */
[----:B------:R-:W-:Y:S01]  /*2000*/  IABS R39, R42 ;  /* 0x0000002a00277213 */ /* 0x000fe20000000000 */
[----:B------:R-:W-:Y:S01]  /*2010*/  @!P5 IMAD.MOV R27, RZ, RZ, -R27 ;  /* 0x000000ffff1bd224 */ /* 0x000fe200078e0a1b */
[----:B------:R-:W-:Y:S01]  /*2020*/  ISETP.GE.AND P5, PT, R32, RZ, PT ;  /* 0x000000ff2000720c */ /* 0x000fe20003fa6270 */
[----:B------:R-:W-:Y:S01]  /*2030*/  @!P6 IMAD.MOV R30, RZ, RZ, -R30 ;  /* 0x000000ffff1ee224 */ /* 0x000fe200078e0a1e */
[----:B------:R-:W-:Y:S01]  /*2040*/  ISETP.GT.U32.AND P6, PT, R4, R33, PT ;  /* 0x000000210400720c */ /* 0x000fe20003fc4070 */
[----:B------:R-:W-:-:S04]  /*2050*/  IMAD.HI.U32 R32, R2, R37, RZ ;  /* 0x0000002502207227 */ /* 0x000fc800078e00ff */
[----:B------:R-:W-:Y:S02]  /*2060*/  IMAD.MOV R32, RZ, RZ, -R32 ;  /* 0x000000ffff207224 */ /* 0x000fe400078e0a20 */
[--C-:B------:R-:W-:Y:S02]  /*2070*/  @!P1 IMAD.IADD R31, R31, 0x1, -R4.reuse ;  /* 0x000000011f1f9824 */ /* 0x100fe400078e0a04 */
[----:B------:R-:W-:Y:S01]  /*2080*/  IMAD R32, R4, R32, R37 ;  /* 0x0000002004207224 */ /* 0x000fe200078e0225 */
[----:B------:R-:W-:Y:S01]  /*2090*/  IABS R37, R40 ;  /* 0x0000002800257213 */ /* 0x000fe20000000000 */
[----:B------:R-:W-:Y:S01]  /*20a0*/  IMAD.HI.U32 R34, R2, R41, RZ ;  /* 0x0000002902227227 */ /* 0x000fe200078e00ff */
[C---:B------:R-:W-:Y:S02]  /*20b0*/  ISETP.GT.U32.AND P1, PT, R4.reuse, R31, PT ;  /* 0x0000001f0400720c */ /* 0x040fe40003f24070 */
[----:B------:R-:W-:Y:S01]  /*20c0*/  ISETP.GT.U32.AND P3, PT, R4, R32, PT ;  /* 0x000000200400720c */ /* 0x000fe20003f64070 */
[----:B------:R-:W-:-:S02]  /*20d0*/  @!P6 IMAD.IADD R33, R33, 0x1, -R4 ;  /* 0x000000012121e824 */ /* 0x000fc400078e0a04 */
[----:B------:R-:W-:Y:S02]  /*20e0*/  IMAD.MOV R34, RZ, RZ, -R34 ;  /* 0x000000ffff227224 */ /* 0x000fe400078e0a22 */
[----:B------:R-:W-:Y:S01]  /*20f0*/  IMAD.HI.U32 R36, R2, R39, RZ ;  /* 0x0000002702247227 */ /* 0x000fe200078e00ff */
[----:B------:R-:W-:-:S03]  /*2100*/  ISETP.GT.U32.AND P6, PT, R4, R33, PT ;  /* 0x000000210400720c */ /* 0x000fc60003fc4070 */
[C---:B------:R-:W-:Y:S01]  /*2110*/  IMAD R34, R4.reuse, R34, R41 ;  /* 0x0000002204227224 */ /* 0x040fe200078e0229 */
[----:B------:R-:W-:Y:S01]  /*2120*/  IABS R41, R45 ;  /* 0x0000002d00297213 */ /* 0x000fe20000000000 */
[----:B------:R-:W-:Y:S02]  /*2130*/  @!P1 IMAD.IADD R31, R31, 0x1, -R4 ;  /* 0x000000011f1f9824 */ /* 0x000fe400078e0a04 */
[----:B------:R-:W-:Y:S01]  /*2140*/  IMAD.MOV R36, RZ, RZ, -R36 ;  /* 0x000000ffff247224 */ /* 0x000fe200078e0a24 */
[----:B------:R-:W-:Y:S01]  /*2150*/  ISETP.GT.U32.AND P1, PT, R4, R34, PT ;  /* 0x000000220400720c */ /* 0x000fe20003f24070 */
[--C-:B------:R-:W-:Y:S02]  /*2160*/  @!P3 IMAD.IADD R32, R32, 0x1, -R4.reuse ;  /* 0x000000012020b824 */ /* 0x100fe400078e0a04 */
[C---:B------:R-:W-:Y:S02]  /*2170*/  IMAD R36, R4.reuse, R36, R39 ;  /* 0x0000002404247224 */ /* 0x040fe400078e0227 */
[----:B------:R-:W-:Y:S01]  /*2180*/  @!P6 IMAD.IADD R33, R33, 0x1, -R4 ;  /* 0x000000012121e824 */ /* 0x000fe200078e0a04 */
[----:B------:R-:W-:Y:S01]  /*2190*/  ISETP.GT.U32.AND P3, PT, R4, R32, PT ;  /* 0x000000200400720c */ /* 0x000fe20003f64070 */
[----:B------:R-:W-:Y:S01]  /*21a0*/  IMAD.HI.U32 R35, R2, R37, RZ ;  /* 0x0000002502237227 */ /* 0x000fe200078e00ff */
[----:B------:R-:W-:-:S03]  /*21b0*/  ISETP.GT.U32.AND P6, PT, R4, R36, PT ;  /* 0x000000240400720c */ /* 0x000fc60003fc4070 */
[----:B------:R-:W-:Y:S02]  /*21c0*/  IMAD.MOV R35, RZ, RZ, -R35 ;  /* 0x000000ffff237224 */ /* 0x000fe400078e0a23 */
[----:B------:R-:W-:Y:S01]  /*21d0*/  @!P1 IMAD.IADD R34, R34, 0x1, -R4 ;  /* 0x0000000122229824 */ /* 0x000fe200078e0a04 */
[----:B------:R-:W-:Y:S01]  /*21e0*/  ISETP.GE.AND P1, PT, R40, RZ, PT ;  /* 0x000000ff2800720c */ /* 0x000fe20003f26270 */
[----:B------:R-:W-:Y:S02]  /*21f0*/  IMAD.MOV.U32 R39, RZ, RZ, R38 ;  /* 0x000000ffff277224 */ /* 0x000fe400078e0026 */
[C---:B------:R-:W-:Y:S02]  /*2200*/  IMAD R35, R4.reuse, R35, R37 ;  /* 0x0000002304237224 */ /* 0x040fe400078e0225 */
[----:B------:R-:W-:Y:S01]  /*2210*/  @!P0 IMAD.MOV R31, RZ, RZ, -R31 ;  /* 0x000000ffff1f8224 */ /* 0x000fe200078e0a1f */
[----:B------:R-:W-:Y:S01]  /*2220*/  ISETP.GT.U32.AND P0, PT, R4, R34, PT ;  /* 0x000000220400720c */ /* 0x000fe20003f04070 */
[----:B------:R-:W-:-:S04]  /*2230*/  IMAD.HI.U32 R37, R2, R39, RZ ;  /* 0x0000002702257227 */ /* 0x000fc800078e00ff */
[--C-:B------:R-:W-:Y:S01]  /*2240*/  @!P3 IMAD.IADD R32, R32, 0x1, -R4.reuse ;  /* 0x000000012020b824 */ /* 0x100fe200078e0a04 */
[----:B------:R-:W-:Y:S01]  /*2250*/  ISETP.GT.U32.AND P3, PT, R4, R35, PT ;  /* 0x000000230400720c */ /* 0x000fe20003f64070 */
[----:B------:R-:W-:Y:S02]  /*2260*/  @!P6 IMAD.IADD R36, R36, 0x1, -R4 ;  /* 0x000000012424e824 */ /* 0x000fe400078e0a04 */
[----:B------:R-:W-:-:S04]  /*2270*/  IMAD.HI.U32 R38, R2, R41, RZ ;  /* 0x0000002902267227 */ /* 0x000fc800078e00ff */
[----:B------:R-:W-:Y:S02]  /*2280*/  IMAD.MOV R37, RZ, RZ, -R37 ;  /* 0x000000ffff257224 */ /* 0x000fe400078e0a25 */
[----:B------:R-:W-:Y:S01]  /*2290*/  @!P5 IMAD.MOV R32, RZ, RZ, -R32 ;  /* 0x000000ffff20d224 */ /* 0x000fe200078e0a20 */
[C---:B------:R-:W-:Y:S01]  /*22a0*/  ISETP.GT.U32.AND P5, PT, R4.reuse, R36, PT ;  /* 0x000000240400720c */ /* 0x040fe20003fa4070 */
[----:B------:R-:W-:Y:S02]  /*22b0*/  IMAD.MOV R38, RZ, RZ, -R38 ;  /* 0x000000ffff267224 */ /* 0x000fe400078e0a26 */
[----:B------:R-:W-:Y:S02]  /*22c0*/  IMAD R37, R4, R37, R39 ;  /* 0x0000002504257224 */ /* 0x000fe400078e0227 */
[----:B------:R-:W-:-:S04]  /*22d0*/  IMAD.HI.U32 R39, R2, R43, RZ ;  /* 0x0000002b02277227 */ /* 0x000fc800078e00ff */
[----:B------:R-:W-:Y:S02]  /*22e0*/  IMAD R38, R4, R38, R41 ;  /* 0x0000002604267224 */ /* 0x000fe400078e0229 */
[--C-:B------:R-:W-:Y:S01]  /*22f0*/  @!P0 IMAD.IADD R34, R34, 0x1, -R4.reuse ;  /* 0x0000000122228824 */ /* 0x100fe200078e0a04 */
[----:B------:R-:W-:Y:S01]  /*2300*/  ISETP.GT.U32.AND P0, PT, R4, R37, PT ;  /* 0x000000250400720c */ /* 0x000fe20003f04070 */
[----:B------:R-:W-:Y:S02]  /*2310*/  IMAD.MOV R39, RZ, RZ, -R39 ;  /* 0x000000ffff277224 */ /* 0x000fe400078e0a27 */
[----:B------:R-:W-:Y:S01]  /*2320*/  @!P3 IMAD.IADD R35, R35, 0x1, -R4 ;  /* 0x000000012323b824 */ /* 0x000fe200078e0a04 */
[----:B------:R-:W-:Y:S01]  /*2330*/  ISETP.GE.AND P3, PT, R42, RZ, PT ;  /* 0x000000ff2a00720c */ /* 0x000fe20003f66270 */
[----:B------:R-:W-:Y:S01]  /*2340*/  @!P2 IMAD.MOV R34, RZ, RZ, -R34 ;  /* 0x000000ffff22a224 */ /* 0x000fe200078e0a22 */
[C---:B------:R-:W-:Y:S01]  /*2350*/  ISETP.GT.U32.AND P2, PT, R4.reuse, R38, PT ;  /* 0x000000260400720c */ /* 0x040fe20003f44070 */
[C---:B------:R-:W-:Y:S01]  /*2360*/  IMAD R39, R4.reuse, R39, R43 ;  /* 0x0000002704277224 */ /* 0x040fe200078e022b */
[----:B------:R-:W-:Y:S01]  /*2370*/  ISETP.GT.U32.AND P6, PT, R4, R35, PT ;  /* 0x000000230400720c */ /* 0x000fe20003fc4070 */
[--C-:B------:R-:W-:Y:S01]  /*2380*/  @!P5 IMAD.IADD R36, R36, 0x1, -R4.reuse ;  /* 0x000000012424d824 */ /* 0x100fe200078e0a04 */
[----:B------:R-:W-:Y:S01]  /*2390*/  LOP3.LUT R42, R5, 0x6c, RZ, 0xfc, !PT ;  /* 0x0000006c052a7812 */ /* 0x000fe200078efcff */
[----:B------:R-:W-:Y:S01]  /*23a0*/  @!P4 IMAD.MOV R33, RZ, RZ, -R33 ;  /* 0x000000ffff21c224 */ /* 0x000fe200078e0a21 */
[----:B------:R-:W-:Y:S01]  /*23b0*/  ISETP.GT.U32.AND P5, PT, R4, R39, PT ;  /* 0x000000270400720c */ /* 0x000fe20003fa4070 */
[----:B------:R-:W-:Y:S01]  /*23c0*/  @!P0 IMAD.IADD R37, R37, 0x1, -R4 ;  /* 0x0000000125258824 */ /* 0x000fe200078e0a04 */
[----:B------:R-:W-:-:S02]  /*23d0*/  IABS R43, R42 ;  /* 0x0000002a002b7213 */ /* 0x000fc40000000000 */
[----:B------:R-:W-:Y:S01]  /*23e0*/  ISETP.GE.AND P4, PT, R44, RZ, PT ;  /* 0x000000ff2c00720c */ /* 0x000fe20003f86270 */
[----:B------:R-:W-:Y:S01]  /*23f0*/  @!P3 IMAD.MOV R36, RZ, RZ, -R36 ;  /* 0x000000ffff24b224 */ /* 0x000fe200078e0a24 */
[C---:B------:R-:W-:Y:S01]  /*2400*/  LOP3.LUT R44, R5.reuse, 0x68, RZ, 0xfc, !PT ;  /* 0x00000068052c7812 */ /* 0x040fe200078efcff */
[--C-:B------:R-:W-:Y:S01]  /*2410*/  @!P2 IMAD.IADD R38, R38, 0x1, -R4.reuse ;  /* 0x000000012626a824 */ /* 0x100fe200078e0a04 */
[----:B------:R-:W-:Y:S01]  /*2420*/  ISETP.GT.U32.AND P2, PT, R4, R37, PT ;  /* 0x000000250400720c */ /* 0x000fe20003f44070 */
[----:B------:R-:W-:Y:S01]  /*2430*/  IMAD.HI.U32 R40, R2, R43, RZ ;  /* 0x0000002b02287227 */ /* 0x000fe200078e00ff */
[----:B------:R-:W-:Y:S02]  /*2440*/  ISETP.GE.AND P0, PT, R46, RZ, PT ;  /* 0x000000ff2e00720c */ /* 0x000fe40003f06270 */
[----:B------:R-:W-:Y:S01]  /*2450*/  LOP3.LUT R46, R5, 0x64, RZ, 0xfc, !PT ;  /* 0x00000064052e7812 */ /* 0x000fe200078efcff */
[--C-:B------:R-:W-:Y:S01]  /*2460*/  @!P6 IMAD.IADD R35, R35, 0x1, -R4.reuse ;  /* 0x000000012323e824 */ /* 0x100fe200078e0a04 */
[----:B------:R-:W-:Y:S01]  /*2470*/  ISETP.GE.AND P6, PT, R45, RZ, PT ;  /* 0x000000ff2d00720c */ /* 0x000fe20003fc6270 */
[----:B------:R-:W-:Y:S01]  /*2480*/  @!P5 IMAD.IADD R39, R39, 0x1, -R4 ;  /* 0x000000012727d824 */ /* 0x000fe200078e0a04 */
[----:B------:R-:W-:Y:S01]  /*2490*/  IABS R45, R44 ;  /* 0x0000002c002d7213 */ /* 0x000fe20000000000 */
[----:B------:R-:W-:Y:S01]  /*24a0*/  IMAD.MOV R40, RZ, RZ, -R40 ;  /* 0x000000ffff287224 */ /* 0x000fe200078e0a28 */
[----:B------:R-:W-:Y:S01]  /*24b0*/  IABS R47, R46 ;  /* 0x0000002e002f7213 */ /* 0x000fe20000000000 */
[----:B------:R-:W-:Y:S01]  /*24c0*/  @!P1 IMAD.MOV R35, RZ, RZ, -R35 ;  /* 0x000000ffff239224 */ /* 0x000fe200078e0a23 */
[C---:B------:R-:W-:Y:S01]  /*24d0*/  ISETP.GT.U32.AND P1, PT, R4.reuse, R38, PT ;  /* 0x000000260400720c */ /* 0x040fe20003f24070 */
[C---:B------:R-:W-:Y:S01]  /*24e0*/  IMAD R40, R4.reuse, R40, R43 ;  /* 0x0000002804287224 */ /* 0x040fe200078e022b */
[----:B------:R-:W-:Y:S01]  /*24f0*/  ISETP.GT.U32.AND P5, PT, R4, R39, PT ;  /* 0x000000270400720c */ /* 0x000fe20003fa4070 */
[----:B------:R-:W-:-:S04]  /*2500*/  IMAD.HI.U32 R41, R2, R45, RZ ;  /* 0x0000002d02297227 */ /* 0x000fc800078e00ff */
[----:B------:R-:W-:Y:S01]  /*2510*/  @!P2 IMAD.IADD R37, R37, 0x1, -R4 ;  /* 0x000000012525a824 */ /* 0x000fe200078e0a04 */
[----:B------:R-:W-:Y:S01]  /*2520*/  ISETP.GT.U32.AND P2, PT, R4, R40, PT ;  /* 0x000000280400720c */ /* 0x000fe20003f44070 */
[----:B------:R-:W-:Y:S02]  /*2530*/  IMAD.MOV R41, RZ, RZ, -R41 ;  /* 0x000000ffff297224 */ /* 0x000fe400078e0a29 */
[----:B------:R-:W-:-:S04]  /*2540*/  IMAD.HI.U32 R43, R2, R49, RZ ;  /* 0x00000031022b7227 */ /* 0x000fc800078e00ff */
[----:B------:R-:W-:Y:S02]  /*2550*/  IMAD R41, R4, R41, R45 ;  /* 0x0000002904297224 */ /* 0x000fe400078e022d */
[--C-:B------:R-:W-:Y:S01]  /*2560*/  @!P1 IMAD.IADD R38, R38, 0x1, -R4.reuse ;  /* 0x0000000126269824 */ /* 0x100fe200078e0a04 */
[----:B------:R-:W-:Y:S01]  /*2570*/  ISETP.GE.AND P1, PT, R42, RZ, PT ;  /* 0x000000ff2a00720c */ /* 0x000fe20003f26270 */
[----:B------:R-:W-:Y:S01]  /*2580*/  @!P5 IMAD.IADD R39, R39, 0x1, -R4 ;  /* 0x000000012727d824 */ /* 0x000fe200078e0a04 */
[----:B------:R-:W-:Y:S01]  /*2590*/  ISETP.GT.U32.AND P5, PT, R4, R41, PT ;  /* 0x000000290400720c */ /* 0x000fe20003fa4070 */
[----:B------:R-:W-:-:S04]  /*25a0*/  IMAD.HI.U32 R42, R2, R47, RZ ;  /* 0x0000002f022a7227 */ /* 0x000fc800078e00ff */
[----:B------:R-:W-:Y:S02]  /*25b0*/  IMAD.MOV R42, RZ, RZ, -R42 ;  /* 0x000000ffff2a7224 */ /* 0x000fe400078e0a2a */
[--C-:B------:R-:W-:Y:S01]  /*25c0*/  @!P2 IMAD.IADD R40, R40, 0x1, -R4.reuse ;  /* 0x000000012828a824 */ /* 0x100fe200078e0a04 */
[----:B------:R-:W-:Y:S01]  /*25d0*/  ISETP.GE.AND P2, PT, R44, RZ, PT ;  /* 0x000000ff2c00720c */ /* 0x000fe20003f46270 */
[C---:B------:R-:W-:Y:S01]  /*25e0*/  IMAD R42, R4.reuse, R42, R47 ;  /* 0x0000002a042a7224 */ /* 0x040fe200078e022f */
[----:B------:R-:W-:Y:S01]  /*25f0*/  IABS R47, R50 ;  /* 0x00000032002f7213 */ /* 0x000fe20000000000 */
[----:B------:R-:W-:Y:S01]  /*2600*/  IMAD.MOV R43, RZ, RZ, -R43 ;  /* 0x000000ffff2b7224 */ /* 0x000fe200078e0a2b */
[C---:B------:R-:W-:Y:S01]  /*2610*/  ISETP.GT.U32.AND P3, PT, R4.reuse, R40, PT ;  /* 0x000000280400720c */ /* 0x040fe20003f64070 */
[----:B------:R-:W-:Y:S01]  /*2620*/  @!P5 IMAD.IADD R41, R41, 0x1, -R4 ;  /* 0x000000012929d824 */ /* 0x000fe200078e0a04 */
[----:B------:R-:W-:Y:S01]  /*2630*/  ISETP.GT.U32.AND P5, PT, R4, R42, PT ;  /* 0x0000002a0400720c */ /* 0x000fe20003fa4070 */
[----:B------:R-:W-:-:S04]  /*2640*/  IMAD.HI.U32 R44, R2, R47, RZ ;  /* 0x0000002f022c7227 */ /* 0x000fc800078e00ff */
[C---:B------:R-:W-:Y:S01]  /*2650*/  IMAD R43, R4.reuse, R43, R49 ;  /* 0x0000002b042b7224 */ /* 0x040fe200078e0231 */
[----:B------:R-:W-:Y:S01]  /*2660*/  IABS R49, R52 ;  /* 0x0000003400317213 */ /* 0x000fe20000000000 */
[----:B------:R-:W-:Y:S01]  /*2670*/  @!P4 IMAD.MOV R37, RZ, RZ, -R37 ;  /* 0x000000ffff25c224 */ /* 0x000fe200078e0a25 */
[C---:B------:R-:W-:Y:S01]  /*2680*/  ISETP.GT.U32.AND P4, PT, R4.reuse, R41, PT ;  /* 0x000000290400720c */ /* 0x040fe20003f84070 */
[----:B------:R-:W-:Y:S02]  /*2690*/  IMAD.MOV R44, RZ, RZ, -R44 ;  /* 0x000000ffff2c7224 */ /* 0x000fe400078e0a2c */
[----:B------:R-:W-:Y:S01]  /*26a0*/  @!P6 IMAD.MOV R38, RZ, RZ, -R38 ;  /* 0x000000ffff26e224 */ /* 0x000fe200078e0a26 */
[----:B------:R-:W-:Y:S01]  /*26b0*/  ISETP.GT.U32.AND P6, PT, R4, R43, PT ;  /* 0x0000002b0400720c */ /* 0x000fe20003fc4070 */
[----:B------:R-:W-:Y:S01]  /*26c0*/  @!P3 IMAD.IADD R40, R40, 0x1, -R4 ;  /* 0x000000012828b824 */ /* 0x000fe200078e0a04 */
[----:B------:R-:W-:Y:S01]  /*26d0*/  ISETP.GE.AND P3, PT, R48, RZ, PT ;  /* 0x000000ff3000720c */ /* 0x000fe20003f66270 */
[----:B------:R-:W-:Y:S01]  /*26e0*/  IMAD R44, R4, R44, R47 ;  /* 0x0000002c042c7224 */ /* 0x000fe200078e022f */
[----:B------:R-:W-:Y:S01]  /*26f0*/  LOP3.LUT R47, R5, 0x50, RZ, 0xfc, !PT ;  /* 0x00000050052f7812 */ /* 0x000fe200078efcff */
[----:B------:R-:W-:-:S04]  /*2700*/  IMAD.HI.U32 R45, R2, R49, RZ ;  /* 0x00000031022d7227 */ /* 0x000fc800078e00ff */
[----:B------:R-:W-:Y:S01]  /*2710*/  @!P1 IMAD.MOV R40, RZ, RZ, -R40 ;  /* 0x000000ffff289224 */ /* 0x000fe200078e0a28 */
[----:B------:R-:W-:Y:S01]  /*2720*/  ISETP.GT.U32.AND P1, PT, R4, R44, PT ;  /* 0x0000002c0400720c */ /* 0x000fe20003f24070 */
[--C-:B------:R-:W-:Y:S02]  /*2730*/  @!P5 IMAD.IADD R42, R42, 0x1, -R4.reuse ;  /* 0x000000012a2ad824 */ /* 0x100fe400078e0a04 */
[----:B------:R-:W-:Y:S02]  /*2740*/  IMAD.MOV R45, RZ, RZ, -R45 ;  /* 0x000000ffff2d7224 */ /* 0x000fe400078e0a2d */
[--C-:B------:R-:W-:Y:S01]  /*2750*/  @!P4 IMAD.IADD R41, R41, 0x1, -R4.reuse ;  /* 0x000000012929c824 */ /* 0x100fe200078e0a04 */
[C---:B------:R-:W-:Y:S01]  /*2760*/  ISETP.GT.U32.AND P5, PT, R4.reuse, R42, PT ;  /* 0x0000002a0400720c */ /* 0x040fe20003fa4070 */
[----:B------:R-:W-:Y:S01]  /*2770*/  IMAD R45, R4, R45, R49 ;  /* 0x0000002d042d7224 */ /* 0x000fe200078e0231 */
[----:B------:R-:W-:Y:S01]  /*2780*/  IABS R49, R47 ;  /* 0x0000002f00317213 */ /* 0x000fe20000000000 */
[--C-:B------:R-:W-:Y:S01]  /*2790*/  @!P6 IMAD.IADD R43, R43, 0x1, -R4.reuse ;  /* 0x000000012b2be824 */ /* 0x100fe200078e0a04 */
[----:B------:R-:W-:Y:S01]  /*27a0*/  ISETP.GE.AND P4, PT, R50, RZ, PT ;  /* 0x000000ff3200720c */ /* 0x000fe20003f86270 */
[----:B------:R-:W-:Y:S01]  /*27b0*/  @!P2 IMAD.MOV R41, RZ, RZ, -R41 ;  /* 0x000000ffff29a224 */ /* 0x000fe200078e0a29 */
[----:B------:R-:W-:Y:S01]  /*27c0*/  ISETP.GT.U32.AND P2, PT, R4, R45, PT ;  /* 0x0000002d0400720c */ /* 0x000fe20003f44070 */
[----:B------:R-:W-:Y:S01]  /*27d0*/  @!P1 IMAD.IADD R44, R44, 0x1, -R4 ;  /* 0x000000012c2c9824 */ /* 0x000fe200078e0a04 */
[----:B------:R-:W-:Y:S01]  /*27e0*/  ISETP.GT.U32.AND P6, PT, R4, R43, PT ;  /* 0x0000002b0400720c */ /* 0x000fe20003fc4070 */
[----:B------:R-:W-:Y:S01]  /*27f0*/  @!P0 IMAD.MOV R39, RZ, RZ, -R39 ;  /* 0x000000ffff278224 */ /* 0x000fe200078e0a27 */
[----:B------:R-:W-:Y:S01]  /*2800*/  ISETP.GE.AND P0, PT, R46, RZ, PT ;  /* 0x000000ff2e00720c */ /* 0x000fe20003f06270 */
[----:B------:R-:W-:Y:S01]  /*2810*/  IMAD.HI.U32 R46, R2, R49, RZ ;  /* 0x00000031022e7227 */ /* 0x000fe200078e00ff */
[----:B------:R-:W-:-:S02]  /*2820*/  ISETP.GT.U32.AND P1, PT, R4, R44, PT ;  /* 0x0000002c0400720c */ /* 0x000fc40003f24070 */
[C---:B------:R-:W-:Y:S01]  /*2830*/  LOP3.LUT R50, R5.reuse, 0x4c, RZ, 0xfc, !PT ;  /* 0x0000004c05327812 */ /* 0x040fe200078efcff */
[----:B------:R-:W-:Y:S01]  /*2840*/  @!P5 IMAD.IADD R42, R42, 0x1, -R4 ;  /* 0x000000012a2ad824 */ /* 0x000fe200078e0a04 */
[----:B------:R-:W-:Y:S01]  /*2850*/  ISETP.GE.AND P5, PT, R52, RZ, PT ;  /* 0x000000ff3400720c */ /* 0x000fe20003fa6270 */
[----:B------:R-:W-:Y:S01]  /*2860*/  IMAD.MOV R46, RZ, RZ, -R46 ;  /* 0x000000ffff2e7224 */ /* 0x000fe200078e0a2e */
[----:B------:R-:W-:Y:S01]  /*2870*/  LOP3.LUT R52, R5, 0x48, RZ, 0xfc, !PT ;  /* 0x0000004805347812 */ /* 0x000fe200078efcff */
[--C-:B------:R-:W-:Y:S01]  /*2880*/  @!P2 IMAD.IADD R45, R45, 0x1, -R4.reuse ;  /* 0x000000012d2da824 */ /* 0x100fe200078e0a04 */
[----:B------:R-:W-:Y:S01]  /*2890*/  IABS R51, R50 ;  /* 0x0000003200337213 */ /* 0x000fe20000000000 */
[----:B------:R-:W-:Y:S01]  /*28a0*/  @!P6 IMAD.IADD R43, R43, 0x1, -R4 ;  /* 0x000000012b2be824 */ /* 0x000fe200078e0a04 */
[----:B------:R-:W-:Y:S01]  /*28b0*/  IABS R48, R52 ;  /* 0x0000003400307213 */ /* 0x000fe20000000000 */
[----:B------:R-:W-:Y:S01]  /*28c0*/  IMAD R46, R4, R46, R49 ;  /* 0x0000002e042e7224 */ /* 0x000fe200078e0231 */
[----:B------:R-:W-:Y:S01]  /*28d0*/  ISETP.GE.AND P6, PT, R47, RZ, PT ;  /* 0x000000ff2f00720c */ /* 0x000fe20003fc6270 */
[----:B------:R-:W-:Y:S01]  /*28e0*/  IMAD.HI.U32 R47, R2, R51, RZ ;  /* 0x00000033022f7227 */ /* 0x000fe200078e00ff */
[----:B------:R-:W-:-:S03]  /*28f0*/  ISETP.GT.U32.AND P2, PT, R4, R45, PT ;  /* 0x0000002d0400720c */ /* 0x000fc60003f44070 */
[----:B------:R-:W-:Y:S02]  /*2900*/  IMAD.MOV.U32 R49, RZ, RZ, R48 ;  /* 0x000000ffff317224 */ /* 0x000fe400078e0030 */
[----:B------:R-:W-:Y:S01]  /*2910*/  @!P1 IMAD.IADD R44, R44, 0x1, -R4 ;  /* 0x000000012c2c9824 */ /* 0x000fe200078e0a04 */
[----:B------:R-:W-:Y:S01]  /*2920*/  ISETP.GT.U32.AND P1, PT, R4, R46, PT ;  /* 0x0000002e0400720c */ /* 0x000fe20003f24070 */
[----:B------:R-:W-:Y:S02]  /*2930*/  IMAD.MOV R47, RZ, RZ, -R47 ;  /* 0x000000ffff2f7224 */ /* 0x000fe400078e0a2f */
[----:B------:R-:W-:-:S04]  /*2940*/  IMAD.HI.U32 R48, R2, R49, RZ ;  /* 0x0000003102307227 */ /* 0x000fc800078e00ff */
[C---:B------:R-:W-:Y:S01]  /*2950*/  IMAD R47, R4.reuse, R47, R51 ;  /* 0x0000002f042f7224 */ /* 0x040fe200078e0233 */
[----:B------:R-:W-:Y:S01]  /*2960*/  IABS R51, R54 ;  /* 0x0000003600337213 */ /* 0x000fe20000000000 */
[----:B------:R-:W-:Y:S02]  /*2970*/  IMAD.MOV R48, RZ, RZ, -R48 ;  /* 0x000000ffff307224 */ /* 0x000fe400078e0a30 */
[--C-:B------:R-:W-:Y:S01]  /*2980*/  @!P2 IMAD.IADD R45, R45, 0x1, -R4.reuse ;  /* 0x000000012d2da824 */ /* 0x100fe200078e0a04 */
[C---:B------:R-:W-:Y:S01]  /*2990*/  ISETP.GT.U32.AND P2, PT, R4.reuse, R47, PT ;  /* 0x0000002f0400720c */ /* 0x040fe20003f44070 */
[----:B------:R-:W-:Y:S02]  /*29a0*/  IMAD R49, R4, R48, R49 ;  /* 0x0000003004317224 */ /* 0x000fe400078e0231 */
[----:B------:R-:W-:Y:S02]  /*29b0*/  @!P1 IMAD.IADD R46, R46, 0x1, -R4 ;  /* 0x000000012e2e9824 */ /* 0x000fe400078e0a04 */
[----:B------:R-:W-:Y:S01]  /*29c0*/  @!P3 IMAD.MOV R43, RZ, RZ, -R43 ;  /* 0x000000ffff2bb224 */ /* 0x000fe200078e0a2b */
[----:B------:R-:W-:Y:S01]  /*29d0*/  ISETP.GT.U32.AND P1, PT, R4, R49, PT ;  /* 0x000000310400720c */ /* 0x000fe20003f24070 */
[----:B------:R-:W-:Y:S01]  /*29e0*/  IMAD.HI.U32 R48, R2, R51, RZ ;  /* 0x0000003302307227 */ /* 0x000fe200078e00ff */
[----:B------:R-:W-:-:S03]  /*29f0*/  ISETP.GT.U32.AND P3, PT, R4, R46, PT ;  /* 0x0000002e0400720c */ /* 0x000fc60003f64070 */
[----:B------:R-:W-:Y:S02]  /*2a00*/  IMAD.MOV R48, RZ, RZ, -R48 ;  /* 0x000000ffff307224 */ /* 0x000fe400078e0a30 */
[----:B------:R-:W-:Y:S01]  /*2a10*/  @!P2 IMAD.IADD R47, R47, 0x1, -R4 ;  /* 0x000000012f2fa824 */ /* 0x000fe200078e0a04 */
[----:B------:R-:W-:Y:S01]  /*2a20*/  ISETP.GE.AND P2, PT, R52, RZ, PT ;  /* 0x000000ff3400720c */ /* 0x000fe20003f46270 */
[----:B------:R-:W-:Y:S01]  /*2a30*/  IMAD R51, R4, R48, R51 ;  /* 0x0000003004337224 */ /* 0x000fe200078e0233 */
[----:B------:R-:W-:Y:S01]  /*2a40*/  LOP3.LUT R52, R5, 0x28, RZ, 0xfc, !PT ;  /* 0x0000002805347812 */ /* 0x000fe200078efcff */
[----:B------:R-:W-:Y:S01]  /*2a50*/  @!P0 IMAD.MOV R42, RZ, RZ, -R42 ;  /* 0x000000ffff2a8224 */ /* 0x000fe200078e0a2a */
[----:B------:R-:W-:Y:S01]  /*2a60*/  ISETP.GE.AND P0, PT, R50, RZ, PT ;  /* 0x000000ff3200720c */ /* 0x000fe20003f06270 */
[--C-:B------:R-:W-:Y:S01]  /*2a70*/  @!P1 IMAD.IADD R49, R49, 0x1, -R4.reuse ;  /* 0x0000000131319824 */ /* 0x100fe200078e0a04 */
[----:B------:R-:W-:Y:S01]  /*2a80*/  ISETP.GT.U32.AND P1, PT, R4, R47, PT ;  /* 0x0000002f0400720c */ /* 0x000fe20003f24070 */
[----:B------:R-:W-:Y:S01]  /*2a90*/  @!P3 IMAD.IADD R46, R46, 0x1, -R4 ;  /* 0x000000012e2eb824 */ /* 0x000fe200078e0a04 */
[----:B------:R-:W-:Y:S01]  /*2aa0*/  ISETP.GT.U32.AND P3, PT, R4, R51, PT ;  /* 0x000000330400720c */ /* 0x000fe20003f64070 */
[----:B------:R-:W-:-:S04]  /*2ab0*/  IMAD.HI.U32 R50, R2, R53, RZ ;  /* 0x0000003502327227 */ /* 0x000fc800078e00ff */
[----:B------:R-:W-:Y:S02]  /*2ac0*/  IMAD.MOV R50, RZ, RZ, -R50 ;  /* 0x000000ffff327224 */ /* 0x000fe400078e0a32 */
[----:B------:R-:W-:-:S04]  /*2ad0*/  IMAD.HI.U32 R48, R2, R55, RZ ;  /* 0x0000003702307227 */ /* 0x000fc800078e00ff */
[C---:B------:R-:W-:Y:S01]  /*2ae0*/  IMAD R53, R4.reuse, R50, R53 ;  /* 0x0000003204357224 */ /* 0x040fe200078e0235 */
[----:B------:R-:W-:Y:S01]  /*2af0*/  LOP3.LUT R50, R5, 0x2c, RZ, 0xfc, !PT ;  /* 0x0000002c05327812 */ /* 0x000fe200078efcff */
[----:B------:R-:W-:Y:S02]  /*2b00*/  @!P1 IMAD.IADD R47, R47, 0x1, -R4 ;  /* 0x000000012f2f9824 */ /* 0x000fe400078e0a04 */
[----:B------:R-:W-:Y:S01]  /*2b10*/  IMAD.MOV R48, RZ, RZ, -R48 ;  /* 0x000000ffff307224 */ /* 0x000fe200078e0a30 */
[----:B------:R-:W-:Y:S01]  /*2b20*/  IABS R65, R50 ;  /* 0x0000003200417213 */ /* 0x000fe20000000000 */
[----:B------:R-:W-:Y:S01]  /*2b30*/  @!P5 IMAD.MOV R45, RZ, RZ, -R45 ;  /* 0x000000ffff2dd224 */ /* 0x000fe200078e0a2d */
[----:B------:R-:W-:Y:S01]  /*2b40*/  ISETP.GT.U32.AND P5, PT, R4, R53, PT ;  /* 0x000000350400720c */ /* 0x000fe20003fa4070 */
[----:B------:R-:W-:Y:S02]  /*2b50*/  IMAD.MOV.U32 R59, RZ, RZ, R47 ;  /* 0x000000ffff3b7224 */ /* 0x000fe400078e002f */
[----:B------:R-:W-:Y:S01]  /*2b60*/  @!P3 IMAD.IADD R51, R51, 0x1, -R4 ;  /* 0x000000013333b824 */ /* 0x000fe200078e0a04 */
[----:B------:R-:W-:Y:S01]  /*2b70*/  ISETP.GE.AND P3, PT, R58, RZ, PT ;  /* 0x000000ff3a00720c */ /* 0x000fe20003f66270 */
[C---:B------:R-:W-:Y:S01]  /*2b80*/  IMAD R55, R4.reuse, R48, R55 ;  /* 0x0000003004377224 */ /* 0x040fe200078e0237 */
[----:B------:R-:W-:Y:S01]  /*2b90*/  LOP3.LUT R58, R5, 0x14, RZ, 0xfc, !PT ;  /* 0x00000014053a7812 */ /* 0x000fe200078efcff */
[----:B------:R-:W-:Y:S01]  /*2ba0*/  @!P0 IMAD.MOV R59, RZ, RZ, -R59 ;  /* 0x000000ffff3b8224 */ /* 0x000fe200078e0a3b */
[----:B------:R-:W-:Y:S01]  /*2bb0*/  ISETP.GT.U32.AND P0, PT, R4, R51, PT ;  /* 0x000000330400720c */ /* 0x000fe20003f04070 */
[----:B------:R-:W-:Y:S01]  /*2bc0*/  IMAD.HI.U32 R48, R2, R57, RZ ;  /* 0x0000003902307227 */ /* 0x000fe200078e00ff */
[----:B------:R-:W-:-:S03]  /*2bd0*/  ISETP.GT.U32.AND P1, PT, R4, R55, PT ;  /* 0x000000370400720c */ /* 0x000fc60003f24070 */
[----:B------:R-:W-:Y:S02]  /*2be0*/  IMAD.MOV R48, RZ, RZ, -R48 ;  /* 0x000000ffff307224 */ /* 0x000fe400078e0a30 */
[----:B------:R-:W-:Y:S01]  /*2bf0*/  @!P4 IMAD.MOV R44, RZ, RZ, -R44 ;  /* 0x000000ffff2cc224 */ /* 0x000fe200078e0a2c */
[C---:B------:R-:W-:Y:S01]  /*2c00*/  ISETP.GT.U32.AND P4, PT, R4.reuse, R49, PT ;  /* 0x000000310400720c */ /* 0x040fe20003f84070 */
[--C-:B------:R-:W-:Y:S02]  /*2c10*/  @!P5 IMAD.IADD R53, R53, 0x1, -R4.reuse ;  /* 0x000000013535d824 */ /* 0x100fe400078e0a04 */
[C---:B------:R-:W-:Y:S01]  /*2c20*/  IMAD R47, R4.reuse, R48, R57 ;  /* 0x00000030042f7224 */ /* 0x040fe200078e0239 */
[----:B------:R-:W-:Y:S01]  /*2c30*/  LOP3.LUT R48, R5, 0x30, RZ, 0xfc, !PT ;  /* 0x0000003005307812 */ /* 0x000fe200078efcff */
[--C-:B------:R-:W-:Y:S01]  /*2c40*/  @!P0 IMAD.IADD R51, R51, 0x1, -R4.reuse ;  /* 0x0000000133338824 */ /* 0x100fe200078e0a04 */
[C---:B------:R-:W-:Y:S01]  /*2c50*/  ISETP.GT.U32.AND P5, PT, R4.reuse, R53, PT ;  /* 0x000000350400720c */ /* 0x040fe20003fa4070 */
[----:B------:R-:W-:Y:S01]  /*2c60*/  @!P1 IMAD.IADD R55, R55, 0x1, -R4 ;  /* 0x0000000137379824 */ /* 0x000fe200078e0a04 */
[----:B------:R-:W-:Y:S01]  /*2c70*/  ISETP.GT.U32.AND P0, PT, R4, R47, PT ;  /* 0x0000002f0400720c */ /* 0x000fe20003f04070 */
[----:B------:R-:W-:Y:S01]  /*2c80*/  @!P6 IMAD.MOV R46, RZ, RZ, -R46 ;  /* 0x000000ffff2ee224 */ /* 0x000fe200078e0a2e */
[----:B------:R-:W-:Y:S01]  /*2c90*/  ISETP.GE.AND P6, PT, R54, RZ, PT ;  /* 0x000000ff3600720c */ /* 0x000fe20003fc6270 */
[----:B------:R-:W-:Y:S01]  /*2ca0*/  IMAD.MOV.U32 R63, RZ, RZ, R51 ;  /* 0x000000ffff3f7224 */ /* 0x000fe200078e0033 */
[----:B------:R-:W-:Y:S01]  /*2cb0*/  ISETP.GT.U32.AND P1, PT, R4, R55, PT ;  /* 0x000000370400720c */ /* 0x000fe20003f24070 */
[----:B------:R-:W-:Y:S01]  /*2cc0*/  @!P4 IMAD.IADD R49, R49, 0x1, -R4 ;  /* 0x000000013131c824 */ /* 0x000fe200078e0a04 */
[----:B------:R-:W-:-:S02]  /*2cd0*/  IABS R57, R48 ;  /* 0x0000003000397213 */ /* 0x000fc40000000000 */
[----:B------:R-:W-:Y:S01]  /*2ce0*/  ISETP.GE.AND P4, PT, R56, RZ, PT ;  /* 0x000000ff3800720c */ /* 0x000fe20003f86270 */
[----:B------:R-:W-:Y:S01]  /*2cf0*/  IMAD.MOV.U32 R61, RZ, RZ, R49 ;  /* 0x000000ffff3d7224 */ /* 0x000fe200078e0031 */
[----:B------:R-:W-:Y:S01]  /*2d00*/  LOP3.LUT R54, R5, 0x20, RZ, 0xfc, !PT ;  /* 0x0000002005367812 */ /* 0x000fe200078efcff */
[--C-:B------:R-:W-:Y:S01]  /*2d10*/  @!P5 IMAD.IADD R53, R53, 0x1, -R4.reuse ;  /* 0x000000013535d824 */ /* 0x100fe200078e0a04 */
[----:B------:R-:W-:Y:S01]  /*2d20*/  ISETP.GE.AND P5, PT, R48, RZ, PT ;  /* 0x000000ff3000720c */ /* 0x000fe20003fa6270 */
[----:B------:R-:W-:Y:S01]  /*2d30*/  @!P0 IMAD.IADD R47, R47, 0x1, -R4 ;  /* 0x000000012f2f8824 */ /* 0x000fe200078e0a04 */
[----:B------:R-:W-:Y:S01]  /*2d40*/  LOP3.LUT R56, R5, 0x18, RZ, 0xfc, !PT ;  /* 0x0000001805387812 */ /* 0x000fe200078efcff */
[----:B------:R-:W-:Y:S01]  /*2d50*/  IMAD.HI.U32 R49, R2, R65, RZ ;  /* 0x0000004102317227 */ /* 0x000fe200078e00ff */
[----:B------:R-:W-:Y:S02]  /*2d60*/  ISETP.GE.AND P0, PT, R52, RZ, PT ;  /* 0x000000ff3400720c */ /* 0x000fe40003f06270 */
[----:B------:R-:W-:Y:S01]  /*2d70*/  IABS R67, R56 ;  /* 0x0000003800437213 */ /* 0x000fe20000000000 */
[----:B------:R-:W-:-:S04]  /*2d80*/  IMAD.HI.U32 R48, R2, R57, RZ ;  /* 0x0000003902307227 */ /* 0x000fc800078e00ff */
[----:B------:R-:W-:Y:S01]  /*2d90*/  @!P6 IMAD.MOV R63, RZ, RZ, -R63 ;  /* 0x000000ffff3fe224 */ /* 0x000fe200078e0a3f */
[----:B------:R-:W-:Y:S01]  /*2da0*/  ISETP.GT.U32.AND P6, PT, R4, R47, PT ;  /* 0x0000002f0400720c */ /* 0x000fe20003fc4070 */
[----:B------:R-:W-:Y:S02]  /*2db0*/  IMAD.MOV R51, RZ, RZ, -R49 ;  /* 0x000000ffff337224 */ /* 0x000fe400078e0a31 */
[----:B------:R-:W-:Y:S02]  /*2dc0*/  IMAD.MOV R48, RZ, RZ, -R48 ;  /* 0x000000ffff307224 */ /* 0x000fe400078e0a30 */
[----:B------:R-:W-:Y:S01]  /*2dd0*/  @!P1 IMAD.IADD R55, R55, 0x1, -R4 ;  /* 0x0000000137379824 */ /* 0x000fe200078e0a04 */
[----:B------:R-:W-:Y:S01]  /*2de0*/  ISETP.GE.AND P1, PT, R50, RZ, PT ;  /* 0x000000ff3200720c */ /* 0x000fe20003f26270 */
[C---:B------:R-:W-:Y:S01]  /*2df0*/  IMAD R51, R4.reuse, R51, R65 ;  /* 0x0000003304337224 */ /* 0x040fe200078e0241 */
[----:B------:R-:W-:Y:S01]  /*2e00*/  IABS R50, R52 ;  /* 0x0000003400327213 */ /* 0x000fe20000000000 */
[----:B------:R-:W-:Y:S01]  /*2e10*/  IMAD R49, R4, R48, R57 ;  /* 0x0000003004317224 */ /* 0x000fe200078e0239 */
[----:B------:R-:W-:Y:S01]  /*2e20*/  IABS R52, R58 ;  /* 0x0000003a00347213 */ /* 0x000fe20000000000 */
[----:B------:R-:W-:-:S02]  /*2e30*/  IMAD.MOV.U32 R65, RZ, RZ, R53 ;  /* 0x000000ffff417224 */ /* 0x000fc400078e0035 */
[----:B------:R-:W-:Y:S01]  /*2e40*/  IMAD.MOV.U32 R57, RZ, RZ, R50 ;  /* 0x000000ffff397224 */ /* 0x000fe200078e0032 */
[----:B------:R-:W-:Y:S01]  /*2e50*/  LOP3.LUT R50, R5, 0x24, RZ, 0xfc, !PT ;  /* 0x0000002405327812 */ /* 0x000fe200078efcff */
[----:B------:R-:W-:Y:S01]  /*2e60*/  @!P4 IMAD.MOV R65, RZ, RZ, -R65 ;  /* 0x000000ffff41c224 */ /* 0x000fe200078e0a41 */
[----:B------:R-:W-:Y:S01]  /*2e70*/  ISETP.GT.U32.AND P4, PT, R4, R49, PT ;  /* 0x000000310400720c */ /* 0x000fe20003f84070 */
[----:B------:R-:W-:-:S04]  /*2e80*/  IMAD.HI.U32 R48, R2, R57, RZ ;  /* 0x0000003902307227 */ /* 0x000fc800078e00ff */
[----:B------:R-:W-:Y:S01]  /*2e90*/  @!P6 IMAD.IADD R47, R47, 0x1, -R4 ;  /* 0x000000012f2fe824 */ /* 0x000fe200078e0a04 */
[C---:B------:R-:W-:Y:S01]  /*2ea0*/  ISETP.GT.U32.AND P6, PT, R4.reuse, R51, PT ;  /* 0x000000330400720c */ /* 0x040fe20003fc4070 */
[----:B------:R-:W-:Y:S02]  /*2eb0*/  IMAD.MOV R48, RZ, RZ, -R48 ;  /* 0x000000ffff307224 */ /* 0x000fe400078e0a30 */
[----:B------:R-:W-:Y:S01]  /*2ec0*/  IMAD.MOV.U32 R69, RZ, RZ, R55 ;  /* 0x000000ffff457224 */ /* 0x000fe200078e0037 */
[----:B------:R-:W-:Y:S01]  /*2ed0*/  IABS R55, R50 ;  /* 0x0000003200377213 */ /* 0x000fe20000000000 */
[----:B------:R-:W-:Y:S01]  /*2ee0*/  IMAD R53, R4, R48, R57 ;  /* 0x0000003004357224 */ /* 0x000fe200078e0239 */
[----:B------:R-:W-:Y:S01]  /*2ef0*/  IABS R57, R54 ;  /* 0x0000003600397213 */ /* 0x000fe20000000000 */
[----:B------:R-:W-:Y:S02]  /*2f00*/  @!P4 IMAD.IADD R49, R49, 0x1, -R4 ;  /* 0x000000013131c824 */ /* 0x000fe400078e0a04 */
[----:B------:R-:W-:Y:S01]  /*2f10*/  IMAD.HI.U32 R48, R2, R55, RZ ;  /* 0x0000003702307227 */ /* 0x000fe200078e00ff */
[----:B------:R-:W-:-:S03]  /*2f20*/  ISETP.GT.U32.AND P4, PT, R4, R53, PT ;  /* 0x000000350400720c */ /* 0x000fc60003f84070 */
[----:B------:R-:W-:Y:S01]  /*2f30*/  @!P6 IMAD.IADD R51, R51, 0x1, -R4 ;  /* 0x000000013333e824 */ /* 0x000fe200078e0a04 */
[----:B------:R-:W-:Y:S01]  /*2f40*/  ISETP.GT.U32.AND P6, PT, R4, R49, PT ;  /* 0x000000310400720c */ /* 0x000fe20003fc4070 */
[----:B------:R-:W-:Y:S01]  /*2f50*/  @!P3 IMAD.MOV R69, RZ, RZ, -R69 ;  /* 0x000000ffff45b224 */ /* 0x000fe200078e0a45 */
[----:B------:R-:W-:Y:S01]  /*2f60*/  ISETP.GE.AND P3, PT, R50, RZ, PT ;  /* 0x000000ff3200720c */ /* 0x000fe20003f66270 */
[----:B------:R-:W-:Y:S02]  /*2f70*/  IMAD.MOV R50, RZ, RZ, -R48 ;  /* 0x000000ffff327224 */ /* 0x000fe400078e0a30 */
[----:B------:R-:W-:-:S04]  /*2f80*/  IMAD.HI.U32 R48, R2, R57, RZ ;  /* 0x0000003902307227 */ /* 0x000fc800078e00ff */
[----:B------:R-:W-:Y:S01]  /*2f90*/  @!P2 IMAD.MOV R61, RZ, RZ, -R61 ;  /* 0x000000ffff3da224 */ /* 0x000fe200078e0a3d */
[----:B------:R-:W-:Y:S01]  /*2fa0*/  ISETP.GE.AND P2, PT, R60, RZ, PT ;  /* 0x000000ff3c00720c */ /* 0x000fe20003f46270 */
[----:B------:R-:W-:Y:S02]  /*2fb0*/  IMAD.MOV.U32 R71, RZ, RZ, R47 ;  /* 0x000000ffff477224 */ /* 0x000fe400078e002f */
[----:B------:R-:W-:Y:S01]  /*2fc0*/  @!P4 IMAD.IADD R53, R53, 0x1, -R4 ;  /* 0x000000013535c824 */ /* 0x000fe200078e0a04 */
[----:B------:R-:W-:Y:S01]  /*2fd0*/  ISETP.GT.U32.AND P4, PT, R4, R51, PT ;  /* 0x000000330400720c */ /* 0x000fe20003f84070 */
[----:B------:R-:W-:-:S04]  /*2fe0*/  IMAD.HI.U32 R47, R2, R67, RZ ;  /* 0x00000043022f7227 */ /* 0x000fc800078e00ff */
[----:B------:R-:W-:Y:S02]  /*2ff0*/  IMAD.MOV R48, RZ, RZ, -R48 ;  /* 0x000000ffff307224 */ /* 0x000fe400078e0a30 */
[----:B------:R-:W-:Y:S02]  /*3000*/  @!P6 IMAD.IADD R49, R49, 0x1, -R4 ;  /* 0x000000013131e824 */ /* 0x000fe400078e0a04 */
[C---:B------:R-:W-:Y:S02]  /*3010*/  IMAD R55, R4.reuse, R50, R55 ;  /* 0x0000003204377224 */ /* 0x040fe400078e0237 */
[----:B------:R-:W-:Y:S02]  /*3020*/  IMAD.MOV R50, RZ, RZ, -R47 ;  /* 0x000000ffff327224 */ /* 0x000fe400078e0a2f */
[C---:B------:R-:W-:Y:S01]  /*3030*/  IMAD R47, R4.reuse, R48, R57 ;  /* 0x00000030042f7224 */ /* 0x040fe200078e0239 */
[----:B------:R-:W-:Y:S01]  /*3040*/  ISETP.GT.U32.AND P6, PT, R4, R55, PT ;  /* 0x000000370400720c */ /* 0x000fe20003fc4070 */
[----:B------:R-:W-:-:S02]  /*3050*/  IMAD.MOV.U32 R73, RZ, RZ, R49 ;  /* 0x000000ffff497224 */ /* 0x000fc400078e0031 */
[C---:B------:R-:W-:Y:S01]  /*3060*/  IMAD R49, R4.reuse, R50, R67 ;  /* 0x0000003204317224 */ /* 0x040fe200078e0243 */
[----:B------:R-:W-:Y:S01]  /*3070*/  LOP3.LUT R50, R5, 0x10, RZ, 0xfc, !PT ;  /* 0x0000001005327812 */ /* 0x000fe200078efcff */
[----:B------:R-:W-:Y:S01]  /*3080*/  @!P5 IMAD.MOV R73, RZ, RZ, -R73 ;  /* 0x000000ffff49d224 */ /* 0x000fe200078e0a49 */
[C---:B------:R-:W-:Y:S01]  /*3090*/  ISETP.GT.U32.AND P5, PT, R4.reuse, R47, PT ;  /* 0x0000002f0400720c */ /* 0x040fe20003fa4070 */
[----:B------:R-:W-:Y:S01]  /*30a0*/  @!P2 IMAD.MOV R71, RZ, RZ, -R71 ;  /* 0x000000ffff47a224 */ /* 0x000fe200078e0a47 */
[C---:B------:R-:W-:Y:S01]  /*30b0*/  ISETP.GT.U32.AND P2, PT, R4.reuse, R53, PT ;  /* 0x000000350400720c */ /* 0x040fe20003f44070 */
[----:B------:R-:W-:Y:S01]  /*30c0*/  @!P4 IMAD.IADD R51, R51, 0x1, -R4 ;  /* 0x000000013333c824 */ /* 0x000fe200078e0a04 */
[----:B------:R-:W-:Y:S01]  /*30d0*/  ISETP.GT.U32.AND P4, PT, R4, R49, PT ;  /* 0x000000310400720c */ /* 0x000fe20003f84070 */
[----:B------:R-:W-:Y:S01]  /*30e0*/  IMAD.MOV.U32 R57, RZ, RZ, R52 ;  /* 0x000000ffff397224 */ /* 0x000fe200078e0034 */
[----:B------:R-:W-:Y:S01]  /*30f0*/  IABS R67, R50 ;  /* 0x0000003200437213 */ /* 0x000fe20000000000 */
[----:B------:R-:W-:Y:S01]  /*3100*/  IMAD.MOV.U32 R75, RZ, RZ, R51 ;  /* 0x000000ffff4b7224 */ /* 0x000fe200078e0033 */
[----:B------:R-:W-:Y:S01]  /*3110*/  LOP3.LUT R52, R5, 0xc, RZ, 0xfc, !PT ;  /* 0x0000000c05347812 */ /* 0x000fe200078efcff */
[----:B------:R-:W-:-:S03]  /*3120*/  IMAD.HI.U32 R48, R2, R57, RZ ;  /* 0x0000003902307227 */ /* 0x000fc600078e00ff */
[----:B------:R-:W-:Y:S01]  /*3130*/  IABS R91, R52 ;  /* 0x00000034005b7213 */ /* 0x000fe20000000000 */
[----:B------:R-:W-:Y:S02]  /*3140*/  @!P5 IMAD.IADD R47, R47, 0x1, -R4 ;  /* 0x000000012f2fd824 */ /* 0x000fe400078e0a04 */
[----:B------:R-:W-:Y:S02]  /*3150*/  IMAD.MOV R48, RZ, RZ, -R48 ;  /* 0x000000ffff307224 */ /* 0x000fe400078e0a30 */
[--C-:B------:R-:W-:Y:S01]  /*3160*/  @!P2 IMAD.IADD R53, R53, 0x1, -R4.reuse ;  /* 0x000000013535a824 */ /* 0x100fe200078e0a04 */
[----:B------:R-:W-:Y:S01]  /*3170*/  ISETP.GE.AND P2, PT, R54, RZ, PT ;  /* 0x000000ff3600720c */ /* 0x000fe20003f46270 */
[----:B------:R-:W-:Y:S01]  /*3180*/  @!P4 IMAD.IADD R49, R49, 0x1, -R4 ;  /* 0x000000013131c824 */ /* 0x000fe200078e0a04 */
[C---:B------:R-:W-:Y:S01]  /*3190*/  ISETP.GT.U32.AND P4, PT, R4.reuse, R47, PT ;  /* 0x0000002f0400720c */ /* 0x040fe20003f84070 */
[----:B------:R-:W-:Y:S02]  /*31a0*/  IMAD R57, R4, R48, R57 ;  /* 0x0000003004397224 */ /* 0x000fe400078e0239 */
[----:B------:R-:W-:-:S04]  /*31b0*/  IMAD.HI.U32 R48, R2, R67, RZ ;  /* 0x0000004302307227 */ /* 0x000fc800078e00ff */
[----:B------:R-:W-:Y:S01]  /*31c0*/  IMAD.MOV.U32 R77, RZ, RZ, R53 ;  /* 0x000000ffff4d7224 */ /* 0x000fe200078e0035 */
[----:B------:R-:W-:Y:S01]  /*31d0*/  LOP3.LUT R53, R5, 0x8, RZ, 0xfc, !PT ;  /* 0x0000000805357812 */ /* 0x000fe200078efcff */
[----:B------:R-:W-:Y:S01]  /*31e0*/  @!P1 IMAD.MOV R75, RZ, RZ, -R75 ;  /* 0x000000ffff4b9224 */ /* 0x000fe200078e0a4b */
[C---:B------:R-:W-:Y:S01]  /*31f0*/  ISETP.GT.U32.AND P1, PT, R4.reuse, R49, PT ;  /* 0x000000310400720c */ /* 0x040fe20003f24070 */
[----:B------:R-:W-:Y:S01]  /*3200*/  IMAD.MOV R48, RZ, RZ, -R48 ;  /* 0x000000ffff307224 */ /* 0x000fe200078e0a30 */
[----:B------:R-:W-:Y:S01]  /*3210*/  IABS R93, R53 ;  /* 0x00000035005d7213 */ /* 0x000fe20000000000 */
[----:B------:R-:W-:Y:S01]  /*3220*/  @!P0 IMAD.MOV R77, RZ, RZ, -R77 ;  /* 0x000000ffff4d8224 */ /* 0x000fe200078e0a4d */
[----:B------:R-:W-:Y:S01]  /*3230*/  ISETP.GT.U32.AND P0, PT, R4, R57, PT ;  /* 0x000000390400720c */ /* 0x000fe20003f04070 */
[----:B------:R-:W-:Y:S01]  /*3240*/  @!P6 IMAD.IADD R55, R55, 0x1, -R4 ;  /* 0x000000013737e824 */ /* 0x000fe200078e0a04 */
[----:B------:R-:W-:Y:S01]  /*3250*/  ISETP.GE.AND P6, PT, R56, RZ, PT ;  /* 0x000000ff3800720c */ /* 0x000fe20003fc6270 */
[----:B------:R-:W-:-:S02]  /*3260*/  IMAD R51, R4, R48, R67 ;  /* 0x0000003004337224 */ /* 0x000fc400078e0243 */
[----:B------:R-:W-:Y:S01]  /*3270*/  @!P4 IMAD.IADD R47, R47, 0x1, -R4 ;  /* 0x000000012f2fc824 */ /* 0x000fe200078e0a04 */
[----:B------:R-:W-:Y:S01]  /*3280*/  ISETP.GT.U32.AND P5, PT, R4, R55, PT ;  /* 0x000000370400720c */ /* 0x000fe20003fa4070 */
[----:B------:R-:W-:Y:S01]  /*3290*/  IMAD.HI.U32 R48, R2, R91, RZ ;  /* 0x0000005b02307227 */ /* 0x000fe200078e00ff */
[----:B------:R-:W-:-:S03]  /*32a0*/  ISETP.GT.U32.AND P4, PT, R4, R51, PT ;  /* 0x000000330400720c */ /* 0x000fc60003f84070 */
[----:B------:R-:W-:Y:S01]  /*32b0*/  @!P1 IMAD.IADD R49, R49, 0x1, -R4 ;  /* 0x0000000131319824 */ /* 0x000fe200078e0a04 */
[----:B------:R-:W-:Y:S01]  /*32c0*/  ISETP.GE.AND P1, PT, R50, RZ, PT ;  /* 0x000000ff3200720c */ /* 0x000fe20003f26270 */
[----:B------:R-:W-:Y:S02]  /*32d0*/  IMAD.MOV R48, RZ, RZ, -R48 ;  /* 0x000000ffff307224 */ /* 0x000fe400078e0a30 */
[--C-:B------:R-:W-:Y:S02]  /*32e0*/  @!P0 IMAD.IADD R57, R57, 0x1, -R4.reuse ;  /* 0x0000000139398824 */ /* 0x100fe400078e0a04 */
[C---:B------:R-:W-:Y:S02]  /*32f0*/  IMAD R91, R4.reuse, R48, R91 ;  /* 0x00000030045b7224 */ /* 0x040fe400078e025b */
[----:B------:R-:W-:Y:S01]  /*3300*/  IMAD.MOV.U32 R85, RZ, RZ, R49 ;  /* 0x000000ffff557224 */ /* 0x000fe200078e0031 */
[----:B------:R-:W-:Y:S01]  /*3310*/  ISETP.GT.U32.AND P0, PT, R4, R57, PT ;  /* 0x000000390400720c */ /* 0x000fe20003f04070 */
[--C-:B------:R-:W-:Y:S01]  /*3320*/  @!P5 IMAD.IADD R55, R55, 0x1, -R4.reuse ;  /* 0x000000013737d824 */ /* 0x100fe200078e0a04 */
[----:B------:R-:W-:Y:S01]  /*3330*/  ISETP.GE.AND P5, PT, R58, RZ, PT ;  /* 0x000000ff3a00720c */ /* 0x000fe20003fa6270 */
[----:B------:R-:W-:-:S02]  /*3340*/  @!P4 IMAD.IADD R51, R51, 0x1, -R4 ;  /* 0x000000013333c824 */ /* 0x000fc400078e0a04 */
[----:B------:R-:W-:Y:S01]  /*3350*/  @!P6 IMAD.MOV R85, RZ, RZ, -R85 ;  /* 0x000000ffff55e224 */ /* 0x000fe200078e0a55 */
[C---:B------:R-:W-:Y:S01]  /*3360*/  ISETP.GT.U32.AND P6, PT, R4.reuse, R91, PT ;  /* 0x0000005b0400720c */ /* 0x040fe20003fc4070 */
[----:B------:R-:W-:Y:S01]  /*3370*/  IMAD.MOV.U32 R79, RZ, RZ, R55 ;  /* 0x000000ffff4f7224 */ /* 0x000fe200078e0037 */
[----:B------:R-:W-:Y:S01]  /*3380*/  ISETP.GT.U32.AND P4, PT, R4, R51, PT ;  /* 0x000000330400720c */ /* 0x000fe20003f84070 */
[----:B------:R-:W-:Y:S02]  /*3390*/  IMAD.MOV.U32 R81, RZ, RZ, R47 ;  /* 0x000000ffff517224 */ /* 0x000fe400078e002f */
[----:B------:R-:W-:-:S04]  /*33a0*/  IMAD.HI.U32 R47, R2, R93, RZ ;  /* 0x0000005d022f7227 */ /* 0x000fc800078e00ff */
[----:B------:R-:W-:Y:S01]  /*33b0*/  @!P3 IMAD.MOV R79, RZ, RZ, -R79 ;  /* 0x000000ffff4fb224 */ /* 0x000fe200078e0a4f */
[----:B------:R-:W-:Y:S01]  /*33c0*/  ISETP.GE.AND P3, PT, R52, RZ, PT ;  /* 0x000000ff3400720c */ /* 0x000fe20003f66270 */
[----:B------:R-:W-:Y:S01]  /*33d0*/  IMAD.MOV R48, RZ, RZ, -R47 ;  /* 0x000000ffff307224 */ /* 0x000fe200078e0a2f */
[----:B------:R-:W-:Y:S01]  /*33e0*/  LOP3.LUT R47, R5, 0x4, RZ, 0xfc, !PT ;  /* 0x00000004052f7812 */ /* 0x000fe200078efcff */
[--C-:B------:R-:W-:Y:S01]  /*33f0*/  @!P0 IMAD.IADD R57, R57, 0x1, -R4.reuse ;  /* 0x0000000139398824 */ /* 0x100fe200078e0a04 */
[----:B------:R-:W-:Y:S01]  /*3400*/  LEA.HI R52, R0, R19, RZ, 0x1b ;  /* 0x0000001300347211 */ /* 0x000fe200078fd8ff */
[--C-:B------:R-:W-:Y:S01]  /*3410*/  @!P6 IMAD.IADD R91, R91, 0x1, -R4.reuse ;  /* 0x000000015b5be824 */ /* 0x100fe200078e0a04 */
[----:B------:R-:W-:Y:S01]  /*3420*/  ISETP.GE.AND P0, PT, R47, RZ, PT ;  /* 0x000000ff2f00720c */ /* 0x000fe20003f06270 */
[----:B------:R-:W-:Y:S01]  /*3430*/  @!P4 IMAD.IADD R51, R51, 0x1, -R4 ;  /* 0x000000013333c824 */ /* 0x000fe200078e0a04 */
[----:B------:R-:W-:Y:S01]  /*3440*/  IABS R95, R47 ;  /* 0x0000002f005f7213 */ /* 0x000fe20000000000 */
[----:B------:R-:W-:Y:S01]  /*3450*/  VIADD R47, R52, 0xfc ;  /* 0x000000fc342f7836 */ /* 0x000fe20000000000 */
[C---:B------:R-:W-:Y:S01]  /*3460*/  ISETP.GT.U32.AND P6, PT, R4.reuse, R91, PT ;  /* 0x0000005b0400720c */ /* 0x040fe20003fc4070 */
[----:B------:R-:W-:-:S02]  /*3470*/  IMAD R93, R4, R48, R93 ;  /* 0x00000030045d7224 */ /* 0x000fc400078e025d */
[----:B------:R-:W-:Y:S01]  /*3480*/  IMAD.MOV.U32 R89, RZ, RZ, R51 ;  /* 0x000000ffff597224 */ /* 0x000fe200078e0033 */
[----:B------:R-:W-:Y:S01]  /*3490*/  ISETP.GE.AND P4, PT, R47, RZ, PT ;  /* 0x000000ff2f00720c */ /* 0x000fe20003f86270 */
[----:B------:R-:W-:Y:S01]  /*34a0*/  VIADD R48, R52, 0xdc ;  /* 0x000000dc34307836 */ /* 0x000fe20000000000 */
[----:B------:R-:W-:Y:S01]  /*34b0*/  IABS R49, R47 ;  /* 0x0000002f00317213 */ /* 0x000fe20000000000 */
[----:B------:R-:W-:-:S04]  /*34c0*/  IMAD.HI.U32 R47, R2, R95, RZ ;  /* 0x0000005f022f7227 */ /* 0x000fc800078e00ff */
[----:B------:R-:W-:Y:S02]  /*34d0*/  IMAD.MOV R47, RZ, RZ, -R47 ;  /* 0x000000ffff2f7224 */ /* 0x000fe400078e0a2f */
[----:B------:R-:W-:Y:S01]  /*34e0*/  @!P1 IMAD.MOV R89, RZ, RZ, -R89 ;  /* 0x000000ffff599224 */ /* 0x000fe200078e0a59 */
[C---:B------:R-:W-:Y:S01]  /*34f0*/  ISETP.GT.U32.AND P1, PT, R4.reuse, R93, PT ;  /* 0x0000005d0400720c */ /* 0x040fe20003f24070 */
[C---:B------:R-:W-:Y:S02]  /*3500*/  IMAD R95, R4.reuse, R47, R95 ;  /* 0x0000002f045f7224 */ /* 0x040fe400078e025f */
[----:B------:R-:W-:Y:S02]  /*3510*/  @!P6 IMAD.IADD R91, R91, 0x1, -R4 ;  /* 0x000000015b5be824 */ /* 0x000fe400078e0a04 */
[----:B------:R-:W-:Y:S01]  /*3520*/  IMAD.MOV.U32 R51, RZ, RZ, R49 ;  /* 0x000000ffff337224 */ /* 0x000fe200078e0031 */
[----:B------:R-:W-:Y:S01]  /*3530*/  ISETP.GT.U32.AND P6, PT, R4, R95, PT ;  /* 0x0000005f0400720c */ /* 0x000fe20003fc4070 */
[----:B------:R-:W-:Y:S01]  /*3540*/  @!P2 IMAD.MOV R81, RZ, RZ, -R81 ;  /* 0x000000ffff51a224 */ /* 0x000fe200078e0a51 */
[----:B------:R-:W-:Y:S01]  /*3550*/  ISETP.GE.AND P2, PT, R53, RZ, PT ;  /* 0x000000ff3500720c */ /* 0x000fe20003f46270 */
[----:B------:R-:W-:Y:S01]  /*3560*/  VIADD R56, R52, 0xbc ;  /* 0x000000bc34387836 */ /* 0x000fe20000000000 */
[----:B------:R-:W-:Y:S01]  /*3570*/  IABS R53, R48 ;  /* 0x0000003000357213 */ /* 0x000fe20000000000 */
[----:B------:R-:W-:-:S02]  /*3580*/  IMAD.MOV.U32 R87, RZ, RZ, R57 ;  /* 0x000000ffff577224 */ /* 0x000fc400078e0039 */
[----:B------:R-:W-:Y:S01]  /*3590*/  @!P1 IMAD.IADD R93, R93, 0x1, -R4 ;  /* 0x000000015d5d9824 */ /* 0x000fe200078e0a04 */
[----:B------:R-:W-:Y:S01]  /*35a0*/  IABS R55, R56 ;  /* 0x0000003800377213 */ /* 0x000fe20000000000 */
[----:B------:R-:W-:-:S03]  /*35b0*/  IMAD.HI.U32 R47, R2, R51, RZ ;  /* 0x00000033022f7227 */ /* 0x000fc600078e00ff */
[----:B------:R-:W-:Y:S01]  /*35c0*/  ISETP.GT.U32.AND P1, PT, R4, R93, PT ;  /* 0x0000005d0400720c */ /* 0x000fe20003f24070 */
[----:B------:R-:W-:Y:S02]  /*35d0*/  @!P6 IMAD.IADD R95, R95, 0x1, -R4 ;  /* 0x000000015f5fe824 */ /* 0x000fe400078e0a04 */
[----:B------:R-:W-:Y:S01]  /*35e0*/  @!P5 IMAD.MOV R87, RZ, RZ, -R87 ;  /* 0x000000ffff57d224 */ /* 0x000fe200078e0a57 */
[----:B------:R-:W-:Y:S01]  /*35f0*/  ISETP.GE.AND P5, PT, R48, RZ, PT ;  /* 0x000000ff3000720c */ /* 0x000fe20003fa6270 */
[----:B------:R-:W-:Y:S01]  /*3600*/  IMAD.HI.U32 R48, R2, R53, RZ ;  /* 0x0000003502307227 */ /* 0x000fe200078e00ff */
[----:B------:R-:W-:-:S03]  /*3610*/  ISETP.GT.U32.AND P6, PT, R4, R95, PT ;  /* 0x0000005f0400720c */ /* 0x000fc60003fc4070 */
[----:B------:R-:W-:Y:S02]  /*3620*/  IMAD.MOV R47, RZ, RZ, -R47 ;  /* 0x000000ffff2f7224 */ /* 0x000fe400078e0a2f */
[----:B------:R-:W-:-:S04]  /*3630*/  IMAD.HI.U32 R49, R2, R55, RZ ;  /* 0x0000003702317227 */ /* 0x000fc800078e00ff */
[----:B------:R-:W-:Y:S02]  /*3640*/  VIADD R58, R52, 0x9c ;  /* 0x0000009c343a7836 */ /* 0x000fe40000000000 */
[----:B------:R-:W-:Y:S02]  /*3650*/  IMAD.MOV R48, RZ, RZ, -R48 ;  /* 0x000000ffff307224 */ /* 0x000fe400078e0a30 */
[C---:B------:R-:W-:Y:S01]  /*3660*/  IMAD R47, R4.reuse, R47, R51 ;  /* 0x0000002f042f7224 */ /* 0x040fe200078e0233 */
[----:B------:R-:W-:Y:S01]  /*3670*/  IABS R57, R58 ;  /* 0x0000003a00397213 */ /* 0x000fe20000000000 */
[----:B------:R-:W-:Y:S02]  /*3680*/  IMAD.MOV R51, RZ, RZ, -R49 ;  /* 0x000000ffff337224 */ /* 0x000fe400078e0a31 */
[C---:B------:R-:W-:Y:S02]  /*3690*/  IMAD R49, R4.reuse, R48, R53 ;  /* 0x0000003004317224 */ /* 0x040fe400078e0235 */
[--C-:B------:R-:W-:Y:S01]  /*36a0*/  @!P1 IMAD.IADD R93, R93, 0x1, -R4.reuse ;  /* 0x000000015d5d9824 */ /* 0x100fe200078e0a04 */
[C---:B------:R-:W-:Y:S01]  /*36b0*/  ISETP.GT.U32.AND P1, PT, R4.reuse, R47, PT ;  /* 0x0000002f0400720c */ /* 0x040fe20003f24070 */
[----:B------:R-:W-:Y:S01]  /*36c0*/  @!P6 IMAD.IADD R95, R95, 0x1, -R4 ;  /* 0x000000015f5fe824 */ /* 0x000fe200078e0a04 */
[----:B------:R-:W-:Y:S01]  /*36d0*/  ISETP.GT.U32.AND P6, PT, R4, R49, PT ;  /* 0x000000310400720c */ /* 0x000fe20003fc4070 */
[----:B------:R-:W-:-:S04]  /*36e0*/  IMAD.HI.U32 R48, R2, R57, RZ ;  /* 0x0000003902307227 */ /* 0x000fc800078e00ff */
[----:B------:R-:W-:Y:S02]  /*36f0*/  IMAD R51, R4, R51, R55 ;  /* 0x0000003304337224 */ /* 0x000fe400078e0237 */
[----:B------:R-:W-:Y:S02]  /*3700*/  IMAD.MOV R48, RZ, RZ, -R48 ;  /* 0x000000ffff307224 */ /* 0x000fe400078e0a30 */
[----:B------:R-:W-:Y:S02]  /*3710*/  VIADD R60, R52, 0x7c ;  /* 0x0000007c343c7836 */ /* 0x000fe40000000000 */
[C---:B------:R-:W-:Y:S02]  /*3720*/  IMAD R53, R4.reuse, R48, R57 ;  /* 0x0000003004357224 */ /* 0x040fe400078e0239 */
[--C-:B------:R-:W-:Y:S01]  /*3730*/  @!P1 IMAD.IADD R47, R47, 0x1, -R4.reuse ;  /* 0x000000012f2f9824 */ /* 0x100fe200078e0a04 */
[C---:B------:R-:W-:Y:S01]  /*3740*/  ISETP.GT.U32.AND P1, PT, R4.reuse, R51, PT ;  /* 0x000000330400720c */ /* 0x040fe20003f24070 */
[----:B------:R-:W-:Y:S01]  /*3750*/  @!P6 IMAD.IADD R49, R49, 0x1, -R4 ;  /* 0x000000013131e824 */ /* 0x000fe200078e0a04 */
[----:B------:R-:W-:Y:S01]  /*3760*/  ISETP.GT.U32.AND P6, PT, R4, R53, PT ;  /* 0x000000350400720c */ /* 0x000fe20003fc4070 */
[C---:B------:R-:W-:Y:S01]  /*3770*/  VIADD R62, R52.reuse, 0x5c ;  /* 0x0000005c343e7836 */ /* 0x040fe20000000000 */
[----:B------:R-:W-:Y:S01]  /*3780*/  IABS R55, R60 ;  /* 0x0000003c00377213 */ /* 0x000fe20000000000 */
[----:B------:R-:W-:-:S02]  /*3790*/  VIADD R64, R52, 0x3c ;  /* 0x0000003c34407836 */ /* 0x000fc40000000000 */
[----:B------:R-:W-:Y:S01]  /*37a0*/  VIADD R52, R52, 0x1c ;  /* 0x0000001c34347836 */ /* 0x000fe20000000000 */
[----:B------:R-:W-:Y:S01]  /*37b0*/  IABS R57, R62 ;  /* 0x0000003e00397213 */ /* 0x000fe20000000000 */
[----:B------:R-:W-:Y:S01]  /*37c0*/  IMAD.HI.U32 R48, R2, R55, RZ ;  /* 0x0000003702307227 */ /* 0x000fe200078e00ff */
[----:B------:R-:W-:Y:S02]  /*37d0*/  IABS R67, R64 ;  /* 0x0000004000437213 */ /* 0x000fe40000000000 */
[----:B------:R-:W-:Y:S01]  /*37e0*/  IABS R83, R52 ;  /* 0x0000003400537213 */ /* 0x000fe20000000000 */
[----:B------:R-:W-:Y:S01]  /*37f0*/  @!P1 IMAD.IADD R51, R51, 0x1, -R4 ;  /* 0x0000000133339824 */ /* 0x000fe200078e0a04 */
[----:B------:R-:W-:Y:S01]  /*3800*/  ISETP.GT.U32.AND P1, PT, R4, R47, PT ;  /* 0x0000002f0400720c */ /* 0x000fe20003f24070 */
[----:B------:R-:W-:Y:S02]  /*3810*/  IMAD.MOV R48, RZ, RZ, -R48 ;  /* 0x000000ffff307224 */ /* 0x000fe400078e0a30 */
[----:B------:R-:W-:-:S02]  /*3820*/  @!P6 IMAD.IADD R53, R53, 0x1, -R4 ;  /* 0x000000013535e824 */ /* 0x000fc400078e0a04 */
[----:B------:R-:W-:Y:S01]  /*3830*/  @!P2 IMAD.MOV R93, RZ, RZ, -R93 ;  /* 0x000000ffff5da224 */ /* 0x000fe200078e0a5d */
[C---:B------:R-:W-:Y:S01]  /*3840*/  ISETP.GT.U32.AND P2, PT, R4.reuse, R51, PT ;  /* 0x000000330400720c */ /* 0x040fe20003f44070 */
[C---:B------:R-:W-:Y:S01]  /*3850*/  IMAD R55, R4.reuse, R48, R55 ;  /* 0x0000003004377224 */ /* 0x040fe200078e0237 */
[----:B------:R-:W-:Y:S01]  /*3860*/  ISETP.GT.U32.AND P6, PT, R4, R53, PT ;  /* 0x000000350400720c */ /* 0x000fe20003fc4070 */
[----:B------:R-:W-:-:S04]  /*3870*/  IMAD.HI.U32 R48, R2, R57, RZ ;  /* 0x0000003902307227 */ /* 0x000fc800078e00ff */
[----:B------:R-:W-:-:S04]  /*3880*/  IMAD.HI.U32 R50, R2, R67, RZ ;  /* 0x0000004302327227 */ /* 0x000fc800078e00ff */
[----:B------:R-:W-:-:S04]  /*3890*/  IMAD.HI.U32 R54, R2, R83, RZ ;  /* 0x0000005302367227 */ /* 0x000fc800078e00ff */
[----:B------:R-:W-:Y:S02]  /*38a0*/  IMAD.MOV R48, RZ, RZ, -R48 ;  /* 0x000000ffff307224 */ /* 0x000fe400078e0a30 */
[----:B------:R-:W-:Y:S02]  /*38b0*/  IMAD.MOV R50, RZ, RZ, -R50 ;  /* 0x000000ffff327224 */ /* 0x000fe400078e0a32 */
[----:B------:R-:W-:Y:S02]  /*38c0*/  IMAD.MOV R54, RZ, RZ, -R54 ;  /* 0x000000ffff367224 */ /* 0x000fe400078e0a36 */
[----:B------:R-:W-:-:S04]  /*38d0*/  IMAD.HI.U32 R2, R2, R97, RZ ;  /* 0x0000006102027227 */ /* 0x000fc800078e00ff */
[----:B------:R-:W-:Y:S01]  /*38e0*/  @!P3 IMAD.MOV R91, RZ, RZ, -R91 ;  /* 0x000000ffff5bb224 */ /* 0x000fe200078e0a5b */
[C---:B------:R-:W-:Y:S01]  /*38f0*/  ISETP.GT.U32.AND P3, PT, R4.reuse, R49, PT ;  /* 0x000000310400720c */ /* 0x040fe20003f64070 */
[C---:B------:R-:W-:Y:S02]  /*3900*/  IMAD R57, R4.reuse, R48, R57 ;  /* 0x0000003004397224 */ /* 0x040fe400078e0239 */
[C---:B------:R-:W-:Y:S02]  /*3910*/  IMAD R67, R4.reuse, R50, R67 ;  /* 0x0000003204437224 */ /* 0x040fe400078e0243 */
[C---:B------:R-:W-:Y:S02]  /*3920*/  IMAD R83, R4.reuse, R54, R83 ;  /* 0x0000003604537224 */ /* 0x040fe400078e0253 */
[----:B------:R-:W-:Y:S01]  /*3930*/  @!P1 IMAD.IADD R47, R47, 0x1, -R4 ;  /* 0x000000012f2f9824 */ /* 0x000fe200078e0a04 */
[----:B------:R-:W-:Y:S01]  /*3940*/  ISETP.GT.U32.AND P1, PT, R4, R55, PT ;  /* 0x000000370400720c */ /* 0x000fe20003f24070 */
[----:B------:R-:W-:-:S02]  /*3950*/  IMAD.MOV R2, RZ, RZ, -R2 ;  /* 0x000000ffff027224 */ /* 0x000fc400078e0a02 */
[----:B------:R-:W-:Y:S01]  /*3960*/  @!P0 IMAD.MOV R95, RZ, RZ, -R95 ;  /* 0x000000ffff5f8224 */ /* 0x000fe200078e0a5f */
[C---:B------:R-:W-:Y:S01]  /*3970*/  ISETP.GT.U32.AND P0, PT, R4.reuse, R57, PT ;  /* 0x000000390400720c */ /* 0x040fe20003f04070 */
[C---:B------:R-:W-:Y:S02]  /*3980*/  IMAD R97, R4.reuse, R2, R97 ;  /* 0x0000000204617224 */ /* 0x040fe400078e0261 */
[----:B------:R-:W-:Y:S01]  /*3990*/  @!P4 IMAD.MOV R47, RZ, RZ, -R47 ;  /* 0x000000ffff2fc224 */ /* 0x000fe200078e0a2f */
[C---:B------:R-:W-:Y:S01]  /*39a0*/  ISETP.GT.U32.AND P4, PT, R4.reuse, R67, PT ;  /* 0x000000430400720c */ /* 0x040fe20003f84070 */
[--C-:B------:R-:W-:Y:S01]  /*39b0*/  @!P2 IMAD.IADD R51, R51, 0x1, -R4.reuse ;  /* 0x000000013333a824 */ /* 0x100fe200078e0a04 */
[C---:B------:R-:W-:Y:S01]  /*39c0*/  ISETP.GT.U32.AND P2, PT, R4.reuse, R83, PT ;  /* 0x000000530400720c */ /* 0x040fe20003f44070 */
[--C-:B------:R-:W-:Y:S01]  /*39d0*/  @!P6 IMAD.IADD R53, R53, 0x1, -R4.reuse ;  /* 0x000000013535e824 */ /* 0x100fe200078e0a04 */
[----:B------:R-:W-:Y:S01]  /*39e0*/  ISETP.GT.U32.AND P6, PT, R4, R97, PT ;  /* 0x000000610400720c */ /* 0x000fe20003fc4070 */
[--C-:B------:R-:W-:Y:S01]  /*39f0*/  @!P3 IMAD.IADD R49, R49, 0x1, -R4.reuse ;  /* 0x000000013131b824 */ /* 0x100fe200078e0a04 */
[----:B------:R-:W-:Y:S01]  /*3a00*/  ISETP.GE.AND P3, PT, R56, RZ, PT ;  /* 0x000000ff3800720c */ /* 0x000fe20003f66270 */
[--C-:B------:R-:W-:Y:S01]  /*3a10*/  @!P1 IMAD.IADD R55, R55, 0x1, -R4.reuse ;  /* 0x0000000137379824 */ /* 0x100fe200078e0a04 */
[----:B------:R-:W-:Y:S01]  /*3a20*/  ISETP.GE.AND P1, PT, R58, RZ, PT ;  /* 0x000000ff3a00720c */ /* 0x000fe20003f26270 */
[----:B------:R-:W-:-:S02]  /*3a30*/  @!P0 IMAD.IADD R57, R57, 0x1, -R4 ;  /* 0x0000000139398824 */ /* 0x000fc400078e0a04 */
[----:B------:R-:W-:Y:S01]  /*3a40*/  @!P5 IMAD.MOV R49, RZ, RZ, -R49 ;  /* 0x000000ffff31d224 */ /* 0x000fe200078e0a31 */
[C---:B------:R-:W-:Y:S01]  /*3a50*/  ISETP.GT.U32.AND P0, PT, R4.reuse, R55, PT ;  /* 0x000000370400720c */ /* 0x040fe20003f04070 */
[--C-:B------:R-:W-:Y:S01]  /*3a60*/  @!P4 IMAD.IADD R67, R67, 0x1, -R4.reuse ;  /* 0x000000014343c824 */ /* 0x100fe200078e0a04 */
[----:B------:R-:W-:Y:S01]  /*3a70*/  ISETP.GT.U32.AND P4, PT, R4, R57, PT ;  /* 0x000000390400720c */ /* 0x000fe20003f84070 */
[--C-:B------:R-:W-:Y:S01]  /*3a80*/  @!P2 IMAD.IADD R83, R83, 0x1, -R4.reuse ;  /* 0x000000015353a824 */ /* 0x100fe200078e0a04 */
[----:B------:R-:W-:Y:S01]  /*3a90*/  ISETP.GE.AND P5, PT, R60, RZ, PT ;  /* 0x000000ff3c00720c */ /* 0x000fe20003fa6270 */
[----:B------:R-:W-:Y:S01]  /*3aa0*/  @!P6 IMAD.IADD R97, R97, 0x1, -R4 ;  /* 0x000000016161e824 */ /* 0x000fe200078e0a04 */
[C---:B------:R-:W-:Y:S01]  /*3ab0*/  ISETP.GT.U32.AND P2, PT, R4.reuse, R67, PT ;  /* 0x000000430400720c */ /* 0x040fe20003f44070 */
[----:B------:R-:W-:Y:S01]  /*3ac0*/  @!P3 IMAD.MOV R51, RZ, RZ, -R51 ;  /* 0x000000ffff33b224 */ /* 0x000fe200078e0a33 */
[C---:B------:R-:W-:Y:S01]  /*3ad0*/  ISETP.GT.U32.AND P6, PT, R4.reuse, R83, PT ;  /* 0x000000530400720c */ /* 0x040fe20003fc4070 */
[----:B------:R-:W-:Y:S01]  /*3ae0*/  @!P1 IMAD.MOV R53, RZ, RZ, -R53 ;  /* 0x000000ffff359224 */ /* 0x000fe200078e0a35 */
[----:B------:R-:W-:Y:S01]  /*3af0*/  ISETP.GT.U32.AND P3, PT, R4, R97, PT ;  /* 0x000000610400720c */ /* 0x000fe20003f64070 */
[----:B------:R-:W-:-:S02]  /*3b00*/  IMAD.SHL.U32 R2, R0, 0x20, RZ ;  /* 0x0000002000027824 */ /* 0x000fc400078e00ff */
[--C-:B------:R-:W-:Y:S01]  /*3b10*/  @!P0 IMAD.IADD R55, R55, 0x1, -R4.reuse ;  /* 0x0000000137378824 */ /* 0x100fe200078e0a04 */
[----:B------:R-:W-:Y:S01]  /*3b20*/  ISETP.GE.AND P0, PT, R62, RZ, PT ;  /* 0x000000ff3e00720c */ /* 0x000fe20003f06270 */
[--C-:B------:R-:W-:Y:S01]  /*3b30*/  @!P4 IMAD.IADD R57, R57, 0x1, -R4.reuse ;  /* 0x000000013939c824 */ /* 0x100fe200078e0a04 */
[----:B------:R-:W-:Y:S01]  /*3b40*/  ISETP.GE.AND P4, PT, R64, RZ, PT ;  /* 0x000000ff4000720c */ /* 0x000fe20003f86270 */
[----:B------:R-:W-:Y:S01]  /*3b50*/  @!P5 IMAD.MOV R55, RZ, RZ, -R55 ;  /* 0x000000ffff37d224 */ /* 0x000fe200078e0a37 */
[----:B------:R-:W-:Y:S01]  /*3b60*/  LOP3.LUT R2, R2, 0x760, RZ, 0xc0, !PT ;  /* 0x0000076002027812 */ /* 0x000fe200078ec0ff */
[--C-:B------:R-:W-:Y:S01]  /*3b70*/  @!P2 IMAD.IADD R67, R67, 0x1, -R4.reuse ;  /* 0x000000014343a824 */ /* 0x100fe200078e0a04 */
[----:B------:R-:W-:Y:S01]  /*3b80*/  ISETP.GE.AND P2, PT, R52, RZ, PT ;  /* 0x000000ff3400720c */ /* 0x000fe20003f46270 */
[--C-:B------:R-:W-:Y:S01]  /*3b90*/  @!P6 IMAD.IADD R83, R83, 0x1, -R4.reuse ;  /* 0x000000015353e824 */ /* 0x100fe200078e0a04 */
[----:B------:R-:W-:Y:S01]  /*3ba0*/  ISETP.GE.AND P6, PT, R5, RZ, PT ;  /* 0x000000ff0500720c */ /* 0x000fe20003fc6270 */
[----:B------:R-:W-:Y:S01]  /*3bb0*/  @!P3 IMAD.IADD R97, R97, 0x1, -R4 ;  /* 0x000000016161b824 */ /* 0x000fe200078e0a04 */
[----:B------:R-:W-:-:S02]  /*3bc0*/  ISETP.NE.AND P3, PT, R153, RZ, PT ;  /* 0x000000ff9900720c */ /* 0x000fc40003f65270 */
[----:B------:R-:W-:Y:S01]  /*3bd0*/  LOP3.LUT R4, RZ, R153, RZ, 0x33, !PT ;  /* 0x00000099ff047212 */ /* 0x000fe200078e33ff */
[----:B------:R-:W-:Y:S01]  /*3be0*/  @!P0 IMAD.MOV R57, RZ, RZ, -R57 ;  /* 0x000000ffff398224 */ /* 0x000fe200078e0a39 */
[----:B------:R-:W-:Y:S01]  /*3bf0*/  LOP3.LUT R2, R2, 0x90, R99, 0xf8, !PT ;  /* 0x0000009002027812 */ /* 0x000fe200078ef863 */
[----:B------:R-:W-:Y:S01]  /*3c00*/  @!P4 IMAD.MOV R67, RZ, RZ, -R67 ;  /* 0x000000ffff43c224 */ /* 0x000fe200078e0a43 */
[C---:B------:R-:W-:Y:S02]  /*3c10*/  SEL R9, R4.reuse, R9, !P3 ;  /* 0x0000000904097207 */ /* 0x040fe40005800000 */
[----:B------:R-:W-:Y:S02]  /*3c20*/  CS2R R98, SRZ ;  /* 0x0000000000627805 */ /* 0x000fe4000001ff00 */
[C---:B------:R-:W-:Y:S01]  /*3c30*/  SEL R10, R4.reuse, R10, !P3 ;  /* 0x0000000a040a7207 */ /* 0x040fe20005800000 */
[----:B------:R-:W-:Y:S01]  /*3c40*/  @!P2 IMAD.MOV R83, RZ, RZ, -R83 ;  /* 0x000000ffff53a224 */ /* 0x000fe200078e0a53 */
[C---:B------:R-:W-:Y:S01]  /*3c50*/  SEL R22, R4.reuse, R22, !P3 ;  /* 0x0000001604167207 */ /* 0x040fe20005800000 */
[----:B------:R-:W-:Y:S01]  /*3c60*/  @!P6 IMAD.MOV R97, RZ, RZ, -R97 ;  /* 0x000000ffff61e224 */ /* 0x000fe200078e0a61 */
[C---:B------:R-:W-:Y:S01]  /*3c70*/  SEL R14, R4.reuse, R14, !P3 ;  /* 0x0000000e040e7207 */ /* 0x040fe20005800000 */
[----:B------:R-:W-:Y:S01]  /*3c80*/  IMAD R9, R9, UR4, RZ ;  /* 0x0000000409097c24 */ /* 0x000fe2000f8e02ff */
[----:B------:R-:W-:Y:S01]  /*3c90*/  SEL R23, R4, R23, !P3 ;  /* 0x0000001704177207 */ /* 0x000fe20005800000 */
[----:B------:R-:W-:Y:S01]  /*3ca0*/  IMAD R10, R10, UR4, RZ ;  /* 0x000000040a0a7c24 */ /* 0x000fe2000f8e02ff */
[----:B------:R-:W-:Y:S01]  /*3cb0*/  SEL R16, R4, R16, !P3 ;  /* 0x0000001004107207 */ /* 0x000fe20005800000 */
[----:B------:R-:W-:Y:S01]  /*3cc0*/  IMAD R175, R22, UR4, RZ ;  /* 0x0000000416af7c24 */ /* 0x000fe2000f8e02ff */
[----:B------:R-:W-:Y:S01]  /*3cd0*/  SEL R5, R4, R7, !P3 ;  /* 0x0000000704057207 */ /* 0x000fe20005800000 */
[----:B------:R-:W-:Y:S01]  /*3ce0*/  IMAD R14, R14, UR4, RZ ;  /* 0x000000040e0e7c24 */ /* 0x000fe2000f8e02ff */
[C---:B------:R-:W-:Y:S01]  /*3cf0*/  SEL R8, R4.reuse, R8, !P3 ;  /* 0x0000000804087207 */ /* 0x040fe20005800000 */
        /* <DEDUP_REMOVED lines=9> */
[C---:B------:R-:W-:Y:S01]  /*3d90*/  SEL R17, R4.reuse, R17, !P3 ;  /* 0x0000001104117207 */ /* 0x040fe20005800000 */
[----:B------:R-:W-:Y:S01]  /*3da0*/  IMAD R7, R3, UR6, RZ ;  /* 0x0000000603077c24 */ /* 0x000fe2000f8e02ff */
[C---:B------:R-:W-:Y:S01]  /*3db0*/  SEL R20, R4.reuse, R20, !P3 ;  /* 0x0000001404147207 */ /* 0x040fe20005800000 */
[----:B------:R-:W-:Y:S01]  /*3dc0*/  IMAD R15, R15, UR4, RZ ;  /* 0x000000040f0f7c24 */ /* 0x000fe2000f8e02ff */
[C---:B------:R-:W-:Y:S01]  /*3dd0*/  SEL R21, R4.reuse, R21, !P3 ;  /* 0x0000001504157207 */ /* 0x040fe20005800000 */
        /* <DEDUP_REMOVED lines=99> */
[----:B------:R-:W-:Y:S01]  /*4410*/  SHF.R.S32.HI R160, RZ, 0x1f, R9 ;  /* 0x0000001fffa07819 */ /* 0x000fe20000011409 */
[----:B------:R-:W-:Y:S01]  /*4420*/  IMAD R83, R83, UR4, RZ ;  /* 0x0000000453537c24 */ /* 0x000fe2000f8e02ff */
[----:B------:R-:W-:Y:S01]  /*4430*/  IADD3 R22, P3, R9, UR14, RZ ;  /* 0x0000000e09167c10 */ /* 0x000fe2000ff7e0ff */
[----:B------:R-:W-:Y:S01]  /*4440*/  IMAD R5, R93, UR4, RZ ;  /* 0x000000045d057c24 */ /* 0x000fe2000f8e02ff */
[----:B------:R-:W-:Y:S01]  /*4450*/  SHF.R.S32.HI R162, RZ, 0x1f, R10 ;  /* 0x0000001fffa27819 */ /* 0x000fe2000001140a */
[----:B------:R-:W-:Y:S01]  /*4460*/  IMAD R4, R95, UR4, RZ ;  /* 0x000000045f047c24 */ /* 0x000fe2000f8e02ff */
[----:B------:R-:W-:Y:S01]  /*4470*/  IADD3 R23, P2, R10, UR14, RZ ;  /* 0x0000000e0a177c10 */ /* 0x000fe2000ff5e0ff */
[----:B------:R-:W-:Y:S01]  /*4480*/  IMAD R27, R97, UR4, RZ ;  /* 0x00000004611b7c24 */ /* 0x000fe2000f8e02ff */
[----:B------:R-:W-:Y:S01]  /*4490*/  IADD3.X R160, R160, UR15, RZ, P3, !PT ;  /* 0x0000000fa0a07c10 */ /* 0x000fe20009ffe4ff */
[----:B------:R-:W-:Y:S01]  /*44a0*/  UIADD3 UR4, UR8, 0x2000, URZ ;  /* 0x0000200008047890 */ /* 0x000fe2000fffe03f */
[----:B------:R-:W-:Y:S01]  /*44b0*/  SHF.R.S32.HI R174, RZ, 0x1f, R14 ;  /* 0x0000001fffae7819 */ /* 0x000fe2000001140e */
[----:B------:R-:W-:Y:S01]  /*44c0*/  USHF.R.U32.HI UR6, URZ, 0x4, UR8 ;  /* 0x000000043f067899 */ /* 0x000fe20008011608 */
[----:B------:R-:W-:Y:S01]  /*44d0*/  IADD3 R161, P3, R14, UR14, RZ ;  /* 0x0000000e0ea17c10 */ /* 0x000fe2000ff7e0ff */
[----:B------:R-:W-:Y:S01]  /*44e0*/  USHF.R.U32.HI UR4, URZ, 0x4, UR4 ;  /* 0x000000043f047899 */ /* 0x000fe20008011604 */
[----:B------:R-:W-:-:S02]  /*44f0*/  IADD3.X R162, R162, UR15, RZ, P2, !PT ;  /* 0x0000000fa2a27c10 */ /* 0x000fc400097fe4ff */
[----:B------:R-:W-:Y:S02]  /*4500*/  CS2R R84, SRZ ;  /* 0x0000000000547805 */ /* 0x000fe4000001ff00 */
[----:B------:R-:W-:Y:S02]  /*4510*/  SHF.R.S32.HI R176, RZ, 0x1f, R16 ;  /* 0x0000001fffb07819 */ /* 0x000fe40000011410 */
[----:B------:R-:W-:Y:S02]  /*4520*/  CS2R R86, SRZ ;  /* 0x0000000000567805 */ /* 0x000fe4000001ff00 */
[----:B------:R-:W-:Y:S02]  /*4530*/  IADD3 R163, P2, R16, UR14, RZ ;  /* 0x0000000e10a37c10 */ /* 0x000fe4000ff5e0ff */
[----:B------:R-:W-:Y:S02]  /*4540*/  CS2R R88, SRZ ;  /* 0x0000000000587805 */ /* 0x000fe4000001ff00 */
[----:B------:R-:W-:-:S02]  /*4550*/  SHF.R.S32.HI R158, RZ, 0x1f, R50 ;  /* 0x0000001fff9e7819 */ /* 0x000fc40000011432 */
[----:B------:R-:W-:Y:S02]  /*4560*/  CS2R R90, SRZ ;  /* 0x00000000005a7805 */ /* 0x000fe4000001ff00 */
[----:B------:R-:W-:Y:S02]  /*4570*/  IADD3 R21, P5, R50, UR14, RZ ;  /* 0x0000000e32157c10 */ /* 0x000fe4000ffbe0ff */
[----:B------:R-:W-:Y:S02]  /*4580*/  CS2R R92, SRZ ;  /* 0x00000000005c7805 */ /* 0x000fe4000001ff00 */
[----:B------:R-:W-:Y:S02]  /*4590*/  SHF.R.S32.HI R16, RZ, 0x1f, R175 ;  /* 0x0000001fff107819 */ /* 0x000fe400000114af */
[----:B------:R-:W-:Y:S02]  /*45a0*/  CS2R R94, SRZ ;  /* 0x00000000005e7805 */ /* 0x000fe4000001ff00 */
[----:B------:R-:W-:-:S02]  /*45b0*/  IADD3.X R174, R174, UR15, RZ, P3, !PT ;  /* 0x0000000faeae7c10 */ /* 0x000fc40009ffe4ff */
[----:B------:R-:W-:Y:S02]  /*45c0*/  CS2R R96, SRZ ;  /* 0x0000000000607805 */ /* 0x000fe4000001ff00 */
[----:B------:R-:W-:Y:S01]  /*45d0*/  IADD3 R175, P3, R175, UR14, RZ ;  /* 0x0000000eafaf7c10 */ /* 0x000fe2000ff7e0ff */
[----:B------:R-:W-:Y:S01]  /*45e0*/  USGXT.U32 UR6, UR6, 0xe ;  /* 0x0000000e0606789a */ /* 0x000fe20008000000 */
[----:B------:R-:W-:Y:S01]  /*45f0*/  SHF.R.S32.HI R164, RZ, 0x1f, R11 ;  /* 0x0000001fffa47819 */ /* 0x000fe2000001140b */
[----:B------:R-:W-:Y:S01]  /*4600*/  USGXT.U32 UR4, UR4, 0xe ;  /* 0x0000000e0404789a */ /* 0x000fe20008000000 */
[----:B------:R-:W-:Y:S02]  /*4610*/  IADD3 R152, P1, R11, UR14, RZ ;  /* 0x0000000e0b987c10 */ /* 0x000fe4000ff3e0ff */
[----:B------:R-:W-:Y:S02]  /*4620*/  IADD3.X R158, R158, UR15, RZ, P5, !PT ;  /* 0x0000000f9e9e7c10 */ /* 0x000fe4000affe4ff */
[----:B------:R-:W-:-:S02]  /*4630*/  SHF.R.S32.HI R172, RZ, 0x1f, R15 ;  /* 0x0000001fffac7819 */ /* 0x000fc4000001140f */
[----:B------:R-:W-:Y:S02]  /*4640*/  IADD3 R159, P5, R15, UR14, RZ ;  /* 0x0000000e0f9f7c10 */ /* 0x000fe4000ffbe0ff */
[----:B------:R-:W-:Y:S02]  /*4650*/  IADD3.X R16, R16, UR15, RZ, P3, !PT ;  /* 0x0000000f10107c10 */ /* 0x000fe40009ffe4ff */
[----:B------:R-:W-:Y:S02]  /*4660*/  SHF.R.S32.HI R15, RZ, 0x1f, R177 ;  /* 0x0000001fff0f7819 */ /* 0x000fe400000114b1 */
[----:B------:R-:W-:Y:S02]  /*4670*/  IADD3.X R176, R176, UR15, RZ, P2, !PT ;  /* 0x0000000fb0b07c10 */ /* 0x000fe400097fe4ff */
[----:B------:R-:W-:Y:S02]  /*4680*/  SHF.R.S32.HI R9, RZ, 0x1f, R53 ;  /* 0x0000001fff097819 */ /* 0x000fe40000011435 */
[----:B------:R-:W-:-:S02]  /*4690*/  IADD3 R212, P3, R53, UR14, RZ ;  /* 0x0000000e35d47c10 */ /* 0x000fc4000ff7e0ff */
[----:B------:R-:W-:Y:S02]  /*46a0*/  CS2R R52, SRZ ;  /* 0x0000000000347805 */ /* 0x000fe4000001ff00 */
[----:B------:R-:W-:Y:S02]  /*46b0*/  IADD3.X R164, R164, UR15, RZ, P1, !PT ;  /* 0x0000000fa4a47c10 */ /* 0x000fe40008ffe4ff */
[----:B------:R-:W-:Y:S02]  /*46c0*/  IADD3 R177, P2, R177, UR14, RZ ;  /* 0x0000000eb1b17c10 */ /* 0x000fe4000ff5e0ff */
[----:B------:R-:W-:Y:S02]  /*46d0*/  SHF.R.S32.HI R178, RZ, 0x1f, R17 ;  /* 0x0000001fffb27819 */ /* 0x000fe40000011411 */
[----:B------:R-:W-:Y:S02]  /*46e0*/  IADD3 R165, P1, R17, UR14, RZ ;  /* 0x0000000e11a57c10 */ /* 0x000fe4000ff3e0ff */
[----:B------:R-:W-:-:S02]  /*46f0*/  SHF.R.S32.HI R166, RZ, 0x1f, R12 ;  /* 0x0000001fffa67819 */ /* 0x000fc4000001140c */
[----:B------:R-:W-:Y:S02]  /*4700*/  IADD3 R153, P0, R12, UR14, RZ ;  /* 0x0000000e0c997c10 */ /* 0x000fe4000ff1e0ff */
[----:B------:R-:W-:Y:S02]  /*4710*/  SHF.R.S32.HI R154, RZ, 0x1f, R47 ;  /* 0x0000001fff9a7819 */ /* 0x000fe4000001142f */
[----:B------:R-:W-:Y:S02]  /*4720*/  IADD3 R3, P4, R47, UR14, RZ ;  /* 0x0000000e2f037c10 */ /* 0x000fe4000ff9e0ff */
[----:B------:R-:W-:Y:S02]  /*4730*/  IADD3.X R9, R9, UR15, RZ, P3, !PT ;  /* 0x0000000f09097c10 */ /* 0x000fe40009ffe4ff */
[----:B------:R-:W-:Y:S02]  /*4740*/  IADD3.X R15, R15, UR15, RZ, P2, !PT ;  /* 0x0000000f0f0f7c10 */ /* 0x000fe400097fe4ff */
[----:B------:R-:W-:-:S02]  /*4750*/  SHF.R.S32.HI R225, RZ, 0x1f, R36 ;  /* 0x0000001fffe17819 */ /* 0x000fc40000011424 */
[----:B------:R-:W-:Y:S02]  /*4760*/  IADD3 R226, P3, R36, UR14, RZ ;  /* 0x0000000e24e27c10 */ /* 0x000fe4000ff7e0ff */
[----:B------:R-:W-:Y:S02]  /*4770*/  SHF.R.S32.HI R14, RZ, 0x1f, R179 ;  /* 0x0000001fff0e7819 */ /* 0x000fe400000114b3 */
[----:B------:R-:W-:Y:S02]  /*4780*/  IADD3.X R178, R178, UR15, RZ, P1, !PT ;  /* 0x0000000fb2b27c10 */ /* 0x000fe40008ffe4ff */
[----:B------:R-:W-:Y:S02]  /*4790*/  SHF.R.S32.HI R213, RZ, 0x1f, R30 ;  /* 0x0000001fffd57819 */ /* 0x000fe4000001141e */
[----:B------:R-:W-:Y:S02]  /*47a0*/  IADD3 R214, P2, R30, UR14, RZ ;  /* 0x0000000e1ed67c10 */ /* 0x000fe4000ff5e0ff */
[----:B------:R-:W-:-:S02]  /*47b0*/  SHF.R.S32.HI R180, RZ, 0x1f, R167 ;  /* 0x0000001fffb47819 */ /* 0x000fc400000114a7 */
[----:B------:R-:W-:Y:S02]  /*47c0*/  IADD3.X R166, R166, UR15, RZ, P0, !PT ;  /* 0x0000000fa6a67c10 */ /* 0x000fe400087fe4ff */
[----:B------:R-:W-:Y:S02]  /*47d0*/  IADD3 R179, P1, R179, UR14, RZ ;  /* 0x0000000eb3b37c10 */ /* 0x000fe4000ff3e0ff */
[----:B------:R-:W-:Y:S02]  /*47e0*/  IADD3.X R154, R154, UR15, RZ, P4, !PT ;  /* 0x0000000f9a9a7c10 */ /* 0x000fe4000a7fe4ff */
[----:B------:R-:W-:Y:S02]  /*47f0*/  IADD3 R167, P0, R167, UR14, RZ ;  /* 0x0000000ea7a77c10 */ /* 0x000fe4000ff1e0ff */
[----:B------:R-:W-:Y:S02]  /*4800*/  SHF.R.S32.HI R168, RZ, 0x1f, R13 ;  /* 0x0000001fffa87819 */ /* 0x000fe4000001140d */
[----:B------:R-:W-:-:S02]  /*4810*/  IADD3 R155, P4, R13, UR14, RZ ;  /* 0x0000000e0d9b7c10 */ /* 0x000fc4000ff9e0ff */
[----:B------:R-:W-:Y:S02]  /*4820*/  IADD3.X R225, R225, UR15, RZ, P3, !PT ;  /* 0x0000000fe1e17c10 */ /* 0x000fe40009ffe4ff */
[----:B------:R-:W-:Y:S02]  /*4830*/  SHF.R.S32.HI R156, RZ, 0x1f, R48 ;  /* 0x0000001fff9c7819 */ /* 0x000fe40000011430 */
[----:B------:R-:W-:Y:S02]  /*4840*/  IADD3 R20, P6, R48, UR14, RZ ;  /* 0x0000000e30147c10 */ /* 0x000fe4000ffde0ff */
[----:B------:R-:W-:Y:S02]  /*4850*/  IADD3.X R213, R213, UR15, RZ, P2, !PT ;  /* 0x0000000fd5d57c10 */ /* 0x000fe400097fe4ff */
[----:B------:R-:W-:Y:S02]  /*4860*/  SHF.R.S32.HI R239, RZ, 0x1f, R42 ;  /* 0x0000001fffef7819 */ /* 0x000fe4000001142a */
[----:B------:R-:W-:-:S02]  /*4870*/  IADD3 R240, P3, R42, UR14, RZ ;  /* 0x0000000e2af07c10 */ /* 0x000fc4000ff7e0ff */
[----:B------:R-:W-:Y:S02]  /*4880*/  IADD3.X R14, R14, UR15, RZ, P1, !PT ;  /* 0x0000000f0e0e7c10 */ /* 0x000fe40008ffe4ff */
[----:B------:R-:W-:Y:S02]  /*4890*/  SHF.R.S32.HI R227, RZ, 0x1f, R55 ;  /* 0x0000001fffe37819 */ /* 0x000fe40000011437 */
[----:B------:R-:W-:Y:S02]  /*48a0*/  IADD3 R228, P2, R55, UR14, RZ ;  /* 0x0000000e37e47c10 */ /* 0x000fe4000ff5e0ff */
[----:B------:R-:W-:Y:S02]  /*48b0*/  CS2R R54, SRZ ;  /* 0x0000000000367805 */ /* 0x000fe4000001ff00 */
[----:B------:R-:W-:Y:S02]  /*48c0*/  SHF.R.S32.HI R13, RZ, 0x1f, R181 ;  /* 0x0000001fff0d7819 */ /* 0x000fe400000114b5 */
[----:B------:R-:W-:-:S02]  /*48d0*/  IADD3.X R180, R180, UR15, RZ, P0, !PT ;  /* 0x0000000fb4b47c10 */ /* 0x000fc400087fe4ff */
[----:B------:R-:W-:Y:S02]  /*48e0*/  SHF.R.S32.HI R215, RZ, 0x1f, R31 ;  /* 0x0000001fffd77819 */ /* 0x000fe4000001141f */
[----:B------:R-:W-:Y:S02]  /*48f0*/  IADD3 R216, P1, R31, UR14, RZ ;  /* 0x0000000e1fd87c10 */ /* 0x000fe4000ff3e0ff */
[----:B------:R-:W-:Y:S02]  /*4900*/  SHF.R.S32.HI R182, RZ, 0x1f, R169 ;  /* 0x0000001fffb67819 */ /* 0x000fe400000114a9 */
[----:B------:R-:W-:Y:S02]  /*4910*/  IADD3.X R168, R168, UR15, RZ, P4, !PT ;  /* 0x0000000fa8a87c10 */ /* 0x000fe4000a7fe4ff */
[----:B------:R-:W-:Y:S02]  /*4920*/  IADD3 R181, P0, R181, UR14, RZ ;  /* 0x0000000eb5b57c10 */ /* 0x000fe4000ff1e0ff */
[----:B------:R-:W-:-:S02]  /*4930*/  IADD3.X R156, R156, UR15, RZ, P6, !PT ;  /* 0x0000000f9c9c7c10 */ /* 0x000fc4000b7fe4ff */
[----:B------:R-:W-:Y:S02]  /*4940*/  IADD3 R169, P4, R169, UR14, RZ ;  /* 0x0000000ea9a97c10 */ /* 0x000fe4000ff9e0ff */
[----:B------:R-:W-:Y:S02]  /*4950*/  IADD3.X R239, R239, UR15, RZ, P3, !PT ;  /* 0x0000000fefef7c10 */ /* 0x000fe40009ffe4ff */
[----:B------:R-:W-:Y:S02]  /*4960*/  SHF.R.S32.HI R170, RZ, 0x1f, R49 ;  /* 0x0000001fffaa7819 */ /* 0x000fe40000011431 */
[----:B------:R-:W-:Y:S02]  /*4970*/  IADD3 R157, P6, R49, UR14, RZ ;  /* 0x0000000e319d7c10 */ /* 0x000fe4000ffde0ff */
[----:B------:R-:W-:Y:S02]  /*4980*/  CS2R R48, SRZ ;  /* 0x0000000000307805 */ /* 0x000fe4000001ff00 */
[----:B------:R-:W-:-:S02]  /*4990*/  IADD3.X R227, R227, UR15, RZ, P2, !PT ;  /* 0x0000000fe3e37c10 */ /* 0x000fc400097fe4ff */
[----:B------:R-:W-:Y:S02]  /*49a0*/  IADD3 R187, P3, R61, UR14, RZ ;  /* 0x0000000e3dbb7c10 */ /* 0x000fe4000ff7e0ff */
[----:B------:R-:W-:Y:S02]  /*49b0*/  IADD3.X R215, R215, UR15, RZ, P1, !PT ;  /* 0x0000000fd7d77c10 */ /* 0x000fe40008ffe4ff */
[----:B------:R-:W-:Y:S01]  /*49c0*/  SHF.R.S32.HI R241, RZ, 0x1f, R43 ;  /* 0x0000001ffff17819 */ /* 0x000fe2000001142b */
[----:B------:R0:W-:Y:S01]  /*49d0*/  STL [R1+0x4], R187 ;  /* 0x000004bb01007387 */ /* 0x0001e20000100800 */
[----:B------:R-:W-:Y:S02]  /*49e0*/  IADD3 R242, P2, R43, UR14, RZ ;  /* 0x0000000e2bf27c10 */ /* 0x000fe4000ff5e0ff */
[----:B------:R-:W-:Y:S02]  /*49f0*/  CS2R R42, SRZ ;  /* 0x00000000002a7805 */ /* 0x000fe4000001ff00 */
[----:B------:R-:W-:-:S02]  /*4a00*/  IADD3.X R13, R13, UR15, RZ, P0, !PT ;  /* 0x0000000f0d0d7c10 */ /* 0x000fc400087fe4ff */
[----:B------:R-:W-:Y:S02]  /*4a10*/  SHF.R.S32.HI R229, RZ, 0x1f, R37 ;  /* 0x0000001fffe57819 */ /* 0x000fe40000011425 */
[----:B------:R-:W-:Y:S02]  /*4a20*/  IADD3 R230, P1, R37, UR14, RZ ;  /* 0x0000000e25e67c10 */ /* 0x000fe4000ff3e0ff */
[----:B------:R-:W-:Y:S02]  /*4a30*/  CS2R R36, SRZ ;  /* 0x0000000000247805 */ /* 0x000fe4000001ff00 */
[----:B------:R-:W-:Y:S02]  /*4a40*/  SHF.R.S32.HI R12, RZ, 0x1f, R183 ;  /* 0x0000001fff0c7819 */ /* 0x000fe400000114b7 */
[----:B------:R-:W-:Y:S02]  /*4a50*/  IADD3.X R182, R182, UR15, RZ, P4, !PT ;  /* 0x0000000fb6b67c10 */ /* 0x000fe4000a7fe4ff */
[----:B------:R-:W-:-:S02]  /*4a60*/  SHF.R.S32.HI R217, RZ, 0x1f, R32 ;  /* 0x0000001fffd97819 */ /* 0x000fc40000011420 */
[----:B------:R-:W-:Y:S02]  /*4a70*/  IADD3 R218, P0, R32, UR14, RZ ;  /* 0x0000000e20da7c10 */ /* 0x000fe4000ff1e0ff */
[----:B------:R-:W-:Y:S02]  /*4a80*/  SHF.R.S32.HI R184, RZ, 0x1f, R171 ;  /* 0x0000001fffb87819 */ /* 0x000fe400000114ab */
[----:B------:R-:W-:Y:S02]  /*4a90*/  IADD3.X R170, R170, UR15, RZ, P6, !PT ;  /* 0x0000000faaaa7c10 */ /* 0x000fe4000b7fe4ff */
[----:B------:R-:W-:Y:S02]  /*4aa0*/  IADD3 R183, P4, R183, UR14, RZ ;  /* 0x0000000eb7b77c10 */ /* 0x000fe4000ff9e0ff */
[----:B------:R-:W-:Y:S02]  /*4ab0*/  IADD3 R171, P6, R171, UR14, RZ ;  /* 0x0000000eabab7c10 */ /* 0x000fe4000ffde0ff */
[----:B------:R-:W-:-:S02]  /*4ac0*/  IADD3.X R241, R241, UR15, RZ, P2, !PT ;  /* 0x0000000ff1f17c10 */ /* 0x000fc400097fe4ff */
[----:B------:R-:W-:Y:S02]  /*4ad0*/  IADD3.X R229, R229, UR15, RZ, P1, !PT ;  /* 0x0000000fe5e57c10 */ /* 0x000fe40008ffe4ff */
[----:B0-----:R-:W-:Y:S02]  /*4ae0*/  IADD3 R187, P2, R63, UR14, RZ ;  /* 0x0000000e3fbb7c10 */ /* 0x001fe4000ff5e0ff */
[----:B------:R-:W-:Y:S02]  /*4af0*/  IADD3.X R217, R217, UR15, RZ, P0, !PT ;  /* 0x0000000fd9d97c10 */ /* 0x000fe400087fe4ff */
[----:B------:R-:W-:Y:S01]  /*4b00*/  SHF.R.S32.HI R243, RZ, 0x1f, R57 ;  /* 0x0000001ffff37819 */ /* 0x000fe20000011439 */
[----:B------:R0:W-:Y:S01]  /*4b10*/  STL [R1+0xc], R187 ;  /* 0x00000cbb01007387 */ /* 0x0001e20000100800 */
[----:B------:R-:W-:Y:S02]  /*4b20*/  IADD3 R244, P1, R57, UR14, RZ ;  /* 0x0000000e39f47c10 */ /* 0x000fe4000ff3e0ff */
[----:B------:R-:W-:-:S02]  /*4b30*/  CS2R R56, SRZ ;  /* 0x0000000000387805 */ /* 0x000fc4000001ff00 */
        /* <DEDUP_REMOVED lines=9> */
[----:B------:R-:W-:Y:S02]  /*4bd0*/  SHF.R.S32.HI R186, RZ, 0x1f, R51 ;  /* 0x0000001fffba7819 */ /* 0x000fe40000011433 */
[----:B------:R-:W-:Y:S02]  /*4be0*/  IADD3 R173, P5, R51, UR14, RZ ;  /* 0x0000000e33ad7c10 */ /* 0x000fe4000ffbe0ff */
[----:B------:R-:W-:-:S02]  /*4bf0*/  CS2R R50, SRZ ;  /* 0x0000000000327805 */ /* 0x000fc4000001ff00 */
[----:B------:R-:W-:Y:S02]  /*4c00*/  IADD3.X R243, R243, UR15, RZ, P1, !PT ;  /* 0x0000000ff3f37c10 */ /* 0x000fe40008ffe4ff */
[----:B------:R-:W-:Y:S02]  /*4c10*/  IADD3.X R231, R231, UR15, RZ, P0, !PT ;  /* 0x0000000fe7e77c10 */ /* 0x000fe400087fe4ff */
[----:B0-----:R-:W-:Y:S02]  /*4c20*/  IADD3 R187, P1, R65, UR14, RZ ;  /* 0x0000000e41bb7c10 */ /* 0x001fe4000ff3e0ff */
[----:B------:R-:W-:Y:S02]  /*4c30*/  IADD3.X R219, R219, UR15, RZ, P4, !PT ;  /* 0x0000000fdbdb7c10 */ /* 0x000fe4000a7fe4ff */
[----:B------:R-:W-:Y:S01]  /*4c40*/  SHF.R.S32.HI R245, RZ, 0x1f, R44 ;  /* 0x0000001ffff57819 */ /* 0x000fe2000001142c */
[----:B------:R0:W-:Y:S01]  /*4c50*/  STL [R1+0x14], R187 ;  /* 0x000014bb01007387 */ /* 0x0001e20000100800 */
[----:B------:R-:W-:-:S02]  /*4c60*/  IADD3 R246, P0, R44, UR14, RZ ;  /* 0x0000000e2cf67c10 */ /* 0x000fc4000ff1e0ff */
[----:B------:R-:W-:Y:S02]  /*4c70*/  IADD3.X R11, R11, UR15, RZ, P6, !PT ;  /* 0x0000000f0b0b7c10 */ /* 0x000fe4000b7fe4ff */
[----:B------:R-:W-:Y:S02]  /*4c80*/  SHF.R.S32.HI R233, RZ, 0x1f, R39 ;  /* 0x0000001fffe97819 */ /* 0x000fe40000011427 */
[----:B------:R-:W-:Y:S02]  /*4c90*/  IADD3 R234, P4, R39, UR14, RZ ;  /* 0x0000000e27ea7c10 */ /* 0x000fe4000ff9e0ff */
[----:B------:R-:W-:Y:S02]  /*4ca0*/  CS2R R38, SRZ ;  /* 0x0000000000267805 */ /* 0x000fe4000001ff00 */
[----:B------:R-:W-:Y:S02]  /*4cb0*/  IADD3.X R186, R186, UR15, RZ, P5, !PT ;  /* 0x0000000fbaba7c10 */ /* 0x000fe4000affe4ff */
[----:B------:R-:W-:-:S02]  /*4cc0*/  SHF.R.S32.HI R221, RZ, 0x1f, R34 ;  /* 0x0000001fffdd7819 */ /* 0x000fc40000011422 */
[----:B------:R-:W-:Y:S02]  /*4cd0*/  IADD3 R222, P6, R34, UR14, RZ ;  /* 0x0000000e22de7c10 */ /* 0x000fe4000ffde0ff */
[----:B------:R-:W-:Y:S02]  /*4ce0*/  SHF.R.S32.HI R10, RZ, 0x1f, R29 ;  /* 0x0000001fff0a7819 */ /* 0x000fe4000001141d */
[----:B------:R-:W-:Y:S02]  /*4cf0*/  IADD3 R17, P5, R29, UR14, RZ ;  /* 0x0000000e1d117c10 */ /* 0x000fe4000ffbe0ff */
[----:B------:R-:W-:Y:S02]  /*4d00*/  IADD3.X R245, R245, UR15, RZ, P0, !PT ;  /* 0x0000000ff5f57c10 */ /* 0x000fe400087fe4ff */
[----:B------:R-:W-:Y:S02]  /*4d10*/  IADD3.X R233, R233, UR15, RZ, P4, !PT ;  /* 0x0000000fe9e97c10 */ /* 0x000fe4000a7fe4ff */
[----:B0-----:R-:W-:-:S02]  /*4d20*/  IADD3 R187, P0, R67, UR14, RZ ;  /* 0x0000000e43bb7c10 */ /* 0x001fc4000ff1e0ff */
[----:B------:R-:W-:Y:S02]  /*4d30*/  IADD3.X R221, R221, UR15, RZ, P6, !PT ;  /* 0x0000000fdddd7c10 */ /* 0x000fe4000b7fe4ff */
[----:B------:R-:W-:Y:S01]  /*4d40*/  SHF.R.S32.HI R247, RZ, 0x1f, R45 ;  /* 0x0000001ffff77819 */ /* 0x000fe2000001142d */
[----:B------:R0:W-:Y:S01]  /*4d50*/  STL [R1+0x1c], R187 ;  /* 0x00001cbb01007387 */ /* 0x0001e20000100800 */
        /* <DEDUP_REMOVED lines=15> */
[----:B------:R-:W-:Y:S02]  /*4e50*/  SHF.R.S32.HI R237, RZ, 0x1f, R41 ;  /* 0x0000001fffed7819 */ /* 0x000fe40000011429 */
[----:B------:R-:W-:-:S02]  /*4e60*/  IADD3 R238, P5, R41, UR14, RZ ;  /* 0x0000000e29ee7c10 */ /* 0x000fc4000ffbe0ff */
[----:B------:R-:W-:Y:S02]  /*4e70*/  CS2R R40, SRZ ;  /* 0x0000000000287805 */ /* 0x000fe4000001ff00 */
[----:B------:R-:W-:Y:S02]  /*4e80*/  IADD3.X R249, R249, UR15, RZ, P6, !PT ;  /* 0x0000000ff9f97c10 */ /* 0x000fe4000b7fe4ff */
[----:B------:R-:W-:Y:S02]  /*4e90*/  IADD3.X R237, R237, UR15, RZ, P5, !PT ;  /* 0x0000000feded7c10 */ /* 0x000fe4000affe4ff */
[----:B0-----:R-:W-:Y:S02]  /*4ea0*/  IADD3 R187, P6, R71, UR14, RZ ;  /* 0x0000000e47bb7c10 */ /* 0x001fe4000ffde0ff */
[----:B------:R-:W-:Y:S02]  /*4eb0*/  SHF.R.S32.HI R251, RZ, 0x1f, R59 ;  /* 0x0000001ffffb7819 */ /* 0x000fe4000001143b */
[----:B------:R-:W-:Y:S01]  /*4ec0*/  IADD3 R252, P5, R59, UR14, RZ ;  /* 0x0000000e3bfc7c10 */ /* 0x000fe2000ffbe0ff */
[----:B------:R0:W-:Y:S01]  /*4ed0*/  STL [R1+0x2c], R187 ;  /* 0x00002cbb01007387 */ /* 0x0001e20000100800 */
[----:B------:R-:W-:-:S02]  /*4ee0*/  SHF.R.S32.HI R28, RZ, 0x1f, R61 ;  /* 0x0000001fff1c7819 */ /* 0x000fc4000001143d */
[----:B------:R-:W-:Y:S02]  /*4ef0*/  CS2R R58, SRZ ;  /* 0x00000000003a7805 */ /* 0x000fe4000001ff00 */
[----:B------:R-:W-:Y:S02]  /*4f00*/  IADD3.X R251, R251, UR15, RZ, P5, !PT ;  /* 0x0000000ffbfb7c10 */ /* 0x000fe4000affe4ff */
[----:B------:R-:W-:Y:S02]  /*4f10*/  CS2R R60, SRZ ;  /* 0x00000000003c7805 */ /* 0x000fe4000001ff00 */
[----:B------:R-:W-:Y:S02]  /*4f20*/  IADD3.X R188, R28, UR15, RZ, P3, !PT ;  /* 0x0000000f1cbc7c10 */ /* 0x000fe40009ffe4ff */
[----:B------:R-:W-:Y:S02]  /*4f30*/  SHF.R.S32.HI R29, RZ, 0x1f, R63 ;  /* 0x0000001fff1d7819 */ /* 0x000fe4000001143f */
[----:B------:R-:W-:-:S02]  /*4f40*/  CS2R R62, SRZ ;  /* 0x00000000003e7805 */ /* 0x000fc4000001ff00 */
[----:B------:R-:W-:Y:S02]  /*4f50*/  SHF.R.S32.HI R30, RZ, 0x1f, R65 ;  /* 0x0000001fff1e7819 */ /* 0x000fe40000011441 */
[----:B------:R-:W-:Y:S02]  /*4f60*/  CS2R R64, SRZ ;  /* 0x0000000000407805 */ /* 0x000fe4000001ff00 */
[----:B0-----:R-:W-:Y:S02]  /*4f70*/  IADD3 R187, P5, R73, UR14, RZ ;  /* 0x0000000e49bb7c10 */ /* 0x001fe4000ffbe0ff */
[----:B------:R-:W-:Y:S02]  /*4f80*/  SHF.R.S32.HI R31, RZ, 0x1f, R67 ;  /* 0x0000001fff1f7819 */ /* 0x000fe40000011443 */
[----:B------:R-:W-:Y:S02]  /*4f90*/  CS2R R66, SRZ ;  /* 0x0000000000427805 */ /* 0x000fe4000001ff00 */
[----:B------:R-:W-:Y:S01]  /*4fa0*/  SHF.R.S32.HI R32, RZ, 0x1f, R69 ;  /* 0x0000001fff207819 */ /* 0x000fe20000011445 */
[----:B------:R0:W-:Y:S01]  /*4fb0*/  STL [R1+0x34], R187 ;  /* 0x000034bb01007387 */ /* 0x0001e20000100800 */
[----:B------:R-:W-:-:S02]  /*4fc0*/  SHF.R.S32.HI R33, RZ, 0x1f, R71 ;  /* 0x0000001fff217819 */ /* 0x000fc40000011447 */
[----:B------:R-:W-:Y:S02]  /*4fd0*/  CS2R R68, SRZ ;  /* 0x0000000000447805 */ /* 0x000fe4000001ff00 */
[----:B------:R-:W-:Y:S01]  /*4fe0*/  SHF.R.S32.HI R34, RZ, 0x1f, R73 ;  /* 0x0000001fff227819 */ /* 0x000fe20000011449 */
[----:B------:R1:W-:Y:S01]  /*4ff0*/  STL [R1], R188 ;  /* 0x000000bc01007387 */ /* 0x0003e20000100800 */
[----:B------:R-:W-:Y:S02]  /*5000*/  SHF.R.S32.HI R35, RZ, 0x1f, R75 ;  /* 0x0000001fff237819 */ /* 0x000fe4000001144b */
[----:B------:R-:W-:Y:S02]  /*5010*/  CS2R R70, SRZ ;  /* 0x0000000000467805 */ /* 0x000fe4000001ff00 */
[----:B------:R-:W-:Y:S02]  /*5020*/  SHF.R.S32.HI R28, RZ, 0x1f, R77 ;  /* 0x0000001fff1c7819 */ /* 0x000fe4000001144d */
[----:B------:R-:W-:-:S02]  /*5030*/  CS2R R72, SRZ ;  /* 0x0000000000487805 */ /* 0x000fc4000001ff00 */
[----:B------:R-:W-:Y:S02]  /*5040*/  LOP3.LUT R2, R2, R18, RZ, 0xfc, !PT ;  /* 0x0000001202027212 */ /* 0x000fe400078efcff */
[----:B0-----:R-:W-:Y:S02]  /*5050*/  IADD3 R187, P3, R75, UR14, RZ ;  /* 0x0000000e4bbb7c10 */ /* 0x001fe4000ff7e0ff */
[----:B------:R-:W-:Y:S02]  /*5060*/  CS2R R74, SRZ ;  /* 0x00000000004a7805 */ /* 0x000fe4000001ff00 */
[----:B-1----:R-:W-:Y:S01]  /*5070*/  IADD3.X R188, R29, UR15, RZ, P2, !PT ;  /* 0x0000000f1dbc7c10 */ /* 0x002fe200097fe4ff */
[----:B------:R0:W-:Y:S01]  /*5080*/  STL [R1+0x3c], R187 ;  /* 0x00003cbb01007387 */ /* 0x0001e20000100800 */
[----:B------:R-:W-:-:S03]  /*5090*/  SHF.R.S32.HI R29, RZ, 0x1f, R79 ;  /* 0x0000001fff1d7819 */ /* 0x000fc6000001144f */
[----:B------:R1:W-:Y:S01]  /*50a0*/  STL [R1+0x8], R188 ;  /* 0x000008bc01007387 */ /* 0x0003e20000100800 */
        /* <DEDUP_REMOVED lines=21> */
[----:B------:R0:W-:Y:S04]  /*5200*/  STL [R1+0x5c], R187 ;  /* 0x00005cbb01007387 */ /* 0x0001e80000100800 */
[----:B------:R1:W-:Y:S01]  /*5210*/  STL [R1+0x28], R188 ;  /* 0x000028bc01007387 */ /* 0x0003e20000100800 */
[----:B0-----:R-:W-:-:S02]  /*5220*/  IADD3 R187, P6, R26, UR14, RZ ;  /* 0x0000000e1abb7c10 */ /* 0x001fc4000ffde0ff */
[----:B------:R-:W-:Y:S02]  /*5230*/  SHF.R.S32.HI R26, RZ, 0x1f, R25 ;  /* 0x0000001fff1a7819 */ /* 0x000fe40000011419 */
[----:B-1----:R-:W-:Y:S01]  /*5240*/  IADD3.X R188, R34, UR15, RZ, P5, !PT ;  /* 0x0000000f22bc7c10 */ /* 0x002fe2000affe4ff */
[----:B------:R0:W-:Y:S04]  /*5250*/  STL [R1+0x64], R187 ;  /* 0x000064bb01007387 */ /* 0x0001e80000100800 */
[----:B------:R1:W-:Y:S01]  /*5260*/  STL [R1+0x30], R188 ;  /* 0x000030bc01007387 */ /* 0x0003e20000100800 */
[----:B0-----:R-:W-:Y:S02]  /*5270*/  IADD3 R187, P5, R25, UR14, RZ ;  /* 0x0000000e19bb7c10 */ /* 0x001fe4000ffbe0ff */
[----:B------:R-:W-:-:S02]  /*5280*/  SHF.R.S32.HI R25, RZ, 0x1f, R24 ;  /* 0x0000001fff197819 */ /* 0x000fc40000011418 */
[----:B-1----:R-:W-:Y:S01]  /*5290*/  IADD3.X R188, R35, UR15, RZ, P3, !PT ;  /* 0x0000000f23bc7c10 */ /* 0x002fe20009ffe4ff */
[----:B------:R0:W-:Y:S01]  /*52a0*/  STL [R1+0x6c], R187 ;  /* 0x00006cbb01007387 */ /* 0x0001e20000100800 */
[----:B------:R-:W-:-:S03]  /*52b0*/  CS2R R34, SRZ ;  /* 0x0000000000227805 */ /* 0x000fc6000001ff00 */
[----:B------:R1:W-:Y:S01]  /*52c0*/  STL [R1+0x38], R188 ;  /* 0x000038bc01007387 */ /* 0x0003e20000100800 */
[----:B0-----:R-:W-:Y:S02]  /*52d0*/  IADD3 R187, P3, R24, UR14, RZ ;  /* 0x0000000e18bb7c10 */ /* 0x001fe4000ff7e0ff */
[----:B------:R-:W-:Y:S02]  /*52e0*/  SHF.R.S32.HI R24, RZ, 0x1f, R8 ;  /* 0x0000001fff187819 */ /* 0x000fe40000011408 */
[----:B-1----:R-:W-:Y:S01]  /*52f0*/  IADD3.X R188, R28, UR15, RZ, P2, !PT ;  /* 0x0000000f1cbc7c10 */ /* 0x002fe200097fe4ff */
[----:B------:R0:W-:Y:S01]  /*5300*/  STL [R1+0x74], R187 ;  /* 0x000074bb01007387 */ /* 0x0001e20000100800 */
[----:B------:R-:W-:Y:S02]  /*5310*/  SHF.R.S32.HI R28, RZ, 0x1f, R5 ;  /* 0x0000001fff1c7819 */ /* 0x000fe40000011405 */
[----:B------:R-:W-:Y:S01]  /*5320*/  IADD3.X R189, R25, UR15, RZ, P3, !PT ;  /* 0x0000000f19bd7c10 */ /* 0x000fe20009ffe4ff */
[----:B------:R1:W-:Y:S01]  /*5330*/  STL [R1+0x40], R188 ;  /* 0x000040bc01007387 */ /* 0x0003e20000100800 */
[----:B0-----:R-:W-:-:S02]  /*5340*/  IADD3 R187, P2, R8, UR14, RZ ;  /* 0x0000000e08bb7c10 */ /* 0x001fc4000ff5e0ff */
[----:B------:R-:W-:Y:S02]  /*5350*/  IADD3.X R8, R29, UR15, RZ, P1, !PT ;  /* 0x0000000f1d087c10 */ /* 0x000fe40008ffe4ff */
[----:B-1----:R-:W-:Y:S01]  /*5360*/  IADD3.X R188, R32, UR15, RZ, P6, !PT ;  /* 0x0000000f20bc7c10 */ /* 0x002fe2000b7fe4ff */
[----:B------:R0:W-:Y:S01]  /*5370*/  STL [R1+0x7c], R187 ;  /* 0x00007cbb01007387 */ /* 0x0001e20000100800 */
[----:B------:R-:W-:-:S03]  /*5380*/  CS2R R32, SRZ ;  /* 0x0000000000207805 */ /* 0x000fc6000001ff00 */
[----:B------:R1:W-:Y:S01]  /*5390*/  STL [R1+0x48], R8 ;  /* 0x0000480801007387 */ /* 0x0003e20000100800 */
[----:B0-----:R-:W-:Y:S02]  /*53a0*/  IADD3 R187, P1, R5, UR14, RZ ;  /* 0x0000000e05bb7c10 */ /* 0x001fe4000ff3e0ff */
[----:B------:R-:W-:Y:S02]  /*53b0*/  SHF.R.S32.HI R5, RZ, 0x1f, R4 ;  /* 0x0000001fff057819 */ /* 0x000fe40000011404 */
[----:B-1----:R-:W-:Y:S01]  /*53c0*/  IADD3.X R8, R30, UR15, RZ, P0, !PT ;  /* 0x0000000f1e087c10 */ /* 0x002fe200087fe4ff */
[----:B------:R0:W-:Y:S04]  /*53d0*/  STL [R1+0x84], R187 ;  /* 0x000084bb01007387 */ /* 0x0001e80000100800 */
[----:B------:R1:W-:Y:S01]  /*53e0*/  STL [R1+0x50], R8 ;  /* 0x0000500801007387 */ /* 0x0003e20000100800 */
[----:B0-----:R-:W-:-:S02]  /*53f0*/  IADD3 R187, P0, R4, UR14, RZ ;  /* 0x0000000e04bb7c10 */ /* 0x001fc4000ff1e0ff */
[----:B------:R-:W-:Y:S02]  /*5400*/  SHF.R.S32.HI R4, RZ, 0x1f, R27 ;  /* 0x0000001fff047819 */ /* 0x000fe4000001141b */
[----:B-1----:R-:W-:Y:S01]  /*5410*/  IADD3.X R8, R31, UR15, RZ, P4, !PT ;  /* 0x0000000f1f087c10 */ /* 0x002fe2000a7fe4ff */
[----:B------:R0:W-:Y:S01]  /*5420*/  STL [R1+0x8c], R187 ;  /* 0x00008cbb01007387 */ /* 0x0001e20000100800 */
[----:B------:R-:W-:Y:S02]  /*5430*/  IADD3.X R5, R5, UR15, RZ, P0, !PT ;  /* 0x0000000f05057c10 */ /* 0x000fe400087fe4ff */
[----:B------:R-:W-:Y:S01]  /*5440*/  CS2R R30, SRZ ;  /* 0x00000000001e7805 */ /* 0x000fe2000001ff00 */
[----:B------:R1:W-:Y:S01]  /*5450*/  STL [R1+0x58], R8 ;  /* 0x0000580801007387 */ /* 0x0003e20000100800 */
[----:B0-----:R-:W-:-:S04]  /*5460*/  IADD3 R187, P4, R27, UR14, RZ ;  /* 0x0000000e1bbb7c10 */ /* 0x001fc8000ff9e0ff */
[----:B------:R-:W-:Y:S01]  /*5470*/  IADD3.X R4, R4, UR15, RZ, P4, !PT ;  /* 0x0000000f04047c10 */ /* 0x000fe2000a7fe4ff */
[----:B------:R0:W-:Y:S01]  /*5480*/  STL [R1+0x94], R187 ;  /* 0x000094bb01007387 */ /* 0x0001e20000100800 */
[C---:B-1----:R-:W-:Y:S01]  /*5490*/  IADD3 R8, P6, R7.reuse, UR12, RZ ;  /* 0x0000000c07087c10 */ /* 0x042fe2000ffde0ff */
[----:B------:R-:W-:Y:S02]  /*54a0*/  USHF.L.U32 UR12, UR5, 0x5, URZ ;  /* 0x00000005050c7899 */ /* 0x000fe4000800063f */
[----:B------:R1:W-:Y:S01]  /*54b0*/  STL [R1+0x60], R188 ;  /* 0x000060bc01007387 */ /* 0x0003e20000100800 */
[----:B------:R-:W-:Y:S01]  /*54c0*/  LEA.HI.X.SX32 R7, R7, UR13, 0x1, P6 ;  /* 0x0000000d07077c11 */ /* 0x000fe2000b0f0eff */
[----:B------:R-:W-:Y:S01]  /*54d0*/  USHF.R.S32.HI UR13, URZ, 0x1f, UR12 ;  /* 0x0000001f3f0d7899 */ /* 0x000fe2000801140c */
[----:B0-----:R-:W-:Y:S02]  /*54e0*/  IADD3.X R187, R26, UR15, RZ, P5, !PT ;  /* 0x0000000f1abb7c10 */ /* 0x001fe4000affe4ff */
[----:B------:R-:W-:-:S02]  /*54f0*/  CS2R R26, SRZ ;  /* 0x00000000001a7805 */ /* 0x000fc4000001ff00 */
[----:B-1----:R-:W-:Y:S01]  /*5500*/  IADD3.X R188, R24, UR15, RZ, P2, !PT ;  /* 0x0000000f18bc7c10 */ /* 0x002fe200097fe4ff */
[----:B------:R0:W-:Y:S01]  /*5510*/  STL [R1+0x68], R187 ;  /* 0x000068bb01007387 */ /* 0x0001e20000100800 */
[----:B------:R-:W-:-:S03]  /*5520*/  CS2R R24, SRZ ;  /* 0x0000000000187805 */ /* 0x000fc6000001ff00 */
[----:B------:R1:W-:Y:S04]  /*5530*/  STL [R1+0x70], R189 ;  /* 0x000070bd01007387 */ /* 0x0003e80000100800 */
[----:B------:R2:W-:Y:S01]  /*5540*/  STL [R1+0x78], R188 ;  /* 0x000078bc01007387 */ /* 0x0005e20000100800 */
[----:B0-----:R-:W-:Y:S02]  /*5550*/  IADD3.X R187, R28, UR15, RZ, P1, !PT ;  /* 0x0000000f1cbb7c10 */ /* 0x001fe40008ffe4ff */
[----:B------:R-:W-:Y:S02]  /*5560*/  CS2R R28, SRZ ;  /* 0x00000000001c7805 */ /* 0x000fe4000001ff00 */
[C---:B-1----:R-:W-:Y:S01]  /*5570*/  LOP3.LUT R189, R18.reuse, 0x6, RZ, 0xfc, !PT ;  /* 0x0000000612bd7812 */ /* 0x042fe200078efcff */
[----:B------:R0:W-:Y:S01]  /*5580*/  STL [R1+0x80], R187 ;  /* 0x000080bb01007387 */ /* 0x0001e20000100800 */
[----:B--2---:R-:W-:-:S03]  /*5590*/  LOP3.LUT R188, R18, 0x4, RZ, 0xfc, !PT ;  /* 0x0000000412bc7812 */ /* 0x004fc600078efcff */
[----:B------:R1:W-:Y:S04]  /*55a0*/  STL [R1+0x88], R5 ;  /* 0x0000880501007387 */ /* 0x0003e80000100800 */
[----:B------:R2:W-:Y:S01]  /*55b0*/  STL [R1+0x90], R4 ;  /* 0x0000900401007387 */ /* 0x0005e20000100800 */
[----:B0-----:R-:W-:Y:S02]  /*55c0*/  LOP3.LUT R187, R18, 0x2, RZ, 0xfc, !PT ;  /* 0x0000000212bb7812 */ /* 0x001fe400078efcff */
[----:B-1----:R-:W-:Y:S02]  /*55d0*/  LOP3.LUT R5, R0, 0x1f, RZ, 0xc0, !PT ;  /* 0x0000001f00057812 */ /* 0x002fe400078ec0ff */
[----:B------:R-:W0:Y:S01]  /*55e0*/  LDC R0, c[0x0][0x238] ;  /* 0x00008e00ff007b82 */ /* 0x000e220000000800 */
[----:B--2---:R-:W-:Y:S01]  /*55f0*/  LOP3.LUT R4, R202, 0x10, RZ, 0x3c, !PT ;  /* 0x00000010ca047812 */ /* 0x004fe200078e3cff */
[----:B0-----:R-:W-:-:S02]  /*5600*/  IMAD R199, R199, R0, RZ ;  /* 0x00000000c7c77224 */ /* 0x001fc400078e02ff */
[-C--:B------:R-:W-:Y:S02]  /*5610*/  IMAD R198, R198, R0.reuse, RZ ;  /* 0x00000000c6c67224 */ /* 0x080fe400078e02ff */
[-C--:B------:R-:W-:Y:S01]  /*5620*/  IMAD R197, R197, R0.reuse, RZ ;  /* 0x00000000c5c57224 */ /* 0x080fe200078e02ff */
[----:B------:R-:W-:Y:S01]  /*5630*/  STL [R1+0xd0], R199 ;  /* 0x0000d0c701007387 */ /* 0x000fe20000100800 */
[-C--:B------:R-:W-:Y:S02]  /*5640*/  IMAD R196, R196, R0.reuse, RZ ;  /* 0x00000000c4c47224 */ /* 0x080fe400078e02ff */
[-C--:B------:R-:W-:Y:S01]  /*5650*/  IMAD R195, R195, R0.reuse, RZ ;  /* 0x00000000c3c37224 */ /* 0x080fe200078e02ff */
[----:B------:R-:W-:Y:S01]  /*5660*/  STL [R1+0xcc], R198 ;  /* 0x0000ccc601007387 */ /* 0x000fe20000100800 */
[-C--:B------:R-:W-:Y:S02]  /*5670*/  IMAD R194, R194, R0.reuse, RZ ;  /* 0x00000000c2c27224 */ /* 0x080fe400078e02ff */
[-C--:B------:R-:W-:Y:S01]  /*5680*/  IMAD R193, R193, R0.reuse, RZ ;  /* 0x00000000c1c17224 */ /* 0x080fe200078e02ff */
[----:B------:R-:W-:Y:S01]  /*5690*/  STL [R1+0xc8], R197 ;  /* 0x0000c8c501007387 */ /* 0x000fe20000100800 */
[----:B------:R-:W-:-:S02]  /*56a0*/  IMAD R192, R192, R0, RZ ;  /* 0x00000000c0c07224 */ /* 0x000fc400078e02ff */
        /* <DEDUP_REMOVED lines=11> */
[----:B------:R-:W-:Y:S01]  /*5760*/  IMAD R0, R187, R0, RZ ;  /* 0x00000000bb007224 */ /* 0x000fe200078e02ff */
[----:B------:R-:W-:Y:S02]  /*5770*/  LOP3.LUT R187, R2, 0x10, RZ, 0x3c, !PT ;  /* 0x0000001002bb7812 */ /* 0x000fe400078e3cff */
[----:B------:R-:W-:Y:S04]  /*5780*/  STL [R1+0xb4], R192 ;  /* 0x0000b4c001007387 */ /* 0x000fe80000100800 */
[----:B------:R-:W-:Y:S04]  /*5790*/  STL [R1+0xb0], R191 ;  /* 0x0000b0bf01007387 */ /* 0x000fe80000100800 */
[----:B------:R-:W-:Y:S04]  /*57a0*/  STL [R1+0xac], R190 ;  /* 0x0000acbe01007387 */ /* 0x000fe80000100800 */
[----:B------:R-:W-:Y:S04]  /*57b0*/  STL [R1+0xa8], R189 ;  /* 0x0000a8bd01007387 */ /* 0x000fe80000100800 */
[----:B------:R-:W-:Y:S04]  /*57c0*/  STL [R1+0xa4], R188 ;  /* 0x0000a4bc01007387 */ /* 0x000fe80000100800 */
[----:B------:R0:W-:Y:S04]  /*57d0*/  STL [R1+0xa0], R0 ;  /* 0x0000a00001007387 */ /* 0x0001e80000100800 */
[----:B------:R1:W-:Y:S01]  /*57e0*/  STL [R1+0x98], R187 ;  /* 0x000098bb01007387 */ /* 0x0003e20000100800 */
[----:B0-----:R-:W-:-:S05]  /*57f0*/  IMAD R0, R5, UR5, RZ ;  /* 0x0000000505007c24 */ /* 0x001fca000f8e02ff */
[----:B-1----:R-:W-:-:S07]  /*5800*/  SHF.R.S32.HI R188, RZ, 0x1f, R0 ;  /* 0x0000001fffbc7819 */ /* 0x002fce0000011400 */
.L_x_1:
[----:B------:R-:W2:Y:S01]  /*5810*/  LDL R4, [R1+0xa0] ;  /* 0x0000a00001047983 */ /* 0x000ea20000100800 */
[----:B------:R-:W0:Y:S01]  /*5820*/  LDC R5, c[0x0][0x238] ;  /* 0x00008e00ff057b82 */ /* 0x000e220000000800 */
[C---:B------:R-:W-:Y:S02]  /*5830*/  LOP3.LUT R188, R18.reuse, 0x2, RZ, 0xfc, !PT ;  /* 0x0000000212bc7812 */ /* 0x040fe400078efcff */
[----:B-----5:R1:W-:Y:S01]  /*5840*/  STL [R1+0xd4], R19 ;  /* 0x0000d41301007387 */ /* 0x0203e20000100800 */
[C---:B------:R-:W-:Y:S01]  /*5850*/  ISETP.GE.AND P0, PT, R18.reuse, UR9, PT ;  /* 0x0000000912007c0c */ /* 0x040fe2000bf06270 */
[----:B0-----:R-:W-:Y:S02]  /*5860*/  IMAD R5, R18, R5, RZ ;  /* 0x0000000512057224 */ /* 0x001fe400078e02ff */
[----:B------:R-:W3:Y:S01]  /*5870*/  LDL R18, [R1+0xa4] ;  /* 0x0000a40001127983 */ /* 0x000ee20000100800 */
[----:B------:R-:W-:Y:S02]  /*5880*/  ISETP.GE.AND P2, PT, R188, UR9, PT ;  /* 0x00000009bc007c0c */ /* 0x000fe4000bf46270 */
[----:B------:R-:W-:-:S04]  /*5890*/  IADD3 R190, P1, R5, R8, RZ ;  /* 0x0000000805be7210 */ /* 0x000fc80007f3e0ff */
[----:B------:R-:W-:Y:S02]  /*58a0*/  LEA.HI.X.SX32 R191, R5, R7, 0x1, P1 ;  /* 0x0000000705bf7211 */ /* 0x000fe400008f0eff */
[----:B------:R-:W4:Y:S01]  /*58b0*/  LDL R5, [R1+0xa8] ;  /* 0x0000a80001057983 */ /* 0x000f220000100800 */
[----:B------:R-:W-:Y:S01]  /*58c0*/  PRMT R192, RZ, 0x7610, R192 ;  /* 0x00007610ffc07816 */ /* 0x000fe200000000c0 */
[----:B-1----:R-:W0:Y:S05]  /*58d0*/  S2R R19, SR_TID.X ;  /* 0x0000000000137919 */ /* 0x002e2a0000002100 */
[----:B------:R3:W4:Y:S01]  /*58e0*/  @!P0 LDG.E.U8 R192, desc[UR10][R190.64] ;  /* 0x0000000abec08981 */ /* 0x000722000c1e1100 */
[----:B0-----:R-:W-:-:S04]  /*58f0*/  SHF.R.U32.HI R19, RZ, 0x6, R19 ;  /* 0x00000006ff137819 */ /* 0x001fc80000011613 */
[----:B------:R-:W-:-:S04]  /*5900*/  SGXT.U32 R19, R19, 0x1 ;  /* 0x000000011313781a */ /* 0x000fc80000000000 */
[----:B------:R-:W-:-:S04]  /*5910*/  LOP3.LUT R19, R19, 0x4, RZ, 0xfc, !PT ;  /* 0x0000000413137812 */ /* 0x000fc800078efcff */
[----:B------:R-:W-:Y:S02]  /*5920*/  ISETP.GE.AND P3, PT, R19, UR9, PT ;  /* 0x0000000913007c0c */ /* 0x000fe4000bf66270 */
[----:B------:R-:W4:Y:S01]  /*5930*/  LDL R19, [R1+0xac] ;  /* 0x0000ac0001137983 */ /* 0x000f220000100800 */
[----:B--2---:R-:W-:-:S04]  /*5940*/  IADD3 R188, P1, R4, R8, RZ ;  /* 0x0000000804bc7210 */ /* 0x004fc80007f3e0ff */
[----:B------:R-:W-:Y:S02]  /*5950*/  LEA.HI.X.SX32 R189, R4, R7, 0x1, P1 ;  /* 0x0000000704bd7211 */ /* 0x000fe400008f0eff */
[----:B------:R-:W2:Y:S01]  /*5960*/  LDL R4, [R1+0xb0] ;  /* 0x0000b00001047983 */ /* 0x000ea20000100800 */
[----:B---3--:R-:W-:Y:S01]  /*5970*/  IADD3 R190, P0, R18, R8, RZ ;  /* 0x0000000812be7210 */ /* 0x008fe20007f1e0ff */
[----:B------:R-:W-:Y:S02]  /*5980*/  IMAD.MOV.U32 R191, RZ, RZ, R18 ;  /* 0x000000ffffbf7224 */ /* 0x000fe400078e0012 */
[----:B------:R-:W0:Y:S02]  /*5990*/  S2R R18, SR_TID.X ;  /* 0x0000000000127919 */ /* 0x000e240000002100 */
[----:B0-----:R-:W-:-:S04]  /*59a0*/  SHF.R.U32.HI R18, RZ, 0x6, R18 ;  /* 0x00000006ff127819 */ /* 0x001fc80000011612 */
[----:B------:R-:W-:-:S04]  /*59b0*/  SGXT.U32 R18, R18, 0x1 ;  /* 0x000000011212781a */ /* 0x000fc80000000000 */
[----:B------:R-:W-:-:S04]  /*59c0*/  LOP3.LUT R18, R18, 0x6, RZ, 0xfc, !PT ;  /* 0x0000000612127812 */ /* 0x000fc800078efcff */
[----:B------:R-:W-:Y:S02]  /*59d0*/  ISETP.GE.AND P1, PT, R18, UR9, PT ;  /* 0x0000000912007c0c */ /* 0x000fe4000bf26270 */
[----:B------:R-:W3:Y:S01]  /*59e0*/  LDL R18, [R1+0xb4] ;  /* 0x0000b40001127983 */ /* 0x000ee20000100800 */
[----:B------:R-:W-:Y:S02]  /*59f0*/  PRMT R187, RZ, 0x7610, R187 ;  /* 0x00007610ffbb7816 */ /* 0x000fe400000000bb */
[----:B------:R-:W-:-:S04]  /*5a00*/  LEA.HI.X.SX32 R191, R191, R7, 0x1, P0 ;  /* 0x00000007bfbf7211 */ /* 0x000fc800000f0eff */
[----:B------:R4:W3:Y:S02]  /*5a10*/  @!P2 LDG.E.U8 R187, desc[UR10][R188.64] ;  /* 0x0000000abcbba981 */ /* 0x0008e4000c1e1100 */
[----:B----4-:R-:W-:Y:S01]  /*5a20*/  IADD3 R188, P0, R5, R8, RZ ;  /* 0x0000000805bc7210 */ /* 0x010fe20007f1e0ff */
[----:B------:R-:W-:Y:S02]  /*5a30*/  IMAD.MOV.U32 R189, RZ, RZ, R5 ;  /* 0x000000ffffbd7224 */ /* 0x000fe400078e0005 */
[----:B------:R-:W0:Y:S01]  /*5a40*/  S2R R5, SR_TID.X ;  /* 0x0000000000057919 */ /* 0x000e220000002100 */
[----:B------:R-:W-:Y:S02]  /*5a50*/  PRMT R193, RZ, 0x7610, R193 ;  /* 0x00007610ffc17816 */ /* 0x000fe400000000c1 */
[----:B------:R-:W-:-:S04]  /*5a60*/  LEA.HI.X.SX32 R189, R189, R7, 0x1, P0 ;  /* 0x00000007bdbd7211 */ /* 0x000fc800000f0eff */
[----:B------:R1:W4:Y:S02]  /*5a70*/  @!P3 LDG.E.U8 R193, desc[UR10][R190.64] ;  /* 0x0000000abec1b981 */ /* 0x000324000c1e1100 */
[----:B-1----:R-:W-:-:S06]  /*5a80*/  PRMT R190, RZ, 0x7610, R190 ;  /* 0x00007610ffbe7816 */ /* 0x002fcc00000000be */
[----:B------:R1:W4:Y:S01]  /*5a90*/  @!P1 LDG.E.U8 R190, desc[UR10][R188.64] ;  /* 0x0000000abcbe9981 */ /* 0x000322000c1e1100 */
[----:B0-----:R-:W-:-:S04]  /*5aa0*/  SHF.R.U32.HI R5, RZ, 0x6, R5 ;  /* 0x00000006ff057819 */ /* 0x001fc80000011605 */
[----:B------:R-:W-:-:S04]  /*5ab0*/  SGXT.U32 R5, R5, 0x1 ;  /* 0x000000010505781a */ /* 0x000fc80000000000 */
[----:B------:R-:W-:-:S04]  /*5ac0*/  LOP3.LUT R5, R5, 0x8, RZ, 0xfc, !PT ;  /* 0x0000000805057812 */ /* 0x000fc800078efcff */
[----:B------:R-:W-:Y:S02]  /*5ad0*/  ISETP.GE.AND P1, PT, R5, UR9, PT ;  /* 0x0000000905007c0c */ /* 0x000fe4000bf26270 */
[CC--:B-1----:R-:W-:Y:S02]  /*5ae0*/  IADD3 R188, P0, R19.reuse, R8.reuse, RZ ;  /* 0x0000000813bc7210 */ /* 0x0c2fe40007f1e0ff */
[----:B------:R-:W-:Y:S02]  /*5af0*/  PRMT R191, RZ, 0x7610, R191 ;  /* 0x00007610ffbf7816 */ /* 0x000fe400000000bf */
[----:B------:R-:W-:Y:S01]  /*5b00*/  LEA.HI.X.SX32 R189, R19, R7, 0x1, P0 ;  /* 0x0000000713bd7211 */ /* 0x000fe200000f0eff */
[----:B------:R-:W0:Y:S01]  /*5b10*/  S2R R5, SR_TID.X ;  /* 0x0000000000057919 */ /* 0x000e220000002100 */
[----:B------:R-:W-:Y:S01]  /*5b20*/  PRMT R194, RZ, 0x7610, R194 ;  /* 0x00007610ffc27816 */ /* 0x000fe200000000c2 */
[----:B------:R-:W1:Y:S04]  /*5b30*/  LDC R19, c[0x0][0x238] ;  /* 0x00008e00ff137b82 */ /* 0x000e680000000800 */
[----:B------:R2:W4:Y:S02]  /*5b40*/  @!P1 LDG.E.U8 R191, desc[UR10][R188.64] ;  /* 0x0000000abcbf9981 */ /* 0x000524000c1e1100 */
[----:B--2---:R-:W-:-:S04]  /*5b50*/  IADD3 R188, P0, R4, R8, RZ ;  /* 0x0000000804bc7210 */ /* 0x004fc80007f1e0ff */
[----:B------:R-:W-:Y:S02]  /*5b60*/  LEA.HI.X.SX32 R189, R4, R7, 0x1, P0 ;  /* 0x0000000704bd7211 */ /* 0x000fe400000f0eff */
[----:B------:R-:W2:Y:S01]  /*5b70*/  LDL R4, [R1+0xb8] ;  /* 0x0000b80001047983 */ /* 0x000ea20000100800 */
[----:B0-----:R-:W-:-:S04]  /*5b80*/  SHF.R.U32.HI R5, RZ, 0x6, R5 ;  /* 0x00000006ff057819 */ /* 0x001fc80000011605 */
[----:B------:R-:W-:-:S04]  /*5b90*/  SGXT.U32 R5, R5, 0x1 ;  /* 0x000000010505781a */ /* 0x000fc80000000000 */
[----:B------:R-:W-:-:S04]  /*5ba0*/  LOP3.LUT R5, R5, 0xa, RZ, 0xfc, !PT ;  /* 0x0000000a05057812 */ /* 0x000fc800078efcff */
[----:B------:R-:W-:Y:S02]  /*5bb0*/  ISETP.GE.AND P1, PT, R5, UR9, PT ;  /* 0x0000000905007c0c */ /* 0x000fe4000bf26270 */
[----:B------:R-:W0:Y:S11]  /*5bc0*/  S2R R5, SR_TID.X ;  /* 0x0000000000057919 */ /* 0x000e360000002100 */
[----:B------:R3:W4:Y:S01]  /*5bd0*/  @!P1 LDG.E.U8 R194, desc[UR10][R188.64] ;  /* 0x0000000abcc29981 */ /* 0x000722000c1e1100 */
[----:B------:R-:W-:-:S02]  /*5be0*/  PRMT R195, RZ, 0x7610, R195 ;  /* 0x00007610ffc37816 */ /* 0x000fc400000000c3 */
[----:B0-----:R-:W-:-:S04]  /*5bf0*/  SHF.R.U32.HI R5, RZ, 0x6, R5 ;  /* 0x00000006ff057819 */ /* 0x001fc80000011605 */
[----:B------:R-:W-:-:S04]  /*5c00*/  SGXT.U32 R5, R5, 0x1 ;  /* 0x000000010505781a */ /* 0x000fc80000000000 */
[----:B------:R-:W-:-:S04]  /*5c10*/  LOP3.LUT R5, R5, 0xc, RZ, 0xfc, !PT ;  /* 0x0000000c05057812 */ /* 0x000fc800078efcff */
[----:B------:R-:W-:Y:S02]  /*5c20*/  ISETP.GE.AND P1, PT, R5, UR9, PT ;  /* 0x0000000905007c0c */ /* 0x000fe4000bf26270 */
[----:B---3--:R-:W-:-:S04]  /*5c30*/  IADD3 R188, P0, R18, R8, RZ ;  /* 0x0000000812bc7210 */ /* 0x008fc80007f1e0ff */
[----:B------:R-:W-:Y:S02]  /*5c40*/  LEA.HI.X.SX32 R189, R18, R7, 0x1, P0 ;  /* 0x0000000712bd7211 */ /* 0x000fe400000f0eff */
[----:B------:R-:W3:Y:S01]  /*5c50*/  LDL R18, [R1+0xbc] ;  /* 0x0000bc0001127983 */ /* 0x000ee20000100800 */
[----:B------:R-:W0:Y:S04]  /*5c60*/  S2R R5, SR_TID.X ;  /* 0x0000000000057919 */ /* 0x000e280000002100 */
[----:B------:R1:W4:Y:S02]  /*5c70*/  @!P1 LDG.E.U8 R195, desc[UR10][R188.64] ;  /* 0x0000000abcc39981 */ /* 0x000324000c1e1100 */
[----:B-1----:R-:W1:Y:S01]  /*5c80*/  S2R R189, SR_TID.X ;  /* 0x0000000000bd7919 */ /* 0x002e620000002100 */
[----:B------:R-:W-:-:S02]  /*5c90*/  PRMT R196, RZ, 0x7610, R196 ;  /* 0x00007610ffc47816 */ /* 0x000fc400000000c4 */
[----:B0-----:R-:W-:-:S05]  /*5ca0*/  LEA.HI R5, R5, 0xe, RZ, 0x1a ;  /* 0x0000000e05057811 */ /* 0x001fca00078fd0ff */
[----:B------:R-:W-:Y:S01]  /*5cb0*/  IMAD R19, R5, R19, RZ ;  /* 0x0000001305137224 */ /* 0x000fe200078e02ff */
[----:B-1----:R-:W-:-:S04]  /*5cc0*/  LEA.HI R189, R189, 0xe, RZ, 0x1a ;  /* 0x0000000ebdbd7811 */ /* 0x002fc800078fd0ff */
[----:B------:R-:W-:Y:S02]  /*5cd0*/  ISETP.GE.AND P1, PT, R189, UR9, PT ;  /* 0x00000009bd007c0c */ /* 0x000fe4000bf26270 */
[----:B------:R-:W-:-:S04]  /*5ce0*/  IADD3 R188, P0, R19, R8, RZ ;  /* 0x0000000813bc7210 */ /* 0x000fc80007f1e0ff */
[----:B------:R-:W-:Y:S02]  /*5cf0*/  LEA.HI.X.SX32 R189, R19, R7, 0x1, P0 ;  /* 0x0000000713bd7211 */ /* 0x000fe400000f0eff */
[----:B------:R-:W4:Y:S05]  /*5d00*/  LDL R19, [R1+0xc0] ;  /* 0x0000c00001137983 */ /* 0x000f2a0000100800 */
[----:B------:R0:W4:Y:S02]  /*5d10*/  @!P1 LDG.E.U8 R196, desc[UR10][R188.64] ;  /* 0x0000000abcc49981 */ /* 0x000124000c1e1100 */
[----:B0-----:R-:W0:Y:S02]  /*5d20*/  S2R R189, SR_TID.X ;  /* 0x0000000000bd7919 */ /* 0x001e240000002100 */
[----:B0-----:R-:W-:-:S04]  /*5d30*/  SHF.R.U32.HI R189, RZ, 0x6, R189 ;  /* 0x00000006ffbd7819 */ /* 0x001fc800000116bd */
[----:B------:R-:W-:-:S04]  /*5d40*/  SGXT.U32 R189, R189, 0x1 ;  /* 0x00000001bdbd781a */ /* 0x000fc80000000000 */
[----:B------:R-:W-:-:S04]  /*5d50*/  LOP3.LUT R189, R189, 0x10, RZ, 0xfc, !PT ;  /* 0x00000010bdbd7812 */ /* 0x000fc800078efcff */
[----:B------:R-:W-:Y:S02]  /*5d60*/  ISETP.GE.AND P1, PT, R189, UR9, PT ;  /* 0x00000009bd007c0c */ /* 0x000fe4000bf26270 */
[----:B--2---:R-:W-:-:S04]  /*5d70*/  IADD3 R188, P0, R4, R8, RZ ;  /* 0x0000000804bc7210 */ /* 0x004fc80007f1e0ff */
[----:B------:R-:W-:Y:S02]  /*5d80*/  LEA.HI.X.SX32 R189, R4, R7, 0x1, P0 ;  /* 0x0000000704bd7211 */ /* 0x000fe400000f0eff */
[----:B------:R-:W2:Y:S01]  /*5d90*/  LDL R4, [R1+0xc4] ;  /* 0x0000c40001047983 */ /* 0x000ea20000100800 */
[----:B------:R-:W-:-:S06]  /*5da0*/  PRMT R197, RZ, 0x7610, R197 ;  /* 0x00007610ffc57816 */ /* 0x000fcc00000000c5 */
[----:B------:R0:W2:Y:S02]  /*5db0*/  @!P1 LDG.E.U8 R197, desc[UR10][R188.64] ;  /* 0x0000000abcc59981 */ /* 0x0000a4000c1e1100 */
[----:B0-----:R-:W0:Y:S01]  /*5dc0*/  S2R R189, SR_TID.X ;  /* 0x0000000000bd7919 */ /* 0x001e220000002100 */
[----:B------:R-:W-:Y:S02]  /*5dd0*/  PRMT R198, RZ, 0x7610, R198 ;  /* 0x00007610ffc67816 */ /* 0x000fe400000000c6 */
[----:B0-----:R-:W-:-:S04]  /*5de0*/  SHF.R.U32.HI R189, RZ, 0x6, R189 ;  /* 0x00000006ffbd7819 */ /* 0x001fc800000116bd */
[----:B------:R-:W-:-:S04]  /*5df0*/  SGXT.U32 R189, R189, 0x1 ;  /* 0x00000001bdbd781a */ /* 0x000fc80000000000 */
[----:B------:R-:W-:-:S04]  /*5e00*/  LOP3.LUT R189, R189, 0x12, RZ, 0xfc, !PT ;  /* 0x00000012bdbd7812 */ /* 0x000fc800078efcff */
[----:B------:R-:W-:Y:S02]  /*5e10*/  ISETP.GE.AND P1, PT, R189, UR9, PT ;  /* 0x00000009bd007c0c */ /* 0x000fe4000bf26270 */
[----:B---3--:R-:W-:-:S04]  /*5e20*/  IADD3 R188, P0, R18, R8, RZ ;  /* 0x0000000812bc7210 */ /* 0x008fc80007f1e0ff */
[----:B------:R-:W-:Y:S02]  /*5e30*/  LEA.HI.X.SX32 R189, R18, R7, 0x1, P0 ;  /* 0x0000000712bd7211 */ /* 0x000fe400000f0eff */
[----:B------:R-:W3:Y:S05]  /*5e40*/  LDL R18, [R1+0xc8] ;  /* 0x0000c80001127983 */ /* 0x000eea0000100800 */
[----:B------:R0:W3:Y:S02]  /*5e50*/  @!P1 LDG.E.U8 R198, desc[UR10][R188.64] ;  /* 0x0000000abcc69981 */ /* 0x0000e4000c1e1100 */
[----:B0-----:R-:W0:Y:S01]  /*5e60*/  S2R R189, SR_TID.X ;  /* 0x0000000000bd7919 */ /* 0x001e220000002100 */
[----:B------:R-:W-:-:S02]  /*5e70*/  PRMT R199, RZ, 0x7610, R199 ;  /* 0x00007610ffc77816 */ /* 0x000fc400000000c7 */
[----:B0-----:R-:W-:-:S04]  /*5e80*/  SHF.R.U32.HI R189, RZ, 0x6, R189 ;  /* 0x00000006ffbd7819 */ /* 0x001fc800000116bd */
[----:B------:R-:W-:-:S04]  /*5e90*/  SGXT.U32 R189, R189, 0x1 ;  /* 0x00000001bdbd781a */ /* 0x000fc80000000000 */
[----:B------:R-:W-:-:S04]  /*5ea0*/  LOP3.LUT R189, R189, 0x14, RZ, 0xfc, !PT ;  /* 0x00000014bdbd7812 */ /* 0x000fc800078efcff */
[----:B------:R-:W-:Y:S02]  /*5eb0*/  ISETP.GE.AND P1, PT, R189, UR9, PT ;  /* 0x00000009bd007c0c */ /* 0x000fe4000bf26270 */
[----:B----4-:R-:W-:-:S04]  /*5ec0*/  IADD3 R188, P0, R19, R8, RZ ;  /* 0x0000000813bc7210 */ /* 0x010fc80007f1e0ff */
        /* <DEDUP_REMOVED lines=19> */
[----:B---3--:R-:W-:Y:S01]  /*6000*/  IADD3 R188, P0, R18, R8, RZ ;  /* 0x0000000812bc7210 */ /* 0x008fe20007f1e0ff */
[----:B------:R-:W-:Y:S02]  /*6010*/  IMAD.MOV.U32 R189, RZ, RZ, R18 ;  /* 0x000000ffffbd7224 */ /* 0x000fe400078e0012 */
[----:B------:R-:W0:Y:S03]  /*6020*/  S2R R18, SR_TID.X ;  /* 0x0000000000127919 */ /* 0x000e260000002100 */
[----:B------:R-:W-:-:S05]  /*6030*/  LEA.HI.X.SX32 R189, R189, R7, 0x1, P0 ;  /* 0x00000007bdbd7211 */ /* 0x000fca00000f0eff */
[----:B------:R4:W3:Y:S01]  /*6040*/  @!P1 LDG.E.U8 R201, desc[UR10][R188.64] ;  /* 0x0000000abcc99981 */ /* 0x0008e2000c1e1100 */
[----:B------:R-:W-:Y:S02]  /*6050*/  PRMT R202, RZ, 0x7610, R202 ;  /* 0x00007610ffca7816 */ /* 0x000fe400000000ca */
[----:B0-----:R-:W-:-:S04]  /*6060*/  SHF.R.U32.HI R18, RZ, 0x6, R18 ;  /* 0x00000006ff127819 */ /* 0x001fc80000011612 */
[----:B------:R-:W-:Y:S02]  /*6070*/  SGXT.U32 R18, R18, 0x1 ;  /* 0x000000011212781a */ /* 0x000fe40000000000 */
[----:B----4-:R-:W-:Y:S01]  /*6080*/  IADD3 R188, P0, R19, R8, RZ ;  /* 0x0000000813bc7210 */ /* 0x010fe20007f1e0ff */
[----:B------:R-:W-:Y:S02]  /*6090*/  IMAD.MOV.U32 R189, RZ, RZ, R19 ;  /* 0x000000ffffbd7224 */ /* 0x000fe400078e0013 */
[----:B------:R-:W0:Y:S01]  /*60a0*/  S2R R19, SR_TID.X ;  /* 0x0000000000137919 */ /* 0x000e220000002100 */
[----:B------:R-:W-:-:S04]  /*60b0*/  LOP3.LUT R18, R18, 0x1a, RZ, 0xfc, !PT ;  /* 0x0000001a12127812 */ /* 0x000fc800078efcff */
[----:B------:R-:W-:Y:S02]  /*60c0*/  ISETP.GE.AND P1, PT, R18, UR9, PT ;  /* 0x0000000912007c0c */ /* 0x000fe4000bf26270 */
[----:B------:R-:W-:Y:S01]  /*60d0*/  LEA.HI.X.SX32 R189, R189, R7, 0x1, P0 ;  /* 0x00000007bdbd7211 */ /* 0x000fe200000f0eff */
[----:B------:R-:W4:Y:S01]  /*60e0*/  LDL.LU R18, [R1+0x90] ;  /* 0x0000900001127983 */ /* 0x000f220000300800 */
[----:B------:R-:W-:-:S09]  /*60f0*/  PRMT R203, RZ, 0x7610, R203 ;  /* 0x00007610ffcb7816 */ /* 0x000fd200000000cb */
[----:B------:R2:W3:Y:S01]  /*6100*/  @!P1 LDG.E.U8 R202, desc[UR10][R188.64] ;  /* 0x0000000abcca9981 */ /* 0x0004e2000c1e1100 */
[----:B0-----:R-:W-:-:S04]  /*6110*/  SHF.R.U32.HI R19, RZ, 0x6, R19 ;  /* 0x00000006ff137819 */ /* 0x001fc80000011613 */
[----:B------:R-:W-:-:S04]  /*6120*/  SGXT.U32 R19, R19, 0x1 ;  /* 0x000000011313781a */ /* 0x000fc80000000000 */
[----:B------:R-:W-:-:S04]  /*6130*/  LOP3.LUT R19, R19, 0x1c, RZ, 0xfc, !PT ;  /* 0x0000001c13137812 */ /* 0x000fc800078efcff */
[----:B------:R-:W-:Y:S02]  /*6140*/  ISETP.GE.AND P1, PT, R19, UR9, PT ;  /* 0x0000000913007c0c */ /* 0x000fe4000bf26270 */
[----:B------:R-:W3:Y:S04]  /*6150*/  LDL.LU R19, [R1+0x80] ;  /* 0x0000800001137983 */ /* 0x000ee80000300800 */
[----:B------:R-:W-:Y:S04]  /*6160*/  STL [R1+0xec], R8 ;  /* 0x0000ec0801007387 */ /* 0x000fe80000100800 */
[----:B------:R0:W-:Y:S01]  /*6170*/  STL [R1+0xd8], R7 ;  /* 0x0000d80701007387 */ /* 0x0001e20000100800 */
[----:B--2---:R-:W-:Y:S01]  /*6180*/  IMAD.MOV.U32 R189, RZ, RZ, R4 ;  /* 0x000000ffffbd7224 */ /* 0x004fe200078e0004 */
[----:B------:R-:W-:-:S04]  /*6190*/  IADD3 R188, P0, R4, R8, RZ ;  /* 0x0000000804bc7210 */ /* 0x000fc80007f1e0ff */
[----:B------:R-:W-:-:S05]  /*61a0*/  LEA.HI.X.SX32 R189, R189, R7, 0x1, P0 ;  /* 0x00000007bdbd7211 */ /* 0x000fca00000f0eff */
[----:B------:R1:W2:Y:S02]  /*61b0*/  @!P1 LDG.E.U8 R203, desc[UR10][R188.64] ;  /* 0x0000000abccb9981 */ /* 0x0002a4000c1e1100 */
[----:B-1----:R-:W1:Y:S01]  /*61c0*/  S2R R188, SR_TID.X ;  /* 0x0000000000bc7919 */ /* 0x002e620000002100 */
[----:B------:R-:W0:Y:S01]  /*61d0*/  LDC R189, c[0x0][0x238] ;  /* 0x00008e00ffbd7b82 */ /* 0x000e220000000800 */
[----:B------:R-:W0:Y:S01]  /*61e0*/  S2R R4, SR_TID.X ;  /* 0x0000000000047919 */ /* 0x000e220000002100 */
[----:B-1----:R-:W-:-:S05]  /*61f0*/  LEA.HI R188, R188, 0x1e, RZ, 0x1a ;  /* 0x0000001ebcbc7811 */ /* 0x002fca00078fd0ff */
[----:B0-----:R-:W-:-:S05]  /*6200*/  IMAD R189, R188, R189, RZ ;  /* 0x000000bdbcbd7224 */ /* 0x001fca00078e02ff */
[----:B------:R-:W-:Y:S02]  /*6210*/  IADD3 R188, P0, R189, R8, RZ ;  /* 0x00000008bdbc7210 */ /* 0x000fe40007f1e0ff */
[----:B------:R-:W0:Y:S01]  /*6220*/  LDC R189, c[0x0][0x238] ;  /* 0x00008e00ffbd7b82 */ /* 0x000e220000000800 */
[----:B------:R-:W-:-:S05]  /*6230*/  LEA.HI R4, R4, 0x1e, RZ, 0x1a ;  /* 0x0000001e04047811 */ /* 0x000fca00078fd0ff */
[----:B0-----:R-:W-:-:S05]  /*6240*/  IMAD R189, R4, R189, RZ ;  /* 0x000000bd04bd7224 */ /* 0x001fca00078e02ff */
[----:B------:R-:W-:Y:S02]  /*6250*/  LEA.HI.X.SX32 R189, R189, R7, 0x1, P0 ;  /* 0x00000007bdbd7211 */ /* 0x000fe400000f0eff */
[----:B------:R-:W4:Y:S01]  /*6260*/  LDL R7, [R1+0x94] ;  /* 0x0000940001077983 */ /* 0x000f220000100800 */
[----:B------:R-:W0:Y:S01]  /*6270*/  S2R R5, SR_TID.X ;  /* 0x0000000000057919 */ /* 0x000e220000002100 */
[----:B------:R-:W-:Y:S02]  /*6280*/  ISETP.GE.AND P1, PT, R4, UR9, PT ;  /* 0x0000000904007c0c */ /* 0x000fe4000bf26270 */
[----:B------:R-:W-:-:S11]  /*6290*/  PRMT R204, RZ, 0x7610, R204 ;  /* 0x00007610ffcc7816 */ /* 0x000fd600000000cc */
[----:B------:R4:W2:Y:S01]  /*62a0*/  @!P1 LDG.E.U8 R204, desc[UR10][R188.64] ;  /* 0x0000000abccc9981 */ /* 0x0008a2000c1e1100 */
[----:B------:R-:W-:Y:S01]  /*62b0*/  BAR.SYNC.DEFER_BLOCKING 0x0 ;  /* 0x0000000000007b1d */ /* 0x000fe20000010000 */
[----:B------:R-:W-:Y:S02]  /*62c0*/  SHF.R.S32.HI R8, RZ, 0x1f, R0 ;  /* 0x0000001fff087819 */ /* 0x000fe40000011400 */
[----:B------:R-:W-:Y:S02]  /*62d0*/  PRMT R205, RZ, 0x7610, R205 ;  /* 0x00007610ffcd7816 */ /* 0x000fe400000000cd */
[----:B0-----:R-:W-:-:S04]  /*62e0*/  LOP3.LUT R5, R5, 0x1f, RZ, 0xc0, !PT ;  /* 0x0000001f05057812 */ /* 0x001fc800078ec0ff */
[----:B------:R-:W-:Y:S02]  /*62f0*/  ISETP.GE.AND P0, PT, R5, UR9, PT ;  /* 0x0000000905007c0c */ /* 0x000fe4000bf06270 */
[----:B------:R-:W2:Y:S01]  /*6300*/  LDL R5, [R1+0x74] ;  /* 0x0000740001057983 */ /* 0x000ea20000100800 */
[----:B----4-:R-:W-:-:S03]  /*6310*/  IADD3 R188, P1, R0, R7, RZ ;  /* 0x0000000700bc7210 */ /* 0x010fc60007f3e0ff */
[----:B------:R-:W4:Y:S02]  /*6320*/  LDL R7, [R1+0x64] ;  /* 0x0000640001077983 */ /* 0x000f240000100800 */
[----:B------:R-:W-:Y:S02]  /*6330*/  IMAD.X R189, R8, 0x1, R18, P1 ;  /* 0x0000000108bd7824 */ /* 0x000fe400008e0612 */
[----:B------:R0:W-:Y:S04]  /*6340*/  STL [R1+0xdc], R18 ;  /* 0x0000dc1201007387 */ /* 0x0001e80000100800 */
[----:B------:R1:W4:Y:S04]  /*6350*/  @!P0 LDG.E.U8 R205, desc[UR10][R188.64] ;  /* 0x0000000abccd8981 */ /* 0x000328000c1e1100 */
[----:B0-----:R-:W4:Y:S04]  /*6360*/  LDL.LU R18, [R1+0x70] ;  /* 0x0000700001127983 */ /* 0x001f280000300800 */
[----:B------:R-:W1:Y:S04]  /*6370*/  LDL R189, [R1+0x84] ;  /* 0x0000840001bd7983 */ /* 0x000e680000100800 */
[----:B---3--:R0:W-:Y:S01]  /*6380*/  STL [R1+0xe4], R19 ;  /* 0x0000e41301007387 */ /* 0x0081e20000100800 */
[----:B------:R-:W-:-:S02]  /*6390*/  PRMT R206, RZ, 0x7610, R206 ;  /* 0x00007610ffce7816 */ /* 0x000fc400000000ce */
[----:B-1----:R-:W-:-:S05]  /*63a0*/  IADD3 R188, P1, R0, R189, RZ ;  /* 0x000000bd00bc7210 */ /* 0x002fca0007f3e0ff */
[----:B------:R-:W-:Y:S02]  /*63b0*/  IMAD.X R189, R8, 0x1, R19, P1 ;  /* 0x0000000108bd7824 */ /* 0x000fe400008e0613 */
[----:B0-----:R-:W3:Y:S04]  /*63c0*/  LDL.LU R19, [R1+0x60] ;  /* 0x0000600001137983 */ /* 0x001ee80000300800 */
[----:B------:R2:W3:Y:S01]  /*63d0*/  @!P0 LDG.E.U8 R206, desc[UR10][R188.64] ;  /* 0x0000000abcce8981 */ /* 0x0004e2000c1e1100 */
[----:B------:R-:W-:Y:S02]  /*63e0*/  PRMT R207, RZ, 0x7610, R207 ;  /* 0x00007610ffcf7816 */ /* 0x000fe400000000cf */
[----:B--2---:R-:W-:Y:S02]  /*63f0*/  IADD3 R188, P1, R0, R5, RZ ;  /* 0x0000000500bc7210 */ /* 0x004fe40007f3e0ff */
[----:B------:R-:W-:Y:S01]  /*6400*/  PRMT R208, RZ, 0x7610, R208 ;  /* 0x00007610ffd07816 */ /* 0x000fe200000000d0 */
[----:B------:R-:W2:Y:S02]  /*6410*/  LDL R5, [R1+0x40] ;  /* 0x0000400001057983 */ /* 0x000ea40000100800 */
[----:B----4-:R-:W-:-:S05]  /*6420*/  IMAD.X R189, R8, 0x1, R18, P1 ;  /* 0x0000000108bd7824 */ /* 0x010fca00008e0612 */
[----:B------:R0:W4:Y:S02]  /*6430*/  @!P0 LDG.E.U8 R207, desc[UR10][R188.64] ;  /* 0x0000000abccf8981 */ /* 0x000124000c1e1100 */
[----:B0-----:R-:W-:Y:S02]  /*6440*/  IADD3 R188, P1, R0, R7, RZ ;  /* 0x0000000700bc7210 */ /* 0x001fe40007f3e0ff */
[----:B------:R-:W-:Y:S01]  /*6450*/  PRMT R209, RZ, 0x7610, R209 ;  /* 0x00007610ffd17816 */ /* 0x000fe200000000d1 */
[----:B------:R0:W-:Y:S04]  /*6460*/  STL [R1+0xe8], R18 ;  /* 0x0000e81201007387 */ /* 0x0001e80000100800 */
[----:B------:R-:W4:Y:S04]  /*6470*/  LDL R7, [R1+0x34] ;  /* 0x0000340001077983 */ /* 0x000f280000100800 */
[----:B0-----:R-:W2:Y:S01]  /*6480*/  LDL R18, [R1+0x44] ;  /* 0x0000440001127983 */ /* 0x001ea20000100800 */
[----:B---3--:R-:W-:-:S05]  /*6490*/  IMAD.X R189, R8, 0x1, R19, P1 ;  /* 0x0000000108bd7824 */ /* 0x008fca00008e0613 */
[----:B------:R0:W3:Y:S02]  /*64a0*/  @!P0 LDG.E.U8 R208, desc[UR10][R188.64] ;  /* 0x0000000abcd08981 */ /* 0x0000e4000c1e1100 */
[----:B0-----:R-:W-:-:S05]  /*64b0*/  IADD3 R188, P1, R0, R3, RZ ;  /* 0x0000000300bc7210 */ /* 0x001fca0007f3e0ff */
[----:B------:R-:W-:Y:S01]  /*64c0*/  IMAD.X R189, R8, 0x1, R154, P1 ;  /* 0x0000000108bd7824 */ /* 0x000fe200008e069a */
[----:B------:R0:W-:Y:S04]  /*64d0*/  STL [R1+0xf0], R19 ;  /* 0x0000f01301007387 */ /* 0x0001e80000100800 */
[----:B------:R1:W3:Y:S04]  /*64e0*/  @!P0 LDG.E.U8 R209, desc[UR10][R188.64] ;  /* 0x0000000abcd18981 */ /* 0x0002e8000c1e1100 */
[----:B0-----:R-:W4:Y:S04]  /*64f0*/  LDL R19, [R1+0x50] ;  /* 0x0000500001137983 */ /* 0x001f280000100800 */
[----:B------:R-:W1:Y:S01]  /*6500*/  LDL R189, [R1+0x54] ;  /* 0x0000540001bd7983 */ /* 0x000e620000100800 */
[----:B------:R-:W-:-:S02]  /*6510*/  PRMT R210, RZ, 0x7610, R210 ;  /* 0x00007610ffd27816 */ /* 0x000fc400000000d2 */
[----:B------:R-:W-:Y:S02]  /*6520*/  PRMT R211, RZ, 0x7610, R211 ;  /* 0x00007610ffd37816 */ /* 0x000fe400000000d3 */
[----:B-1----:R-:W-:-:S05]  /*6530*/  IADD3 R188, P1, R0, R189, RZ ;  /* 0x000000bd00bc7210 */ /* 0x002fca0007f3e0ff */
[----:B----4-:R-:W-:Y:S01]  /*6540*/  IMAD.X R189, R8, 0x1, R19, P1 ;  /* 0x0000000108bd7824 */ /* 0x010fe200008e0613 */
[----:B------:R0:W-:Y:S04]  /*6550*/  STS.U8 [R2+UR8+0x2000], R192 ;  /* 0x002000c002007988 */ /* 0x0001e80008000008 */
[----:B------:R2:W4:Y:S04]  /*6560*/  @!P0 LDG.E.U8 R210, desc[UR10][R188.64] ;  /* 0x0000000abcd28981 */ /* 0x000528000c1e1100 */
[----:B------:R-:W3:Y:S01]  /*6570*/  LDL R19, [R1+0x14] ;  /* 0x0000140001137983 */ /* 0x000ee20000100800 */
[----:B--2---:R-:W-:-:S02]  /*6580*/  IADD3 R188, P1, R0, R18, RZ ;  /* 0x0000001200bc7210 */ /* 0x004fc40007f3e0ff */
[----:B0-----:R-:W-:Y:S01]  /*6590*/  PRMT R192, RZ, 0x7610, R192 ;  /* 0x00007610ffc07816 */ /* 0x001fe200000000c0 */
[----:B------:R-:W2:Y:S02]  /*65a0*/  LDL R18, [R1+0x4] ;  /* 0x0000040001127983 */ /* 0x000ea40000100800 */
[----:B------:R-:W-:Y:S02]  /*65b0*/  IMAD.X R189, R8, 0x1, R5, P1 ;  /* 0x0000000108bd7824 */ /* 0x000fe400008e0605 */
[----:B------:R-:W4:Y:S04]  /*65c0*/  LDL R5, [R1+0x10] ;  /* 0x0000100001057983 */ /* 0x000f280000100800 */
[----:B------:R0:W2:Y:S04]  /*65d0*/  @!P0 LDG.E.U8 R211, desc[UR10][R188.64] ;  /* 0x0000000abcd38981 */ /* 0x0000a8000c1e1100 */
[----:B------:R-:W3:Y:S01]  /*65e0*/  LDL R189, [R1+0x30] ;  /* 0x0000300001bd7983 */ /* 0x000ee20000100800 */
[----:B0-----:R-:W-:-:S03]  /*65f0*/  IADD3 R188, P1, R0, R7, RZ ;  /* 0x0000000700bc7210 */ /* 0x001fc60007f3e0ff */
[----:B------:R-:W2:Y:S02]  /*6600*/  LDL R7, [R1] ;  /* 0x0000000001077983 */ /* 0x000ea40000100800 */
[----:B---3--:R-:W-:-:S05]  /*6610*/  IMAD.X R189, R8, 0x1, R189, P1 ;  /* 0x0000000108bd7824 */ /* 0x008fca00008e06bd */
[----:B------:R0:W3:Y:S04]  /*6620*/  @!P0 LDG.E.U8 R192, desc[UR10][R188.64] ;  /* 0x0000000abcc08981 */ /* 0x0000e8000c1e1100 */
[----:B------:R-:W0:Y:S02]  /*6630*/  LDL R189, [R1+0x24] ;  /* 0x0000240001bd7983 */ /* 0x000e240000100800 */
[----:B0-----:R-:W-:Y:S02]  /*6640*/  IADD3 R188, P1, R0, R189, RZ ;  /* 0x000000bd00bc7210 */ /* 0x001fe40007f3e0ff */
[----:B------:R-:W4:Y:S04]  /*6650*/  LDL R189, [R1+0x20] ;  /* 0x0000200001bd7983 */ /* 0x000f280000100800 */
[----:B------:R0:W-:Y:S02]  /*6660*/  STS.U8 [R2+UR8+0x2002], R187 ;  /* 0x002002bb02007988 */ /* 0x0001e40008000008 */
[----:B0-----:R-:W-:-:S02]  /*6670*/  PRMT R187, RZ, 0x7610, R187 ;  /* 0x00007610ffbb7816 */ /* 0x001fc400000000bb */
[----:B------:R0:W-:Y:S02]  /*6680*/  STS.U8 [R2+UR8+0x2004], R193 ;  /* 0x002004c102007988 */ /* 0x0001e40008000008 */
[----:B0-----:R-:W-:Y:S02]  /*6690*/  PRMT R193, RZ, 0x7610, R193 ;  /* 0x00007610ffc17816 */ /* 0x001fe400000000c1 */
[----:B------:R0:W-:Y:S02]  /*66a0*/  STS.U8 [R2+UR8+0x2006], R190 ;  /* 0x002006be02007988 */ /* 0x0001e40008000008 */
[----:B0-----:R-:W-:Y:S01]  /*66b0*/  PRMT R190, RZ, 0x7610, R190 ;  /* 0x00007610ffbe7816 */ /* 0x001fe200000000be */
[----:B----4-:R-:W-:-:S05]  /*66c0*/  IMAD.X R189, R8, 0x1, R189, P1 ;  /* 0x0000000108bd7824 */ /* 0x010fca00008e06bd */
[----:B------:R0:W4:Y:S02]  /*66d0*/  @!P0 LDG.E.U8 R187, desc[UR10][R188.64] ;  /* 0x0000000abcbb8981 */ /* 0x000124000c1e1100 */
[----:B0-----:R-:W-:-:S05]  /*66e0*/  IADD3 R188, P1, R0, R19, RZ ;  /* 0x0000001300bc7210 */ /* 0x001fca0007f3e0ff */
[----:B------:R-:W-:Y:S02]  /*66f0*/  IMAD.X R189, R8, 0x1, R5, P1 ;  /* 0x0000000108bd7824 */ /* 0x000fe400008e0605 */
[----:B------:R-:W3:Y:S04]  /*6700*/  LDL R5, [R1+0x98] ;  /* 0x0000980001057983 */ /* 0x000ee80000100800 */
[----:B------:R2:W4:Y:S02]  /*6710*/  @!P0 LDG.E.U8 R193, desc[UR10][R188.64] ;  /* 0x0000000abcc18981 */ /* 0x000524000c1e1100 */
[----:B--2---:R-:W-:-:S05]  /*6720*/  IADD3 R188, P1, R0, R18, RZ ;  /* 0x0000001200bc7210 */ /* 0x004fca0007f3e0ff */
[----:B------:R-:W-:Y:S01]  /*6730*/  IMAD.X R189, R8, 0x1, R7, P1 ;  /* 0x0000000108bd7824 */ /* 0x000fe200008e0607 */
[----:B------:R0:W-:Y:S04]  /*6740*/  STS.U8 [R2+UR8+0x2008], R191 ;  /* 0x002008bf02007988 */ /* 0x0001e80008000008 */
[----:B------:R1:W2:Y:S01]  /*6750*/  @!P0 LDG.E.U8 R190, desc[UR10][R188.64] ;  /* 0x0000000abcbe8981 */ /* 0x0002a2000c1e1100 */
[----:B0-----:R-:W-:Y:S02]  /*6760*/  PRMT R191, RZ, 0x7610, R191 ;  /* 0x00007610ffbf7816 */ /* 0x001fe400000000bf */
[----:B-1----:R-:W-:-:S05]  /*6770*/  IADD3 R188, P1, R0, R250, RZ ;  /* 0x000000fa00bc7210 */ /* 0x002fca0007f3e0ff */
        /* <DEDUP_REMOVED lines=15> */
[----:B------:R-:W-:-:S05]  /*6870*/  IMAD.X R189, R8, 0x1, R237, P1 ;  /* 0x0000000108bd7824 */ /* 0x000fca00008e06ed */
[----:B------:R0:W2:Y:S02]  /*6880*/  @!P0 LDG.E.U8 R196, desc[UR10][R188.64] ;  /* 0x0000000abcc48981 */ /* 0x0000a4000c1e1100 */
[----:B0-----:R-:W-:-:S05]  /*6890*/  IADD3 R188, P1, R0, R234, RZ ;  /* 0x000000ea00bc7210 */ /* 0x001fca0007f3e0ff */
[----:B------:R-:W-:Y:S01]  /*68a0*/  IMAD.X R189, R8, 0x1, R233, P1 ;  /* 0x0000000108bd7824 */ /* 0x000fe200008e06e9 */
[----:B---3--:R0:W-:Y:S02]  /*68b0*/  STS.U8 [R5+UR8+0x2000], R197 ;  /* 0x002000c505007988 */ /* 0x0081e40008000008 */
[----:B0-----:R-:W-:Y:S02]  /*68c0*/  PRMT R197, RZ, 0x7610, R197 ;  /* 0x00007610ffc57816 */ /* 0x001fe400000000c5 */
[----:B------:R0:W-:Y:S04]  /*68d0*/  STS.U8 [R5+UR8+0x2002], R198 ;  /* 0x002002c605007988 */ /* 0x0001e80008000008 */
[----:B------:R1:W3:Y:S01]  /*68e0*/  @!P0 LDG.E.U8 R197, desc[UR10][R188.64] ;  /* 0x0000000abcc58981 */ /* 0x0002e2000c1e1100 */
[----:B0-----:R-:W-:-:S02]  /*68f0*/  PRMT R198, RZ, 0x7610, R198 ;  /* 0x00007610ffc67816 */ /* 0x001fc400000000c6 */
[----:B-1----:R-:W-:-:S05]  /*6900*/  IADD3 R188, P1, R0, R230, RZ ;  /* 0x000000e600bc7210 */ /* 0x002fca0007f3e0ff */
[----:B------:R-:W-:Y:S01]  /*6910*/  IMAD.X R189, R8, 0x1, R229, P1 ;  /* 0x0000000108bd7824 */ /* 0x000fe200008e06e5 */
[----:B------:R0:W-:Y:S04]  /*6920*/  STS.U8 [R5+UR8+0x2004], R199 ;  /* 0x002004c705007988 */ /* 0x0001e80008000008 */
[----:B------:R1:W3:Y:S01]  /*6930*/  @!P0 LDG.E.U8 R198, desc[UR10][R188.64] ;  /* 0x0000000abcc68981 */ /* 0x0002e2000c1e1100 */
[----:B0-----:R-:W-:Y:S02]  /*6940*/  PRMT R199, RZ, 0x7610, R199 ;  /* 0x00007610ffc77816 */ /* 0x001fe400000000c7 */
        /* <DEDUP_REMOVED lines=25> */
[----:B-1----:R-:W-:Y:S02]  /*6ae0*/  IADD3 R188, P1, R0, R183, RZ ;  /* 0x000000b700bc7210 */ /* 0x002fe40007f3e0ff */
[----:B------:R-:W-:-:S05]  /*6af0*/  SHF.R.S32.HI R189, RZ, 0x1f, R0 ;  /* 0x0000001fffbd7819 */ /* 0x000fca0000011400 */
[----:B------:R-:W-:-:S05]  /*6b00*/  IMAD.X R189, R189, 0x1, R12, P1 ;  /* 0x00000001bdbd7824 */ /* 0x000fca00008e060c */
[----:B------:R0:W3:Y:S02]  /*6b10*/  @!P0 LDG.E.U8 R204, desc[UR10][R188.64] ;  /* 0x0000000abccc8981 */ /* 0x0000e4000c1e1100 */
[----:B0-----:R-:W0:Y:S01]  /*6b20*/  S2R R189, SR_TID.X ;  /* 0x0000000000bd7919 */ /* 0x001e220000002100 */
[----:B------:R-:W-:Y:S02]  /*6b30*/  IADD3 R188, P1, R0, R179, RZ ;  /* 0x000000b300bc7210 */ /* 0x000fe40007f3e0ff */
[----:B0-----:R-:W-:-:S05]  /*6b40*/  LOP3.LUT R189, R189, 0x7f, RZ, 0xc0, !PT ;  /* 0x0000007fbdbd7812 */ /* 0x001fca00078ec0ff */
[----:B------:R0:W-:Y:S02]  /*6b50*/  STS.U8 [R189+UR8], R205 ;  /* 0x000000cdbd007988 */ /* 0x0001e40008000008 */
[----:B0-----:R-:W-:Y:S02]  /*6b60*/  SHF.R.S32.HI R189, RZ, 0x1f, R0 ;  /* 0x0000001fffbd7819 */ /* 0x001fe40000011400 */
[----:B------:R-:W-:-:S03]  /*6b70*/  PRMT R205, RZ, 0x7610, R205 ;  /* 0x00007610ffcd7816 */ /* 0x000fc600000000cd */
[----:B------:R-:W-:-:S05]  /*6b80*/  IMAD.X R189, R189, 0x1, R14, P1 ;  /* 0x00000001bdbd7824 */ /* 0x000fca00008e060e */
[----:B------:R0:W3:Y:S02]  /*6b90*/  @!P0 LDG.E.U8 R205, desc[UR10][R188.64] ;  /* 0x0000000abccd8981 */ /* 0x0000e4000c1e1100 */
[----:B0-----:R-:W0:Y:S01]  /*6ba0*/  S2R R189, SR_TID.X ;  /* 0x0000000000bd7919 */ /* 0x001e220000002100 */
[----:B------:R-:W-:Y:S02]  /*6bb0*/  IADD3 R188, P1, R0, R175, RZ ;  /* 0x000000af00bc7210 */ /* 0x000fe40007f3e0ff */
[----:B0-----:R-:W-:-:S05]  /*6bc0*/  LOP3.LUT R189, R189, 0x7f, RZ, 0xc0, !PT ;  /* 0x0000007fbdbd7812 */ /* 0x001fca00078ec0ff */
[----:B------:R0:W-:Y:S02]  /*6bd0*/  STS.U8 [R189+UR8+0x100], R206 ;  /* 0x000100cebd007988 */ /* 0x0001e40008000008 */
        /* <DEDUP_REMOVED lines=13> */
[----:B------:R-:W-:Y:S01]  /*6cb0*/  IADD3 R188, P1, R0, R167, RZ ;  /* 0x000000a700bc7210 */ /* 0x000fe20007f3e0ff */
[----:B------:R1:W-:Y:S04]  /*6cc0*/  STL [R1+0x114], R249 ;  /* 0x000114f901007387 */ /* 0x0003e80000100800 */
[----:B------:R4:W-:Y:S04]  /*6cd0*/  STL [R1+0xe0], R2 ;  /* 0x0000e00201007387 */ /* 0x0009e80000100800 */
[----:B-1----:R-:W3:Y:S04]  /*6ce0*/  LDL R249, [R1+0x5c] ;  /* 0x00005c0001f97983 */ /* 0x002ee80000100800 */
[----:B------:R-:W3:Y:S04]  /*6cf0*/  LDL.LU R19, [R1+0x48] ;  /* 0x0000480001137983 */ /* 0x000ee80000300800 */
[----:B------:R-:W2:Y:S04]  /*6d00*/  LDL.LU R8, [R1+0x8c] ;  /* 0x00008c0001087983 */ /* 0x000ea80000300800 */
[----:B------:R-:W3:Y:S04]  /*6d10*/  LDL.LU R18, [R1+0x58] ;  /* 0x0000580001127983 */ /* 0x000ee80000300800 */
[----:B----4-:R-:W4:Y:S01]  /*6d20*/  LDL.LU R2, [R1+0x68] ;  /* 0x0000680001027983 */ /* 0x010f220000300800 */
[----:B0-----:R-:W-:-:S03]  /*6d30*/  LOP3.LUT R189, R189, 0x7f, RZ, 0xc0, !PT ;  /* 0x0000007fbdbd7812 */ /* 0x001fc600078ec0ff */
[----:B------:R-:W3:Y:S04]  /*6d40*/  LDL.LU R7, [R1+0x78] ;  /* 0x0000780001077983 */ /* 0x000ee80000300800 */
[----:B------:R0:W-:Y:S04]  /*6d50*/  STS.U8 [R189+UR8+0x300], R208 ;  /* 0x000300d0bd007988 */ /* 0x0001e80008000008 */
[----:B------:R-:W4:Y:S01]  /*6d60*/  LDL.LU R5, [R1+0x88] ;  /* 0x0000880001057983 */ /* 0x000f220000300800 */
        /* <DEDUP_REMOVED lines=46> */
[----:B--2---:R-:W-:Y:S01]  /*7050*/  STL [R1+0xf4], R8 ;  /* 0x0000f40801007387 */ /* 0x004fe20000100800 */
[----:B0-----:R-:W-:-:S05]  /*7060*/  LOP3.LUT R189, R189, 0x7f, RZ, 0xc0, !PT ;  /* 0x0000007fbdbd7812 */ /* 0x001fca00078ec0ff */
[----:B------:R0:W-:Y:S02]  /*7070*/  STS.U8 [R189+UR8+0x900], R190 ;  /* 0x000900bebd007988 */ /* 0x0001e40008000008 */
[----:B0-----:R-:W-:Y:S02]  /*7080*/  SHF.R.S32.HI R189, RZ, 0x1f, R0 ;  /* 0x0000001fffbd7819 */ /* 0x001fe40000011400 */
[----:B------:R-:W-:-:S03]  /*7090*/  PRMT R190, RZ, 0x7610, R190 ;  /* 0x00007610ffbe7816 */ /* 0x000fc600000000be */
[----:B------:R-:W-:-:S05]  /*70a0*/  IMAD.X R189, R189, 0x1, R156, P1 ;  /* 0x00000001bdbd7824 */ /* 0x000fca00008e069c */
[----:B------:R0:W2:Y:S02]  /*70b0*/  @!P0 LDG.E.U8 R190, desc[UR10][R188.64] ;  /* 0x0000000abcbe8981 */ /* 0x0000a4000c1e1100 */
[----:B0-----:R-:W-:Y:S02]  /*70c0*/  IADD3 R188, P1, R0, R8, RZ ;  /* 0x0000000800bc7210 */ /* 0x001fe40007f3e0ff */
[----:B------:R-:W3:Y:S01]  /*70d0*/  LDL R8, [R1+0x7c] ;  /* 0x00007c0001087983 */ /* 0x000ee20000100800 */
[----:B------:R-:W0:Y:S03]  /*70e0*/  S2R R189, SR_TID.X ;  /* 0x0000000000bd7919 */ /* 0x000e260000002100 */
[----:B----4-:R-:W-:Y:S01]  /*70f0*/  STL [R1+0xf8], R5 ;  /* 0x0000f80501007387 */ /* 0x010fe20000100800 */
[----:B0-----:R-:W-:-:S05]  /*7100*/  LOP3.LUT R189, R189, 0x7f, RZ, 0xc0, !PT ;  /* 0x0000007fbdbd7812 */ /* 0x001fca00078ec0ff */
[----:B------:R0:W-:Y:S02]  /*7110*/  STS.U8 [R189+UR8+0xa00], R191 ;  /* 0x000a00bfbd007988 */ /* 0x0001e40008000008 */
[----:B0-----:R-:W-:-:S05]  /*7120*/  SHF.R.S32.HI R189, RZ, 0x1f, R0 ;  /* 0x0000001fffbd7819 */ /* 0x001fca0000011400 */
[----:B------:R-:W-:Y:S02]  /*7130*/  IMAD.X R189, R189, 0x1, R5, P1 ;  /* 0x00000001bdbd7824 */ /* 0x000fe400008e0605 */
[----:B------:R-:W4:Y:S01]  /*7140*/  LDL.LU R5, [R1+0x6c] ;  /* 0x00006c0001057983 */ /* 0x000f220000300800 */
[----:B------:R-:W-:-:S06]  /*7150*/  PRMT R191, RZ, 0x7610, R191 ;  /* 0x00007610ffbf7816 */ /* 0x000fcc00000000bf */
[----:B------:R0:W2:Y:S02]  /*7160*/  @!P0 LDG.E.U8 R191, desc[UR10][R188.64] ;  /* 0x0000000abcbf8981 */ /* 0x0000a4000c1e1100 */
[----:B0-----:R-:W0:Y:S02]  /*7170*/  S2R R189, SR_TID.X ;  /* 0x0000000000bd7919 */ /* 0x001e240000002100 */
[----:B0-----:R-:W-:-:S05]  /*7180*/  LOP3.LUT R189, R189, 0x7f, RZ, 0xc0, !PT ;  /* 0x0000007fbdbd7812 */ /* 0x001fca00078ec0ff */
[----:B------:R0:W-:Y:S02]  /*7190*/  STS.U8 [R189+UR8+0xb00], R194 ;  /* 0x000b00c2bd007988 */ /* 0x0001e40008000008 */
[----:B0-----:R-:W-:Y:S02]  /*71a0*/  SHF.R.S32.HI R189, RZ, 0x1f, R0 ;  /* 0x0000001fffbd7819 */ /* 0x001fe40000011400 */
[----:B------:R-:W-:Y:S02]  /*71b0*/  PRMT R194, RZ, 0x7610, R194 ;  /* 0x00007610ffc27816 */ /* 0x000fe400000000c2 */
[----:B---3--:R-:W-:Y:S02]  /*71c0*/  IADD3 R188, P1, R0, R8, RZ ;  /* 0x0000000800bc7210 */ /* 0x008fe40007f3e0ff */
[----:B------:R-:W3:Y:S03]  /*71d0*/  LDL.LU R8, [R1+0x38] ;  /* 0x0000380001087983 */ /* 0x000ee60000300800 */
[----:B------:R-:W-:-:S05]  /*71e0*/  IMAD.X R189, R189, 0x1, R7, P1 ;  /* 0x00000001bdbd7824 */ /* 0x000fca00008e0607 */
[----:B------:R0:W2:Y:S02]  /*71f0*/  @!P0 LDG.E.U8 R194, desc[UR10][R188.64] ;  /* 0x0000000abcc28981 */ /* 0x0000a4000c1e1100 */
[----:B0-----:R-:W0:Y:S02]  /*7200*/  S2R R189, SR_TID.X ;  /* 0x0000000000bd7919 */ /* 0x001e240000002100 */
[----:B------:R1:W-:Y:S04]  /*7210*/  STL [R1+0xfc], R7 ;  /* 0x0000fc0701007387 */ /* 0x0003e80000100800 */
[----:B-1----:R-:W2:Y:S01]  /*7220*/  LDL.LU R7, [R1+0x28] ;  /* 0x0000280001077983 */ /* 0x002ea20000300800 */
[----:B0-----:R-:W-:-:S05]  /*7230*/  LOP3.LUT R189, R189, 0x7f, RZ, 0xc0, !PT ;  /* 0x0000007fbdbd7812 */ /* 0x001fca00078ec0ff */
[----:B------:R0:W-:Y:S01]  /*7240*/  STS.U8 [R189+UR8+0xc00], R195 ;  /* 0x000c00c3bd007988 */ /* 0x0001e20008000008 */
[----:B----4-:R-:W-:-:S03]  /*7250*/  IADD3 R188, P1, R0, R5, RZ ;  /* 0x0000000500bc7210 */ /* 0x010fc60007f3e0ff */
[----:B------:R-:W-:Y:S01]  /*7260*/  STL [R1+0x100], R5 ;  /* 0x0001000501007387 */ /* 0x000fe20000100800 */
[----:B0-----:R-:W-:-:S03]  /*7270*/  SHF.R.S32.HI R189, RZ, 0x1f, R0 ;  /* 0x0000001fffbd7819 */ /* 0x001fc60000011400 */
[----:B------:R0:W-:Y:S02]  /*7280*/  STL [R1+0x104], R2 ;  /* 0x0001040201007387 */ /* 0x0001e40000100800 */
[----:B------:R-:W-:Y:S02]  /*7290*/  IMAD.X R189, R189, 0x1, R2, P1 ;  /* 0x00000001bdbd7824 */ /* 0x000fe400008e0602 */
[----:B0-----:R-:W4:Y:S01]  /*72a0*/  LDL.LU R2, [R1+0x4c] ;  /* 0x00004c0001027983 */ /* 0x001f220000300800 */
[----:B------:R-:W0:Y:S01]  /*72b0*/  S2R R5, SR_TID.X ;  /* 0x0000000000057919 */ /* 0x000e220000002100 */
[----:B------:R-:W-:-:S06]  /*72c0*/  PRMT R195, RZ, 0x7610, R195 ;  /* 0x00007610ffc37816 */ /* 0x000fcc00000000c3 */
[----:B------:R1:W2:Y:S02]  /*72d0*/  @!P0 LDG.E.U8 R195, desc[UR10][R188.64] ;  /* 0x0000000abcc38981 */ /* 0x0002a4000c1e1100 */
[----:B-1----:R-:W-:Y:S02]  /*72e0*/  IADD3 R188, P1, R0, R249, RZ ;  /* 0x000000f900bc7210 */ /* 0x002fe40007f3e0ff */
[----:B------:R-:W-:Y:S01]  /*72f0*/  SHF.R.S32.HI R189, RZ, 0x1f, R0 ;  /* 0x0000001fffbd7819 */ /* 0x000fe20000011400 */
[----:B------:R-:W2:Y:S04]  /*7300*/  LDL.LU R249, [R1+0xc] ;  /* 0x00000c0001f97983 */ /* 0x000ea80000300800 */
[----:B------:R-:W-:Y:S01]  /*7310*/  IMAD.X R189, R189, 0x1, R18, P1 ;  /* 0x00000001bdbd7824 */ /* 0x000fe200008e0612 */
[----:B0-----:R-:W-:-:S05]  /*7320*/  LOP3.LUT R5, R5, 0x7f, RZ, 0xc0, !PT ;  /* 0x0000007f05057812 */ /* 0x001fca00078ec0ff */
[----:B------:R0:W-:Y:S02]  /*7330*/  STS.U8 [R5+UR8+0xd00], R196 ;  /* 0x000d00c405007988 */ /* 0x0001e40008000008 */
[----:B0-----:R-:W-:Y:S02]  /*7340*/  PRMT R196, RZ, 0x7610, R196 ;  /* 0x00007610ffc47816 */ /* 0x001fe400000000c4 */
[----:B------:R-:W2:Y:S04]  /*7350*/  LDL.LU R5, [R1+0x18] ;  /* 0x0000180001057983 */ /* 0x000ea80000300800 */
[----:B------:R0:W2:Y:S02]  /*7360*/  @!P0 LDG.E.U8 R196, desc[UR10][R188.64] ;  /* 0x0000000abcc48981 */ /* 0x0000a4000c1e1100 */
[----:B0-----:R-:W0:Y:S02]  /*7370*/  S2R R189, SR_TID.X ;  /* 0x0000000000bd7919 */ /* 0x001e240000002100 */
[----:B------:R1:W-:Y:S04]  /*7380*/  STL [R1+0x108], R18 ;  /* 0x0001081201007387 */ /* 0x0003e80000100800 */
[----:B-1----:R-:W2:Y:S01]  /*7390*/  LDL.LU R18, [R1+0x8] ;  /* 0x0000080001127983 */ /* 0x002ea20000300800 */
[----:B0-----:R-:W-:-:S05]  /*73a0*/  LOP3.LUT R189, R189, 0x7f, RZ, 0xc0, !PT ;  /* 0x0000007fbdbd7812 */ /* 0x001fca00078ec0ff */
[----:B------:R0:W-:Y:S02]  /*73b0*/  STS.U8 [R189+UR8+0xe00], R197 ;  /* 0x000e00c5bd007988 */ /* 0x0001e40008000008 */
[----:B0-----:R-:W-:Y:S02]  /*73c0*/  SHF.R.S32.HI R189, RZ, 0x1f, R0 ;  /* 0x0000001fffbd7819 */ /* 0x001fe40000011400 */
[----:B------:R-:W-:Y:S02]  /*73d0*/  PRMT R197, RZ, 0x7610, R197 ;  /* 0x00007610ffc57816 */ /* 0x000fe400000000c5 */
[----:B----4-:R-:W-:Y:S01]  /*73e0*/  IADD3 R188, P1, R0, R2, RZ ;  /* 0x0000000200bc7210 */ /* 0x010fe20007f3e0ff */
[----:B------:R0:W-:Y:S04]  /*73f0*/  STL [R1+0x10c], R2 ;  /* 0x00010c0201007387 */ /* 0x0001e80000100800 */
[----:B------:R-:W-:-:S05]  /*7400*/  IMAD.X R189, R189, 0x1, R19, P1 ;  /* 0x00000001bdbd7824 */ /* 0x000fca00008e0613 */
[----:B------:R1:W4:Y:S04]  /*7410*/  @!P0 LDG.E.U8 R197, desc[UR10][R188.64] ;  /* 0x0000000abcc58981 */ /* 0x000328000c1e1100 */
[----:B0-----:R-:W2:Y:S04]  /*7420*/  LDL.LU R2, [R1+0x2c] ;  /* 0x00002c0001027983 */ /* 0x001ea80000300800 */
[----:B------:R0:W-:Y:S04]  /*7430*/  STL [R1+0x110], R19 ;  /* 0x0001101301007387 */ /* 0x0001e80000100800 */
[----:B0-----:R-:W4:Y:S04]  /*7440*/  LDL.LU R19, [R1+0x1c] ;  /* 0x00001c0001137983 */ /* 0x001f280000300800 */
[----:B------:R-:W3:Y:S01]  /*7450*/  LDL R189, [R1+0x3c] ;  /* 0x00003c0001bd7983 */ /* 0x000ee20000100800 */
[----:B-1----:R-:W0:Y:S02]  /*7460*/  S2R R188, SR_TID.X ;  /* 0x0000000000bc7919 */ /* 0x002e240000002100 */
[----:B0-----:R-:W-:-:S05]  /*7470*/  LOP3.LUT R188, R188, 0x7f, RZ, 0xc0, !PT ;  /* 0x0000007fbcbc7812 */ /* 0x001fca00078ec0ff */
[----:B------:R0:W-:Y:S02]  /*7480*/  STS.U8 [R188+UR8+0xf00], R198 ;  /* 0x000f00c6bc007988 */ /* 0x0001e40008000008 */
[----:B0-----:R-:W-:Y:S02]  /*7490*/  PRMT R198, RZ, 0x7610, R198 ;  /* 0x00007610ffc67816 */ /* 0x001fe400000000c6 */
[----:B---3--:R-:W-:Y:S02]  /*74a0*/  IADD3 R188, P1, R0, R189, RZ ;  /* 0x000000bd00bc7210 */ /* 0x008fe40007f3e0ff */
[----:B------:R-:W-:-:S05]  /*74b0*/  SHF.R.S32.HI R189, RZ, 0x1f, R0 ;  /* 0x0000001fffbd7819 */ /* 0x000fca0000011400 */
[----:B------:R-:W-:-:S05]  /*74c0*/  IMAD.X R189, R189, 0x1, R8, P1 ;  /* 0x00000001bdbd7824 */ /* 0x000fca00008e0608 */
[----:B------:R0:W3:Y:S02]  /*74d0*/  @!P0 LDG.E.U8 R198, desc[UR10][R188.64] ;  /* 0x0000000abcc68981 */ /* 0x0000e4000c1e1100 */
[----:B0-----:R-:W0:Y:S01]  /*74e0*/  S2R R189, SR_TID.X ;  /* 0x0000000000bd7919 */ /* 0x001e220000002100 */
[----:B--2---:R-:W-:Y:S02]  /*74f0*/  IADD3 R188, P1, R0, R2, RZ ;  /* 0x0000000200bc7210 */ /* 0x004fe40007f3e0ff */
[----:B0-----:R-:W-:-:S05]  /*7500*/  LOP3.LUT R189, R189, 0x7f, RZ, 0xc0, !PT ;  /* 0x0000007fbdbd7812 */ /* 0x001fca00078ec0ff */
[----:B------:R0:W-:Y:S02]  /*7510*/  STS.U8 [R189+UR8+0x1000], R199 ;  /* 0x001000c7bd007988 */ /* 0x0001e40008000008 */
[----:B0-----:R-:W-:Y:S02]  /*7520*/  SHF.R.S32.HI R189, RZ, 0x1f, R0 ;  /* 0x0000001fffbd7819 */ /* 0x001fe40000011400 */
[----:B------:R-:W-:-:S03]  /*7530*/  PRMT R199, RZ, 0x7610, R199 ;  /* 0x00007610ffc77816 */ /* 0x000fc600000000c7 */
[----:B------:R-:W-:-:S05]  /*7540*/  IMAD.X R189, R189, 0x1, R7, P1 ;  /* 0x00000001bdbd7824 */ /* 0x000fca00008e0607 */
[----:B------:R0:W2:Y:S02]  /*7550*/  @!P0 LDG.E.U8 R199, desc[UR10][R188.64] ;  /* 0x0000000abcc78981 */ /* 0x0000a4000c1e1100 */
[----:B0-----:R-:W0:Y:S01]  /*7560*/  S2R R189, SR_TID.X ;  /* 0x0000000000bd7919 */ /* 0x001e220000002100 */
[----:B----4-:R-:W-:Y:S02]  /*7570*/  IADD3 R188, P1, R0, R19, RZ ;  /* 0x0000001300bc7210 */ /* 0x010fe40007f3e0ff */
[----:B0-----:R-:W-:-:S05]  /*7580*/  LOP3.LUT R189, R189, 0x7f, RZ, 0xc0, !PT ;  /* 0x0000007fbdbd7812 */ /* 0x001fca00078ec0ff */
[----:B------:R0:W-:Y:S02]  /*7590*/  STS.U8 [R189+UR8+0x1100], R200 ;  /* 0x001100c8bd007988 */ /* 0x0001e40008000008 */
[----:B0-----:R-:W-:Y:S02]  /*75a0*/  SHF.R.S32.HI R189, RZ, 0x1f, R0 ;  /* 0x0000001fffbd7819 */ /* 0x001fe40000011400 */
[----:B------:R-:W-:-:S03]  /*75b0*/  PRMT R200, RZ, 0x7610, R200 ;  /* 0x00007610ffc87816 */ /* 0x000fc600000000c8 */
[----:B------:R-:W-:-:S05]  /*75c0*/  IMAD.X R189, R189, 0x1, R5, P1 ;  /* 0x00000001bdbd7824 */ /* 0x000fca00008e0605 */
[----:B------:R0:W4:Y:S02]  /*75d0*/  @!P0 LDG.E.U8 R200, desc[UR10][R188.64] ;  /* 0x0000000abcc88981 */ /* 0x000124000c1e1100 */
[----:B0-----:R-:W0:Y:S01]  /*75e0*/  S2R R189, SR_TID.X ;  /* 0x0000000000bd7919 */ /* 0x001e220000002100 */
[----:B------:R-:W-:Y:S02]  /*75f0*/  IADD3 R188, P1, R0, R249, RZ ;  /* 0x000000f900bc7210 */ /* 0x000fe40007f3e0ff */
        /* <DEDUP_REMOVED lines=95> */
[----:B------:R-:W-:Y:S01]  /*7bf0*/  IADD3 R188, P1, R0, R185, RZ ;  /* 0x000000b900bc7210 */ /* 0x000fe20007f3e0ff */
[----:B------:R-:W1:Y:S01]  /*7c00*/  S2R R4, SR_TID.X ;  /* 0x0000000000047919 */ /* 0x000e620000002100 */
        /* <DEDUP_REMOVED lines=8> */
[----:B-1----:R-:W-:-:S04]  /*7c90*/  LOP3.LUT R4, R4, 0x7f, RZ, 0xc0, !PT ;  /* 0x0000007f04047812 */ /* 0x002fc800078ec0ff */
[----:B------:R-:W-:Y:S02]  /*7ca0*/  LOP3.LUT R4, R4, 0x10, RZ, 0x3c, !PT ;  /* 0x0000001004047812 */ /* 0x000fe400078e3cff */
[----:B0-----:R-:W-:-:S05]  /*7cb0*/  LOP3.LUT R189, R189, 0x7f, RZ, 0xc0, !PT ;  /* 0x0000007fbdbd7812 */ /* 0x001fca00078ec0ff */
[----:B------:R0:W-:Y:S02]  /*7cc0*/  STS.U8 [R189+UR8+0x1f00], R190 ;  /* 0x001f00bebd007988 */ /* 0x0001e40008000008 */
[----:B0-----:R-:W-:Y:S02]  /*7cd0*/  SHF.R.S32.HI R189, RZ, 0x1f, R0 ;  /* 0x0000001fffbd7819 */ /* 0x001fe40000011400 */
[----:B------:R-:W-:-:S03]  /*7ce0*/  PRMT R190, RZ, 0x7610, R190 ;  /* 0x00007610ffbe7816 */ /* 0x000fc600000000be */
[----:B------:R-:W-:Y:S01]  /*7cf0*/  IMAD.X R189, R189, 0x1, R13, P1 ;  /* 0x00000001bdbd7824 */ /* 0x000fe200008e060d */
[----:B------:R0:W-:Y:S04]  /*7d00*/  STS.U8 [R4+UR8+0x80], R191 ;  /* 0x000080bf04007988 */ /* 0x0001e80008000008 */
[----:B------:R1:W4:Y:S01]  /*7d10*/  @!P0 LDG.E.U8 R190, desc[UR10][R188.64] ;  /* 0x0000000abcbe8981 */ /* 0x000322000c1e1100 */
[----:B0-----:R-:W-:Y:S02]  /*7d20*/  PRMT R191, RZ, 0x7610, R191 ;  /* 0x00007610ffbf7816 */ /* 0x001fe400000000bf */
[----:B-1----:R-:W-:Y:S02]  /*7d30*/  IADD3 R188, P1, R0, R177, RZ ;  /* 0x000000b100bc7210 */ /* 0x002fe40007f3e0ff */
[----:B------:R-:W-:-:S05]  /*7d40*/  SHF.R.S32.HI R189, RZ, 0x1f, R0 ;  /* 0x0000001fffbd7819 */ /* 0x000fca0000011400 */
        /* <DEDUP_REMOVED lines=25> */
[----:B---3--:R0:W-:Y:S04]  /*7ee0*/  STS.U8 [R4+UR8+0x580], R198 ;  /* 0x000580c604007988 */ /* 0x0081e80008000008 */
[----:B------:R1:W3:Y:S01]  /*7ef0*/  @!P0 LDG.E.U8 R197, desc[UR10][R188.64] ;  /* 0x0000000abcc58981 */ /* 0x0002e2000c1e1100 */
[----:B0-----:R-:W-:Y:S02]  /*7f00*/  PRMT R198, RZ, 0x7610, R198 ;  /* 0x00007610ffc67816 */ /* 0x001fe400000000c6 */
[----:B-1----:R-:W-:Y:S02]  /*7f10*/  IADD3 R188, P1, R0, R157, RZ ;  /* 0x0000009d00bc7210 */ /* 0x002fe40007f3e0ff */
[----:B------:R-:W-:-:S05]  /*7f20*/  SHF.R.S32.HI R189, RZ, 0x1f, R0 ;  /* 0x0000001fffbd7819 */ /* 0x000fca0000011400 */
[----:B------:R-:W-:Y:S01]  /*7f30*/  IMAD.X R189, R189, 0x1, R170, P1 ;  /* 0x00000001bdbd7824 */ /* 0x000fe200008e06aa */
[----:B--2---:R0:W-:Y:S04]  /*7f40*/  STS.U8 [R4+UR8+0x680], R199 ;  /* 0x000680c704007988 */ /* 0x0041e80008000008 */
[----:B------:R1:W2:Y:S01]  /*7f50*/  @!P0 LDG.E.U8 R198, desc[UR10][R188.64] ;  /* 0x0000000abcc68981 */ /* 0x0002a2000c1e1100 */
[----:B0-----:R-:W-:Y:S02]  /*7f60*/  PRMT R199, RZ, 0x7610, R199 ;  /* 0x00007610ffc77816 */ /* 0x001fe400000000c7 */
[----:B-1----:R-:W-:Y:S02]  /*7f70*/  IADD3 R188, P1, R0, R153, RZ ;  /* 0x0000009900bc7210 */ /* 0x002fe40007f3e0ff */
[----:B------:R-:W-:-:S05]  /*7f80*/  SHF.R.S32.HI R189, RZ, 0x1f, R0 ;  /* 0x0000001fffbd7819 */ /* 0x000fca0000011400 */
[----:B------:R-:W-:Y:S01]  /*7f90*/  IMAD.X R189, R189, 0x1, R166, P1 ;  /* 0x00000001bdbd7824 */ /* 0x000fe200008e06a6 */
[----:B----4-:R0:W-:Y:S04]  /*7fa0*/  STS.U8 [R4+UR8+0x780], R200 ;  /* 0x000780c804007988 */ /* 0x0101e80008000008 */
        /* <DEDUP_REMOVED lines=10> */
[----:B------:R-:W-:-:S05]  /*8050*/  IMAD.X R189, R189, 0x1, R158, P1 ;  /* 0x00000001bdbd7824 */ /* 0x000fca00008e069e */
[----:B------:R0:W4:Y:S04]  /*8060*/  @!P0 LDG.E.U8 R201, desc[UR10][R188.64] ;  /* 0x0000000abcc98981 */ /* 0x000128000c1e1100 */
[----:B------:R-:W0:Y:S01]  /*8070*/  LDL.LU R188, [R1+0x4] ;  /* 0x0000040001bc7983 */ /* 0x000e220000300800 */
[----:B------:R-:W-:Y:S02]  /*8080*/  IADD3 R22, P1, R22, UR12, RZ ;  /* 0x0000000c16167c10 */ /* 0x000fe4000ff3e0ff */
[----:B------:R-:W-:Y:S01]  /*8090*/  IADD3 R23, P2, R23, UR12, RZ ;  /* 0x0000000c17177c10 */ /* 0x000fe2000ff5e0ff */
[----:B------:R-:W3:Y:S01]  /*80a0*/  LDL.LU R189, [R1+0x14] ;  /* 0x0000140001bd7983 */ /* 0x000ee20000300800 */
[----:B------:R-:W-:Y:S02]  /*80b0*/  IADD3.X R160, R160, UR13, RZ, P1, !PT ;  /* 0x0000000da0a07c10 */ /* 0x000fe40008ffe4ff */
[----:B------:R-:W-:-:S02]  /*80c0*/  IADD3 R161, P1, R161, UR12, RZ ;  /* 0x0000000ca1a17c10 */ /* 0x000fc4000ff3e0ff */
[----:B------:R-:W-:Y:S02]  /*80d0*/  IADD3.X R162, R162, UR13, RZ, P2, !PT ;  /* 0x0000000da2a27c10 */ /* 0x000fe400097fe4ff */
[----:B------:R-:W-:Y:S02]  /*80e0*/  IADD3 R163, P2, R163, UR12, RZ ;  /* 0x0000000ca3a37c10 */ /* 0x000fe4000ff5e0ff */
[----:B------:R-:W-:Y:S02]  /*80f0*/  IADD3.X R174, R174, UR13, RZ, P1, !PT ;  /* 0x0000000daeae7c10 */ /* 0x000fe40008ffe4ff */
[----:B------:R-:W-:Y:S02]  /*8100*/  IADD3 R175, P1, R175, UR12, RZ ;  /* 0x0000000cafaf7c10 */ /* 0x000fe4000ff3e0ff */
        /* <DEDUP_REMOVED lines=9> */
[----:B------:R-:W-:Y:S01]  /*81a0*/  IADD3 R228, P2, R228, UR12, RZ ;  /* 0x0000000ce4e47c10 */ /* 0x000fe2000ff5e0ff */
[----:B------:R1:W-:Y:S01]  /*81b0*/  STS.U8 [R4+UR8+0xe80], R207 ;  /* 0x000e80cf04007988 */ /* 0x0003e20008000008 */
[----:B------:R-:W-:Y:S02]  /*81c0*/  IADD3.X R225, R225, UR13, RZ, P1, !PT ;  /* 0x0000000de1e17c10 */ /* 0x000fe40008ffe4ff */
[----:B------:R-:W-:Y:S01]  /*81d0*/  IADD3 R240, P1, R240, UR12, RZ ;  /* 0x0000000cf0f07c10 */ /* 0x000fe2000ff3e0ff */
[----:B------:R1:W-:Y:S01]  /*81e0*/  STS.U8 [R4+UR8+0xf80], R208 ;  /* 0x000f80d004007988 */ /* 0x0003e20008000008 */
[----:B------:R-:W-:Y:S02]  /*81f0*/  IADD3.X R227, R227, UR13, RZ, P2, !PT ;  /* 0x0000000de3e37c10 */ /* 0x000fe400097fe4ff */
[----:B------:R-:W-:Y:S01]  /*8200*/  IADD3 R242, P2, R242, UR12, RZ ;  /* 0x0000000cf2f27c10 */ /* 0x000fe2000ff5e0ff */
[----:B------:R1:W-:Y:S04]  /*8210*/  STS.U8 [R4+UR8+0x1080], R210 ;  /* 0x001080d204007988 */ /* 0x0003e80008000008 */
[----:B-1----:R-:W2:Y:S04]  /*8220*/  LDL.LU R207, [R1+0x5c] ;  /* 0x00005c0001cf7983 */ /* 0x002ea80000300800 */
[----:B------:R-:W4:Y:S01]  /*8230*/  LDL.LU R208, [R1+0x20] ;  /* 0x0000200001d07983 */ /* 0x000f220000300800 */
[----:B------:R-:W-:-:S03]  /*8240*/  IADD3.X R239, R239, UR13, RZ, P1, !PT ;  /* 0x0000000defef7c10 */ /* 0x000fc60008ffe4ff */
[----:B------:R-:W2:Y:S04]  /*8250*/  LDL.LU R210, [R1+0x54] ;  /* 0x0000540001d27983 */ /* 0x000ea80000300800 */
[----:B------:R1:W-:Y:S01]  /*8260*/  STS.U8 [R4+UR8+0x1180], R211 ;  /* 0x001180d304007988 */ /* 0x0003e20008000008 */
[----:B------:R-:W-:-:S03]  /*8270*/  IADD3.X R241, R241, UR13, RZ, P2, !PT ;  /* 0x0000000df1f17c10 */ /* 0x000fc600097fe4ff */
[----:B------:R1:W-:Y:S01]  /*8280*/  STS.U8 [R4+UR8+0x1280], R192 ;  /* 0x001280c004007988 */ /* 0x0003e20008000008 */
[----:B------:R-:W-:-:S03]  /*8290*/  IADD3 R249, P2, R249, UR12, RZ ;  /* 0x0000000cf9f97c10 */ /* 0x000fc6000ff5e0ff */
[----:B------:R1:W-:Y:S04]  /*82a0*/  STS.U8 [R4+UR8+0x1380], R187 ;  /* 0x001380bb04007988 */ /* 0x0003e80008000008 */
[----:B-1----:R-:W4:Y:S04]  /*82b0*/  LDL.LU R211, [R1+0x10] ;  /* 0x0000100001d37983 */ /* 0x002f280000300800 */
[----:B------:R-:W2:Y:S04]  /*82c0*/  LDL.LU R192, [R1+0x44] ;  /* 0x0000440001c07983 */ /* 0x000ea80000300800 */
[----:B------:R-:W4:Y:S04]  /*82d0*/  LDL.LU R187, [R1+0x3c] ;  /* 0x00003c0001bb7983 */ /* 0x000f280000300800 */
[----:B------:R1:W-:Y:S04]  /*82e0*/  STS.U8 [R4+UR8+0x1480], R193 ;  /* 0x001480c104007988 */ /* 0x0003e80008000008 */
[----:B------:R-:W-:Y:S04]  /*82f0*/  STS.U8 [R4+UR8+0xd80], R206 ;  /* 0x000d80ce04007988 */ /* 0x000fe80008000008 */
[----:B------:R1:W-:Y:S04]  /*8300*/  STS.U8 [R4+UR8+0x1580], R190 ;  /* 0x001580be04007988 */ /* 0x0003e80008000008 */
[----:B-1----:R-:W2:Y:S04]  /*8310*/  LDL.LU R193, [R1] ;  /* 0x0000000001c17983 */ /* 0x002ea80000300800 */
[----:B------:R-:W-:Y:S04]  /*8320*/  STS.U8 [R4+UR8+0xc80], R205 ;  /* 0x000c80cd04007988 */ /* 0x000fe80008000008 */
[----:B------:R-:W4:Y:S04]  /*8330*/  LDL.LU R190, [R1+0x34] ;  /* 0x0000340001be7983 */ /* 0x000f280000300800 */
[----:B------:R1:W-:Y:S04]  /*8340*/  STS.U8 [R4+UR8+0x1680], R191 ;  /* 0x001680bf04007988 */ /* 0x0003e80008000008 */
[----:B-1----:R-:W2:Y:S04]  /*8350*/  LDL.LU R191, [R1+0x24] ;  /* 0x0000240001bf7983 */ /* 0x002ea80000300800 */
[----:B------:R-:W4:Y:S04]  /*8360*/  LDL.LU R206, [R1+0x64] ;  /* 0x0000640001ce7983 */ /* 0x000f280000300800 */
[----:B------:R-:W4:Y:S01]  /*8370*/  LDL.LU R205, [R1+0x30] ;  /* 0x0000300001cd7983 */ /* 0x000f220000300800 */
[----:B0-----:R-:W-:-:S05]  /*8380*/  IADD3 R188, P1, R188, UR12, RZ ;  /* 0x0000000cbcbc7c10 */ /* 0x001fca000ff3e0ff */
[----:B------:R-:W-:Y:S04]  /*8390*/  STL [R1+0x4], R188 ;  /* 0x000004bc01007387 */ /* 0x000fe80000100800 */
[----:B------:R0:W-:Y:S04]  /*83a0*/  STL [R1+0xc], R249 ;  /* 0x00000cf901007387 */ /* 0x0001e80000100800 */
[----:B0-----:R-:W4:Y:S01]  /*83b0*/  LDL.LU R249, [R1+0x114] ;  /* 0x0001140001f97983 */ /* 0x001f220000300800 */
[----:B------:R-:W-:Y:S02]  /*83c0*/  IADD3 R20, P6, R20, UR12, RZ ;  /* 0x0000000c14147c10 */ /* 0x000fe4000ffde0ff */
[----:B------:R-:W-:-:S02]  /*83d0*/  IADD3 R3, P5, R3, UR12, RZ ;  /* 0x0000000c03037c10 */ /* 0x000fc4000ffbe0ff */
[----:B------:R-:W-:Y:S02]  /*83e0*/  IADD3 R153, P4, R153, UR12, RZ ;  /* 0x0000000c99997c10 */ /* 0x000fe4000ff9e0ff */
[----:B------:R-:W-:Y:S02]  /*83f0*/  IADD3 R152, P3, R152, UR12, RZ ;  /* 0x0000000c98987c10 */ /* 0x000fe4000ff7e0ff */
[----:B------:R-:W-:Y:S02]  /*8400*/  IADD3.X R156, R156, UR13, RZ, P6, !PT ;  /* 0x0000000d9c9c7c10 */ /* 0x000fe4000b7fe4ff */
[----:B------:R-:W-:Y:S02]  /*8410*/  IADD3.X R154, R154, UR13, RZ, P5, !PT ;  /* 0x0000000d9a9a7c10 */ /* 0x000fe4000affe4ff */
[----:B------:R-:W-:Y:S02]  /*8420*/  IADD3 R157, P6, R157, UR12, RZ ;  /* 0x0000000c9d9d7c10 */ /* 0x000fe4000ffde0ff */
[----:B------:R-:W-:-:S02]  /*8430*/  IADD3.X R166, R166, UR13, RZ, P4, !PT ;  /* 0x0000000da6a67c10 */ /* 0x000fc4000a7fe4ff */
[----:B------:R-:W-:Y:S02]  /*8440*/  IADD3 R155, P5, R155, UR12, RZ ;  /* 0x0000000c9b9b7c10 */ /* 0x000fe4000ffbe0ff */
[----:B------:R-:W-:Y:S02]  /*8450*/  IADD3.X R164, R164, UR13, RZ, P3, !PT ;  /* 0x0000000da4a47c10 */ /* 0x000fe40009ffe4ff */
[----:B------:R-:W-:Y:S02]  /*8460*/  IADD3 R167, P4, R167, UR12, RZ ;  /* 0x0000000ca7a77c10 */ /* 0x000fe4000ff9e0ff */
[----:B------:R-:W-:Y:S02]  /*8470*/  IADD3 R165, P3, R165, UR12, RZ ;  /* 0x0000000ca5a57c10 */ /* 0x000fe4000ff7e0ff */
[----:B------:R-:W-:Y:S02]  /*8480*/  IADD3.X R170, R170, UR13, RZ, P6, !PT ;  /* 0x0000000daaaa7c10 */ /* 0x000fe4000b7fe4ff */
[----:B------:R-:W-:-:S02]  /*8490*/  IADD3.X R168, R168, UR13, RZ, P5, !PT ;  /* 0x0000000da8a87c10 */ /* 0x000fc4000affe4ff */
[----:B------:R-:W-:Y:S02]  /*84a0*/  IADD3 R171, P6, R171, UR12, RZ ;  /* 0x0000000cabab7c10 */ /* 0x000fe4000ffde0ff */
[----:B------:R-:W-:Y:S02]  /*84b0*/  IADD3.X R180, R180, UR13, RZ, P4, !PT ;  /* 0x0000000db4b47c10 */ /* 0x000fe4000a7fe4ff */
[----:B------:R-:W-:Y:S02]  /*84c0*/  IADD3 R169, P5, R169, UR12, RZ ;  /* 0x0000000ca9a97c10 */ /* 0x000fe4000ffbe0ff */
[----:B------:R-:W-:Y:S02]  /*84d0*/  IADD3.X R178, R178, UR13, RZ, P3, !PT ;  /* 0x0000000db2b27c10 */ /* 0x000fe40009ffe4ff */
[----:B------:R-:W-:Y:S02]  /*84e0*/  IADD3 R181, P4, R181, UR12, RZ ;  /* 0x0000000cb5b57c10 */ /* 0x000fe4000ff9e0ff */
[----:B------:R-:W-:-:S02]  /*84f0*/  IADD3 R179, P3, R179, UR12, RZ ;  /* 0x0000000cb3b37c10 */ /* 0x000fc4000ff7e0ff */
[----:B------:R-:W-:Y:S02]  /*8500*/  IADD3.X R184, R184, UR13, RZ, P6, !PT ;  /* 0x0000000db8b87c10 */ /* 0x000fe4000b7fe4ff */
[----:B------:R-:W-:Y:S02]  /*8510*/  IADD3.X R182, R182, UR13, RZ, P5, !PT ;  /* 0x0000000db6b67c10 */ /* 0x000fe4000affe4ff */
[----:B------:R-:W-:Y:S02]  /*8520*/  IADD3 R185, P6, R185, UR12, RZ ;  /* 0x0000000cb9b97c10 */ /* 0x000fe4000ffde0ff */
[----:B------:R-:W-:Y:S02]  /*8530*/  IADD3.X R13, R13, UR13, RZ, P4, !PT ;  /* 0x0000000d0d0d7c10 */ /* 0x000fe4000a7fe4ff */
[----:B------:R-:W-:Y:S02]  /*8540*/  IADD3 R183, P5, R183, UR12, RZ ;  /* 0x0000000cb7b77c10 */ /* 0x000fe4000ffbe0ff */
[----:B------:R-:W-:-:S02]  /*8550*/  IADD3.X R14, R14, UR13, RZ, P3, !PT ;  /* 0x0000000d0e0e7c10 */ /* 0x000fc40009ffe4ff */
        /* <DEDUP_REMOVED lines=17> */
[----:B------:R-:W-:Y:S01]  /*8670*/  IADD3 R244, P3, R244, UR12, RZ ;  /* 0x0000000cf4f47c10 */ /* 0x000fe2000ff7e0ff */
[----:B------:R0:W-:Y:S01]  /*8680*/  STS.U8 [R4+UR8+0xb80], R204 ;  /* 0x000b80cc04007988 */ /* 0x0001e20008000008 */
[----:B------:R-:W-:-:S02]  /*8690*/  IADD3.X R235, R235, UR13, RZ, P6, !PT ;  /* 0x0000000debeb7c10 */ /* 0x000fc4000b7fe4ff */
[----:B------:R-:W-:Y:S01]  /*86a0*/  IADD3.X R233, R233, UR13, RZ, P5, !PT ;  /* 0x0000000de9e97c10 */ /* 0x000fe2000affe4ff */
[----:B------:R1:W-:Y:S01]  /*86b0*/  STS.U8 [R4+UR8+0xa80], R203 ;  /* 0x000a80cb04007988 */ /* 0x0003e20008000008 */
[----:B------:R-:W-:Y:S02]  /*86c0*/  IADD3 R250, P6, R250, UR12, RZ ;  /* 0x0000000cfafa7c10 */ /* 0x000fe4000ffde0ff */
[----:B------:R-:W-:Y:S01]  /*86d0*/  IADD3.X R245, R245, UR13, RZ, P4, !PT ;  /* 0x0000000df5f57c10 */ /* 0x000fe2000a7fe4ff */
[----:B------:R2:W-:Y:S01]  /*86e0*/  STS.U8 [R4+UR8+0x980], R202 ;  /* 0x000980ca04007988 */ /* 0x0005e20008000008 */
[----:B------:R-:W-:Y:S02]  /*86f0*/  IADD3 R248, P5, R248, UR12, RZ ;  /* 0x0000000cf8f87c10 */ /* 0x000fe4000ffbe0ff */
[----:B------:R-:W-:Y:S01]  /*8700*/  IADD3.X R243, R243, UR13, RZ, P3, !PT ;  /* 0x0000000df3f37c10 */ /* 0x000fe20009ffe4ff */
[----:B0-----:R-:W4:Y:S01]  /*8710*/  LDL.LU R204, [R1+0x74] ;  /* 0x0000740001cc7983 */ /* 0x001f220000300800 */
[----:B------:R-:W-:-:S02]  /*8720*/  IADD3 R19, P4, R19, UR12, RZ ;  /* 0x0000000c13137c10 */ /* 0x000fc4000ff9e0ff */
[----:B---3--:R-:W-:Y:S01]  /*8730*/  IADD3 R189, P3, R189, UR12, RZ ;  /* 0x0000000cbdbd7c10 */ /* 0x008fe2000ff7e0ff */
[----:B-1----:R-:W3:Y:S01]  /*8740*/  LDL.LU R203, [R1+0x40] ;  /* 0x0000400001cb7983 */ /* 0x002ee20000300800 */
[----:B------:R-:W-:-:S03]  /*8750*/  IADD3.X R247, R247, UR13, RZ, P5, !PT ;  /* 0x0000000df7f77c10 */ /* 0x000fc6000affe4ff */
[----:B------:R0:W-:Y:S01]  /*8760*/  STS.U8 [R4+UR8+0x1f80], R209 ;  /* 0x001f80d104007988 */ /* 0x0001e20008000008 */
[----:B--2---:R-:W-:-:S03]  /*8770*/  IADD3 R191, P5, R191, UR12, RZ ;  /* 0x0000000cbfbf7c10 */ /* 0x004fc6000ffbe0ff */
[----:B------:R-:W2:Y:S04]  /*8780*/  LDL.LU R202, [R1+0x7c] ;  /* 0x00007c0001ca7983 */ /* 0x000ea80000300800 */
[----:B0-----:R-:W2:Y:S04]  /*8790*/  LDL.LU R209, [R1+0x84] ;  /* 0x0000840001d17983 */ /* 0x001ea80000300800 */
[----:B------:R-:W2:Y:S04]  /*87a0*/  LDL.LU R188, [R1+0x50] ;  /* 0x0000500001bc7983 */ /* 0x000ea80000300800 */
[----:B------:R0:W-:Y:S04]  /*87b0*/  STL [R1+0x1c], R19 ;  /* 0x00001c1301007387 */ /* 0x0001e80000100800 */
[----:B------:R1:W-:Y:S04]  /*87c0*/  STL [R1+0x14], R189 ;  /* 0x000014bd01007387 */ /* 0x0003e80000100800 */
[----:B0-----:R-:W3:Y:S04]  /*87d0*/  LDL.LU R19, [R1+0x110] ;  /* 0x0001100001137983 */ /* 0x001ee80000300800 */
[----:B-1----:R-:W2:Y:S01]  /*87e0*/  LDL.LU R189, [R1+0x94] ;  /* 0x0000940001bd7983 */ /* 0x002ea20000300800 */
[----:B----4-:R-:W-:-:S02]  /*87f0*/  IADD3.X R249, R249, UR13, RZ, P6, !PT ;  /* 0x0000000df9f97c10 */ /* 0x010fc4000b7fe4ff */
[----:B------:R-:W-:-:S05]  /*8800*/  IADD3 R2, P6, R2, UR12, RZ ;  /* 0x0000000c02027c10 */ /* 0x000fca000ffde0ff */
[----:B------:R0:W-:Y:S04]  /*8810*/  STL [R1+0x2c], R2 ;  /* 0x00002c0201007387 */ /* 0x0001e80000100800 */
[----:B------:R-:W-:Y:S04]  /*8820*/  STL [R1+0x24], R191 ;  /* 0x000024bf01007387 */ /* 0x000fe80000100800 */
[----:B0-----:R-:W4:Y:S01]  /*8830*/  LDL.LU R2, [R1+0x10c] ;  /* 0x00010c0001027983 */ /* 0x001f220000300800 */
[----:B------:R-:W-:-:S04]  /*8840*/  IADD3 R21, P0, R21, UR12, RZ ;  /* 0x0000000c15157c10 */ /* 0x000fc8000ff1e0ff */
[----:B------:R-:W-:Y:S02]  /*8850*/  IADD3.X R158, R158, UR13, RZ, P0, !PT ;  /* 0x0000000d9e9e7c10 */ /* 0x000fe400087fe4ff */
        /* <DEDUP_REMOVED lines=10> */
[----:B------:R-:W-:Y:S02]  /*8900*/  IADD3 R252, P0, R252, UR12, RZ ;  /* 0x0000000cfcfc7c10 */ /* 0x000fe4000ff1e0ff */
[----:B------:R-:W-:Y:S02]  /*8910*/  IADD3.X R18, R18, UR13, RZ, P2, !PT ;  /* 0x0000000d12127c10 */ /* 0x000fe400097fe4ff */
[----:B------:R-:W-:Y:S02]  /*8920*/  IADD3.X R251, R251, UR13, RZ, P0, !PT ;  /* 0x0000000dfbfb7c10 */ /* 0x000fe400087fe4ff */
[----:B------:R-:W-:Y:S02]  /*8930*/  IADD3 R190, P0, R190, UR12, RZ ;  /* 0x0000000cbebe7c10 */ /* 0x000fe4000ff1e0ff */
[----:B------:R-:W-:-:S02]  /*8940*/  IADD3.X R193, R193, UR13, RZ, P1, !PT ;  /* 0x0000000dc1c17c10 */ /* 0x000fc40008ffe4ff */
[----:B------:R-:W-:Y:S01]  /*8950*/  IADD3 R187, P1, R187, UR12, RZ ;  /* 0x0000000cbbbb7c10 */ /* 0x000fe2000ff3e0ff */
[----:B------:R-:W-:Y:S01]  /*8960*/  STL [R1+0x34], R190 ;  /* 0x000034be01007387 */ /* 0x000fe20000100800 */
[----:B------:R-:W-:Y:S02]  /*8970*/  IADD3.X R211, R211, UR13, RZ, P3, !PT ;  /* 0x0000000dd3d37c10 */ /* 0x000fe40009ffe4ff */
[----:B------:R-:W-:Y:S01]  /*8980*/  IADD3 R192, P2, R192, UR12, RZ ;  /* 0x0000000cc0c07c10 */ /* 0x000fe2000ff5e0ff */
[----:B------:R0:W-:Y:S01]  /*8990*/  STL [R1+0x8], R18 ;  /* 0x0000081201007387 */ /* 0x0001e20000100800 */
[----:B------:R-:W-:-:S03]  /*89a0*/  IADD3.X R5, R5, UR13, RZ, P4, !PT ;  /* 0x0000000d05057c10 */ /* 0x000fc6000a7fe4ff */
[----:B------:R-:W-:Y:S04]  /*89b0*/  STL [R1], R193 ;  /* 0x000000c101007387 */ /* 0x000fe80000100800 */
[----:B0-----:R-:W2:Y:S04]  /*89c0*/  LDL.LU R18, [R1+0x108] ;  /* 0x0001080001127983 */ /* 0x001ea80000300800 */
[----:B------:R0:W-:Y:S01]  /*89d0*/  STL [R1+0x3c], R187 ;  /* 0x00003cbb01007387 */ /* 0x0001e20000100800 */
[----:B----4-:R-:W-:-:S03]  /*89e0*/  IADD3 R2, P3, R2, UR12, RZ ;  /* 0x0000000c02027c10 */ /* 0x010fc6000ff7e0ff */
[----:B------:R-:W-:Y:S01]  /*89f0*/  STS.U8 [R4+UR8+0x1780], R194 ;  /* 0x001780c204007988 */ /* 0x000fe20008000008 */
[----:B------:R-:W-:Y:S01]  /*8a00*/  IADD3 R210, P4, R210, UR12, RZ ;  /* 0x0000000cd2d27c10 */ /* 0x000fe2000ff9e0ff */
[----:B------:R-:W-:Y:S01]  /*8a10*/  UMOV UR5, 0xc0000010 ;  /* 0xc000001000057882 */ /* 0x000fe20000000000 */
[----:B------:R-:W-:Y:S01]  /*8a20*/  IADD3.X R7, R7, UR13, RZ, P6, !PT ;  /* 0x0000000d07077c10 */ /* 0x000fe2000b7fe4ff */
[----:B------:R1:W-:Y:S01]  /*8a30*/  STL [R1+0x4c], R2 ;  /* 0x00004c0201007387 */ /* 0x0003e20000100800 */
[----:B------:R-:W-:Y:S01]  /*8a40*/  IADD3.X R208, R208, UR13, RZ, P5, !PT ;  /* 0x0000000dd0d07c10 */ /* 0x000fe2000affe4ff */
[----:B------:R-:W-:Y:S01]  /*8a50*/  UMOV UR7, 0xc0000010 ;  /* 0xc000001000077882 */ /* 0x000fe20000000000 */
[----:B------:R-:W-:Y:S01]  /*8a60*/  IADD3.X R205, R205, UR13, RZ, P0, !PT ;  /* 0x0000000dcdcd7c10 */ /* 0x000fe200087fe4ff */
[----:B------:R-:W-:Y:S01]  /*8a70*/  STL [R1+0x44], R192 ;  /* 0x000044c001007387 */ /* 0x000fe20000100800 */
[----:B------:R-:W-:Y:S01]  /*8a80*/  IADD3.X R8, R8, UR13, RZ, P1, !PT ;  /* 0x0000000d08087c10 */ /* 0x000fe20008ffe4ff */
[----:B0-----:R-:W0:Y:S02]  /*8a90*/  LDC R187, c[0x0][0x238] ;  /* 0x00008e00ffbb7b82 */ /* 0x001e240000000800 */
[----:B-1----:R-:W4:Y:S04]  /*8aa0*/  LDL.LU R2, [R1+0x104] ;  /* 0x0001040001027983 */ /* 0x002f280000300800 */
[----:B------:R-:W-:Y:S04]  /*8ab0*/  STL [R1+0x10], R211 ;  /* 0x000010d301007387 */ /* 0x000fe80000100800 */
[----:B------:R1:W-:Y:S04]  /*8ac0*/  STL [R1+0x18], R5 ;  /* 0x0000180501007387 */ /* 0x0003e80000100800 */
[----:B-1----:R-:W3:Y:S01]  /*8ad0*/  LDL.LU R5, [R1+0x100] ;  /* 0x0001000001057983 */ /* 0x002ee20000300800 */
[----:B------:R-:W-:-:S02]  /*8ae0*/  IADD3 R207, P5, R207, UR12, RZ ;  /* 0x0000000ccfcf7c10 */ /* 0x000fc4000ffbe0ff */
[----:B------:R-:W-:Y:S01]  /*8af0*/  IADD3 R206, P6, R206, UR12, RZ ;  /* 0x0000000ccece7c10 */ /* 0x000fe2000ffde0ff */
[----:B------:R-:W-:Y:S04]  /*8b00*/  STL [R1+0x54], R210 ;  /* 0x000054d201007387 */ /* 0x000fe80000100800 */
[----:B------:R1:W-:Y:S04]  /*8b10*/  STL [R1+0x28], R7 ;  /* 0x0000280701007387 */ /* 0x0003e80000100800 */
[----:B------:R-:W-:Y:S04]  /*8b20*/  STL [R1+0x20], R208 ;  /* 0x000020d001007387 */ /* 0x000fe80000100800 */
[----:B-1----:R-:W4:Y:S04]  /*8b30*/  LDL.LU R7, [R1+0xfc] ;  /* 0x0000fc0001077983 */ /* 0x002f280000300800 */
[----:B------:R-:W-:Y:S01]  /*8b40*/  STL [R1+0x5c], R207 ;  /* 0x00005ccf01007387 */ /* 0x000fe20000100800 */
[----:B---3--:R-:W-:-:S05]  /*8b50*/  IADD3 R5, P0, R5, UR12, RZ ;  /* 0x0000000c05057c10 */ /* 0x008fca000ff1e0ff */
[----:B------:R1:W-:Y:S04]  /*8b60*/  STL [R1+0x6c], R5 ;  /* 0x00006c0501007387 */ /* 0x0003e80000100800 */
[----:B------:R-:W-:Y:S04]  /*8b70*/  STL [R1+0x64], R206 ;  /* 0x000064ce01007387 */ /* 0x000fe80000100800 */
[----:B-1----:R-:W3:Y:S04]  /*8b80*/  LDL.LU R5, [R1+0xf8] ;  /* 0x0000f80001057983 */ /* 0x002ee80000300800 */
[----:B------:R-:W-:Y:S04]  /*8b90*/  STL [R1+0x30], R205 ;  /* 0x000030cd01007387 */ /* 0x000fe80000100800 */
[----:B------:R1:W-:Y:S04]  /*8ba0*/  STL [R1+0x38], R8 ;  /* 0x0000380801007387 */ /* 0x0003e80000100800 */
[----:B-1----:R-:W4:Y:S01]  /*8bb0*/  LDL.LU R8, [R1+0xf4] ;  /* 0x0000f40001087983 */ /* 0x002f220000300800 */
[----:B------:R-:W-:-:S02]  /*8bc0*/  IADD3 R204, P1, R204, UR12, RZ ;  /* 0x0000000ccccc7c10 */ /* 0x000fc4000ff3e0ff */
[----:B------:R-:W-:Y:S02]  /*8bd0*/  IADD3.X R19, R19, UR13, RZ, P3, !PT ;  /* 0x0000000d13137c10 */ /* 0x000fe40009ffe4ff */
[----:B------:R-:W-:Y:S01]  /*8be0*/  IADD3.X R203, R203, UR13, RZ, P2, !PT ;  /* 0x0000000dcbcb7c10 */ /* 0x000fe200097fe4ff */
[----:B------:R-:W-:Y:S01]  /*8bf0*/  STL [R1+0x74], R204 ;  /* 0x000074cc01007387 */ /* 0x000fe20000100800 */
[----:B--2---:R-:W-:Y:S02]  /*8c00*/  IADD3 R202, P2, R202, UR12, RZ ;  /* 0x0000000ccaca7c10 */ /* 0x004fe4000ff5e0ff */
[----:B------:R-:W-:Y:S01]  /*8c10*/  IADD3.X R188, R188, UR13, RZ, P4, !PT ;  /* 0x0000000dbcbc7c10 */ /* 0x000fe2000a7fe4ff */
[----:B------:R1:W-:Y:S01]  /*8c20*/  STL [R1+0x48], R19 ;  /* 0x0000481301007387 */ /* 0x0003e20000100800 */
[----:B------:R-:W-:-:S03]  /*8c30*/  IADD3 R209, P3, R209, UR12, RZ ;  /* 0x0000000cd1d17c10 */ /* 0x000fc6000ff7e0ff */
[----:B------:R-:W-:Y:S01]  /*8c40*/  STL [R1+0x40], R203 ;  /* 0x000040cb01007387 */ /* 0x000fe20000100800 */
[----:B------:R-:W-:-:S03]  /*8c50*/  IADD3.X R18, R18, UR13, RZ, P5, !PT ;  /* 0x0000000d12127c10 */ /* 0x000fc6000affe4ff */
[----:B-1----:R-:W2:Y:S04]  /*8c60*/  LDL.LU R19, [R1+0xf0] ;  /* 0x0000f00001137983 */ /* 0x002ea80000300800 */
[----:B------:R-:W-:Y:S01]  /*8c70*/  STL [R1+0x7c], R202 ;  /* 0x00007cca01007387 */ /* 0x000fe20000100800 */
[----:B----4-:R-:W-:-:S05]  /*8c80*/  IADD3 R8, P4, R8, UR12, RZ ;  /* 0x0000000c08087c10 */ /* 0x010fca000ff9e0ff */
[----:B------:R1:W-:Y:S04]  /*8c90*/  STL [R1+0x8c], R8 ;  /* 0x00008c0801007387 */ /* 0x0003e80000100800 */
[----:B------:R-:W-:Y:S04]  /*8ca0*/  STL [R1+0x84], R209 ;  /* 0x000084d101007387 */ /* 0x000fe80000100800 */
[----:B-1----:R-:W4:Y:S04]  /*8cb0*/  LDL.LU R8, [R1+0xec] ;  /* 0x0000ec0001087983 */ /* 0x002f280000300800 */
[----:B------:R-:W-:Y:S04]  /*8cc0*/  STL [R1+0x50], R188 ;  /* 0x000050bc01007387 */ /* 0x000fe80000100800 */
[----:B------:R1:W-:Y:S04]  /*8cd0*/  STL [R1+0x58], R18 ;  /* 0x0000581201007387 */ /* 0x0003e80000100800 */
[----:B-1----:R-:W3:Y:S01]  /*8ce0*/  LDL.LU R18, [R1+0xe8] ;  /* 0x0000e80001127983 */ /* 0x002ee20000300800 */
[----:B--2---:R-:W-:-:S02]  /*8cf0*/  IADD3.X R19, R19, UR13, RZ, P6, !PT ;  /* 0x0000000d13137c10 */ /* 0x004fc4000b7fe4ff */
[----:B------:R-:W-:Y:S02]  /*8d00*/  IADD3 R189, P5, R189, UR12, RZ ;  /* 0x0000000cbdbd7c10 */ /* 0x000fe4000ffbe0ff */
[----:B------:R-:W-:Y:S01]  /*8d10*/  IADD3.X R2, R2, UR13, RZ, P0, !PT ;  /* 0x0000000d02027c10 */ /* 0x000fe200087fe4ff */
[----:B------:R1:W-:Y:S04]  /*8d20*/  STL [R1+0x60], R19 ;  /* 0x0000601301007387 */ /* 0x0003e80000100800 */
[----:B-1----:R-:W2:Y:S04]  /*8d30*/  LDL.LU R19, [R1+0xe4] ;  /* 0x0000e40001137983 */ /* 0x002ea80000300800 */
[----:B------:R-:W-:Y:S04]  /*8d40*/  STL [R1+0x94], R189 ;  /* 0x000094bd01007387 */ /* 0x000fe80000100800 */
[----:B------:R1:W-:Y:S04]  /*8d50*/  STL [R1+0x68], R2 ;  /* 0x0000680201007387 */ /* 0x0003e80000100800 */
[----:B-1----:R1:W5:Y:S01]  /*8d60*/  LDL.LU R2, [R1+0xe0] ;  /* 0x0000e00001027983 */ /* 0x0023620000300800 */
[----:B------:R-:W-:-:S03]  /*8d70*/  IADD3.X R7, R7, UR13, RZ, P2, !PT ;  /* 0x0000000d07077c10 */ /* 0x000fc600097fe4ff */
[----:B------:R-:W-:Y:S04]  /*8d80*/  STS.U8 [R4+UR8+0x1880], R195 ;  /* 0x001880c304007988 */ /* 0x000fe80008000008 */
[----:B------:R-:W-:Y:S04]  /*8d90*/  STS.U8 [R4+UR8+0x1980], R196 ;  /* 0x001980c404007988 */ /* 0x000fe80008000008 */
[----:B------:R-:W-:Y:S04]  /*8da0*/  STS.U8 [R4+UR8+0x1a80], R197 ;  /* 0x001a80c504007988 */ /* 0x000fe80008000008 */
[----:B------:R-:W-:Y:S04]  /*8db0*/  STS.U8 [R4+UR8+0x1b80], R198 ;  /* 0x001b80c604007988 */ /* 0x000fe80008000008 */
[----:B------:R-:W-:Y:S04]  /*8dc0*/  STS.U8 [R4+UR8+0x1c80], R199 ;  /* 0x001c80c704007988 */ /* 0x000fe80008000008 */
[----:B------:R-:W-:Y:S04]  /*8dd0*/  STS.U8 [R4+UR8+0x1d80], R200 ;  /* 0x001d80c804007988 */ /* 0x000fe80008000008 */
[----:B------:R-:W-:Y:S01]  /*8de0*/  STS.U8 [R4+UR8+0x1e80], R201 ;  /* 0x001e80c904007988 */ /* 0x000fe20008000008 */
[----:B------:R0:W-:Y:S06]  /*8df0*/  MEMBAR.ALL.CTA ;  /* 0x0000000000007992 */ /* 0x0001ec0000008000 */
[----:B0-----:R-:W0:Y:S02]  /*8e00*/  FENCE.VIEW.ASYNC.S ;  /* 0x00000000000073c6 */ /* 0x001e240000000000 */
[----:B0-----:R-:W-:Y:S06]  /*8e10*/  BAR.SYNC.DEFER_BLOCKING 0x0 ;  /* 0x0000000000007b1d */ /* 0x001fec0000010000 */
[----:B------:R-:W-:-:S06]  /*8e20*/  WARPGROUP.ARRIVE ;  /* 0x00000000000079c5 */ /* 0x000fcc0000000000 */
[----:B------:R-:W-:Y:S01]  /*8e30*/  QGMMA.64x256x32.F32.E4M3.E4M3 R24, gdesc[UR4], R24, gsb0 ;  /* 0x03e00000041879f3 */ /* 0x000fe20008000818 */
[----:B---3--:R-:W-:-:S05]  /*8e40*/  IADD3.X R18, R18, UR13, RZ, P1, !PT ;  /* 0x0000000d12127c10 */ /* 0x008fca0008ffe4ff */
[----:B------:R0:W-:Y:S04]  /*8e50*/  STL [R1+0x70], R18 ;  /* 0x0000701201007387 */ /* 0x0001e80000100800 */
[----:B0-----:R-:W3:Y:S04]  /*8e60*/  LDL.LU R18, [R1+0xdc] ;  /* 0x0000dc0001127983 */ /* 0x001ee80000300800 */
[----:B------:R0:W-:Y:S04]  /*8e70*/  STL [R1+0x78], R7 ;  /* 0x0000780701007387 */ /* 0x0001e80000100800 */
[----:B0-----:R-:W3:Y:S01]  /*8e80*/  LDL.LU R7, [R1+0xd8] ;  /* 0x0000d80001077983 */ /* 0x001ee20000300800 */
[----:B--2---:R-:W-:-:S02]  /*8e90*/  IADD3.X R19, R19, UR13, RZ, P3, !PT ;  /* 0x0000000d13137c10 */ /* 0x004fc40009ffe4ff */
[----:B------:R-:W-:-:S03]  /*8ea0*/  IADD3.X R5, R5, UR13, RZ, P4, !PT ;  /* 0x0000000d05057c10 */ /* 0x000fc6000a7fe4ff */
[----:B------:R0:W-:Y:S04]  /*8eb0*/  STL [R1+0x80], R19 ;  /* 0x0000801301007387 */ /* 0x0001e80000100800 */
[----:B0-----:R1:W5:Y:S04]  /*8ec0*/  LDL.LU R19, [R1+0xd4] ;  /* 0x0000d40001137983 */ /* 0x0013680000300800 */
[----:B------:R0:W-:Y:S02]  /*8ed0*/  STL [R1+0x88], R5 ;  /* 0x0000880501007387 */ /* 0x0001e40000100800 */
[----:B0-----:R-:W0:Y:S01]  /*8ee0*/  S2R R5, SR_TID.X ;  /* 0x0000000000057919 */ /* 0x001e220000002100 */
[----:B------:R-:W-:-:S05]  /*8ef0*/  VIADD R6, R6, 0xffffffff ;  /* 0xffffffff06067836 */ /* 0x000fca0000000000 */
[----:B------:R-:W-:Y:S01]  /*8f00*/  ISETP.NE.U32.AND P0, PT, R6, RZ, PT ;  /* 0x000000ff0600720c */ /* 0x000fe20003f05070 */
[----:B------:R-:W-:Y:S01]  /*8f10*/  IMAD.SHL.U32 R187, R187, 0x20, RZ ;  /* 0x00000020bbbb7824 */ /* 0x000fe200078e00ff */
[----:B------:R-:W-:-:S04]  /*8f20*/  UIADD3 UR9, UR9, -0x20, URZ ;  /* 0xffffffe009097890 */ /* 0x000fc8000fffe03f */
[----:B----4-:R-:W-:Y:S01]  /*8f30*/  IADD3 R8, P6, R187, R8, RZ ;  /* 0x00000008bb087210 */ /* 0x010fe20007fde0ff */
[----:B------:R-:W-:Y:S02]  /*8f40*/  WARPGROUP.DEPBAR.LE gsb0, 0x0 ;  /* 0x00008000000079c5 */ /* 0x000fe40000010000 */
[----:B0-----:R-:W-:Y:S02]  /*8f50*/  LOP3.LUT R5, R5, 0x1f, RZ, 0xc0, !PT ;  /* 0x0000001f05057812 */ /* 0x001fe400078ec0ff */
[----:B---3--:R-:W-:-:S05]  /*8f60*/  IADD3.X R18, R18, UR13, RZ, P5, !PT ;  /* 0x0000000d12127c10 */ /* 0x008fca000affe4ff */
[----:B------:R0:W-:Y:S02]  /*8f70*/  STL [R1+0x90], R18 ;  /* 0x0000901201007387 */ /* 0x0001e40000100800 */
[----:B0-----:R-:W0:Y:S01]  /*8f80*/  S2R R18, SR_TID.X ;  /* 0x0000000000127919 */ /* 0x001e220000002100 */
[----:B------:R-:W-:Y:S02]  /*8f90*/  LEA.HI.X.SX32 R7, R187, R7, 0x1, P6 ;  /* 0x00000007bb077211 */ /* 0x000fe400030f0eff */
[----:B0-----:R-:W-:-:S04]  /*8fa0*/  SHF.R.U32.HI R18, RZ, 0x6, R18 ;  /* 0x00000006ff127819 */ /* 0x001fc80000011612 */
[----:B------:R-:W-:Y:S01]  /*8fb0*/  SGXT.U32 R18, R18, 0x1 ;  /* 0x000000011212781a */ /* 0x000fe20000000000 */
[----:B-1----:R-:W-:Y:S06]  /*8fc0*/  @P0 BRA `(.L_x_1) ;  /* 0xffffffc800100947 */ /* 0x002fec000383ffff */
.L_x_0:
[----:B------:R-:W0:Y:S01]  /*8fd0*/  S2R R4, SR_TID.X ;  /* 0x0000000000047919 */ /* 0x000e220000002100 */
[----:B------:R-:W-:Y:S01]  /*8fe0*/  F2FP.SATFINITE.E4M3.F32.PACK_AB_MERGE_C R24, R25, R24, RZ ;  /* 0x000000181918723e */ /* 0x000fe200048070ff */
[----:B------:R-:W-:Y:S01]  /*8ff0*/  ULDC UR4, c[0x0][0x244] ;  /* 0x0000910000047ab9 */ /* 0x000fe20000000800 */
[----:B------:R-:W-:Y:S01]  /*9000*/  F2FP.SATFINITE.E4M3.F32.PACK_AB_MERGE_C R28, R29, R28, RZ ;  /* 0x0000001c1d1c723e */ /* 0x000fe200048070ff */
[----:B------:R-:W1:Y:S01]  /*9010*/  S2R R187, SR_TID.X ;  /* 0x0000000000bb7919 */ /* 0x000e620000002100 */
[----:B------:R-:W-:Y:S01]  /*9020*/  F2FP.SATFINITE.E4M3.F32.PACK_AB_MERGE_C R32, R33, R32, RZ ;  /* 0x000000202120723e */ /* 0x000fe200048070ff */
[----:B------:R-:W-:Y:S01]  /*9030*/  ULDC.64 UR6, c[0x0][0x228] ;  /* 0x00008a0000067ab9 */ /* 0x000fe20000000a00 */
[----:B------:R-:W-:Y:S01]  /*9040*/  F2FP.SATFINITE.E4M3.F32.PACK_AB_MERGE_C R42, R43, R42, RZ ;  /* 0x0000002a2b2a723e */ /* 0x000fe200048070ff */
[----:B------:R-:W2:Y:S01]  /*9050*/  S2R R189, SR_TID.X ;  /* 0x0000000000bd7919 */ /* 0x000ea20000002100 */
[----:B------:R-:W-:Y:S01]  /*9060*/  F2FP.SATFINITE.E4M3.F32.PACK_AB_MERGE_C R46, R47, R46, RZ ;  /* 0x0000002e2f2e723e */ /* 0x000fe200048070ff */
[----:B------:R-:W-:Y:S01]  /*9070*/  ULDC UR9, c[0x0][0x22c] ;  /* 0x00008b0000097ab9 */ /* 0x000fe20000000800 */
[----:B------:R-:W-:Y:S01]  /*9080*/  F2FP.SATFINITE.E4M3.F32.PACK_AB_MERGE_C R50, R51, R50, RZ ;  /* 0x000000323332723e */ /* 0x000fe200048070ff */
[----:B------:R-:W3:Y:S01]  /*9090*/  LDL.LU R171, [R1+0x9c] ;  /* 0x00009c0001ab7983 */ /* 0x000ee20000300800 */
[----:B------:R-:W-:-:S02]  /*90a0*/  F2FP.SATFINITE.E4M3.F32.PACK_AB_MERGE_C R26, R27, R26, RZ ;  /* 0x0000001a1b1a723e */ /* 0x000fc400048070ff */
[----:B------:R-:W-:Y:S02]  /*90b0*/  F2FP.SATFINITE.E4M3.F32.PACK_AB_MERGE_C R30, R31, R30, RZ ;  /* 0x0000001e1f1e723e */ /* 0x000fe400048070ff */
[----:B------:R-:W-:Y:S02]  /*90c0*/  F2FP.SATFINITE.E4M3.F32.PACK_AB_MERGE_C R34, R35, R34, RZ ;  /* 0x000000222322723e */ /* 0x000fe400048070ff */
[----:B------:R-:W-:Y:S02]  /*90d0*/  F2FP.SATFINITE.E4M3.F32.PACK_AB_MERGE_C R40, R41, R40, RZ ;  /* 0x000000282928723e */ /* 0x000fe400048070ff */
[----:B------:R-:W-:Y:S02]  /*90e0*/  F2FP.SATFINITE.E4M3.F32.PACK_AB_MERGE_C R44, R45, R44, RZ ;  /* 0x0000002c2d2c723e */ /* 0x000fe400048070ff */
[----:B------:R-:W-:Y:S02]  /*90f0*/  F2FP.SATFINITE.E4M3.F32.PACK_AB_MERGE_C R48, R49, R48, RZ ;  /* 0x000000303130723e */ /* 0x000fe400048070ff */
[----:B------:R-:W-:-:S02]  /*9100*/  LOP3.LUT R10, R24, 0xffff, RZ, 0xc0, !PT ;  /* 0x0000ffff180a7812 */ /* 0x000fc400078ec0ff */
[----:B------:R-:W-:Y:S02]  /*9110*/  LOP3.LUT R15, R28, 0xffff, RZ, 0xc0, !PT ;  /* 0x0000ffff1c0f7812 */ /* 0x000fe400078ec0ff */
[----:B------:R-:W-:Y:S02]  /*9120*/  LOP3.LUT R154, R32, 0xffff, RZ, 0xc0, !PT ;  /* 0x0000ffff209a7812 */ /* 0x000fe400078ec0ff */
[----:B------:R-:W-:Y:S01]  /*9130*/  LOP3.LUT R21, R42, 0xffff, RZ, 0xc0, !PT ;  /* 0x0000ffff2a157812 */ /* 0x000fe200078ec0ff */
[----:B0-----:R-:W-:Y:S01]  /*9140*/  IMAD.SHL.U32 R3, R4, 0x80, RZ ;  /* 0x0000008004037824 */ /* 0x001fe200078e00ff */
[----:B------:R-:W-:Y:S01]  /*9150*/  LOP3.LUT R46, R46, 0xffff, RZ, 0xc0, !PT ;  /* 0x0000ffff2e2e7812 */ /* 0x000fe200078ec0ff */
[----:B-----5:R-:W-:Y:S01]  /*9160*/  IMAD.SHL.U32 R2, R4, 0x10, RZ ;  /* 0x0000001004027824 */ /* 0x020fe200078e00ff */
[----:B------:R-:W-:Y:S02]  /*9170*/  LOP3.LUT R50, R50, 0xffff, RZ, 0xc0, !PT ;  /* 0x0000ffff32327812 */ /* 0x000fe400078ec0ff */
[----:B------:R-:W-:Y:S01]  /*9180*/  LOP3.LUT R5, R3, 0x400, RZ, 0xc0, !PT ;  /* 0x0000040003057812 */ /* 0x000fe200078ec0ff */
[----:B------:R-:W-:Y:S01]  /*9190*/  IMAD.SHL.U32 R3, R4, 0x8, RZ ;  /* 0x0000000804037824 */ /* 0x000fe200078e00ff */
[----:B------:R-:W-:-:S02]  /*91a0*/  LOP3.LUT R2, R2, 0x70, RZ, 0xc0, !PT ;  /* 0x0000007002027812 */ /* 0x000fc400078ec0ff */
[----:B------:R-:W-:Y:S02]  /*91b0*/  F2FP.SATFINITE.E4M3.F32.PACK_AB_MERGE_C R72, R73, R72, RZ ;  /* 0x000000484948723e */ /* 0x000fe400048070ff */
[----:B------:R-:W-:Y:S02]  /*91c0*/  IADD3 R2, R5, UR8, R2 ;  /* 0x0000000805027c10 */ /* 0x000fe4000fffe002 */
[----:B------:R-:W-:Y:S02]  /*91d0*/  LOP3.LUT R3, R3, 0x380, RZ, 0xc0, !PT ;  /* 0x0000038003037812 */ /* 0x000fe400078ec0ff */
[----:B------:R-:W-:Y:S02]  /*91e0*/  F2FP.SATFINITE.E4M3.F32.PACK_AB_MERGE_C R76, R77, R76, RZ ;  /* 0x0000004c4d4c723e */ /* 0x000fe400048070ff */
[----:B------:R-:W-:Y:S02]  /*91f0*/  F2FP.SATFINITE.E4M3.F32.PACK_AB_MERGE_C R80, R81, R80, RZ ;  /* 0x000000505150723e */ /* 0x000fe400048070ff */
[----:B------:R-:W-:-:S02]  /*9200*/  LOP3.LUT R13, R26, 0xffff, RZ, 0xc0, !PT ;  /* 0x0000ffff1a0d7812 */ /* 0x000fc400078ec0ff */
[----:B------:R-:W-:Y:S02]  /*9210*/  LOP3.LUT R152, R30, 0xffff, RZ, 0xc0, !PT ;  /* 0x0000ffff1e987812 */ /* 0x000fe400078ec0ff */
[----:B------:R-:W-:Y:S02]  /*9220*/  LOP3.LUT R156, R34, 0xffff, RZ, 0xc0, !PT ;  /* 0x0000ffff229c7812 */ /* 0x000fe400078ec0ff */
[----:B------:R-:W-:Y:S02]  /*9230*/  LOP3.LUT R17, R40, 0xffff, RZ, 0xc0, !PT ;  /* 0x0000ffff28117812 */ /* 0x000fe400078ec0ff */
[----:B------:R-:W-:Y:S02]  /*9240*/  LOP3.LUT R158, R44, 0xffff, RZ, 0xc0, !PT ;  /* 0x0000ffff2c9e7812 */ /* 0x000fe400078ec0ff */
[----:B------:R-:W-:Y:S02]  /*9250*/  LOP3.LUT R48, R48, 0xffff, RZ, 0xc0, !PT ;  /* 0x0000ffff30307812 */ /* 0x000fe400078ec0ff */
[----:B------:R-:W-:Y:S01]  /*9260*/  F2FP.SATFINITE.E4M3.F32.PACK_AB_MERGE_C R0, R39, R38, RZ ;  /* 0x000000262700723e */ /* 0x000fe200048070ff */
[----:B------:R-:W-:Y:S01]  /*9270*/  IMAD.IADD R38, R3, 0x1, R2 ;  /* 0x0000000103267824 */ /* 0x000fe200078e0202 */
[----:B------:R-:W-:-:S02]  /*9280*/  F2FP.SATFINITE.E4M3.F32.PACK_AB_MERGE_C R56, R57, R56, RZ ;  /* 0x000000383938723e */ /* 0x000fc400048070ff */
[----:B------:R-:W-:Y:S02]  /*9290*/  F2FP.SATFINITE.E4M3.F32.PACK_AB_MERGE_C R58, R59, R58, RZ ;  /* 0x0000003a3b3a723e */ /* 0x000fe400048070ff */
[----:B------:R-:W-:Y:S02]  /*92a0*/  F2FP.SATFINITE.E4M3.F32.PACK_AB_MERGE_C R60, R61, R60, RZ ;  /* 0x0000003c3d3c723e */ /* 0x000fe400048070ff */
[----:B------:R-:W-:Y:S02]  /*92b0*/  F2FP.SATFINITE.E4M3.F32.PACK_AB_MERGE_C R62, R63, R62, RZ ;  /* 0x0000003e3f3e723e */ /* 0x000fe400048070ff */
[----:B------:R-:W-:Y:S02]  /*92c0*/  F2FP.SATFINITE.E4M3.F32.PACK_AB_MERGE_C R64, R65, R64, RZ ;  /* 0x000000404140723e */ /* 0x000fe400048070ff */
[----:B------:R-:W-:Y:S02]  /*92d0*/  F2FP.SATFINITE.E4M3.F32.PACK_AB_MERGE_C R66, R67, R66, RZ ;  /* 0x000000424342723e */ /* 0x000fe400048070ff */
[----:B------:R-:W-:-:S02]  /*92e0*/  PRMT R3, R154, 0x3340, R1 ;  /* 0x000033409a037816 */ /* 0x000fc40000000001 */
[----:B------:R-:W-:Y:S02]  /*92f0*/  PRMT R9, R50, 0x3340, R1 ;  /* 0x0000334032097816 */ /* 0x000fe40000000001 */
[----:B------:R-:W-:Y:S02]  /*9300*/  PRMT R2, R10, 0x3340, R15 ;  /* 0x000033400a027816 */ /* 0x000fe4000000000f */
[----:B------:R-:W-:Y:S02]  /*9310*/  PRMT R14, R21, 0x3340, R46 ;  /* 0x00003340150e7816 */ /* 0x000fe4000000002e */
[--C-:B------:R-:W-:Y:S02]  /*9320*/  PRMT R6, R156, 0x3340, R1.reuse ;  /* 0x000033409c067816 */ /* 0x100fe40000000001 */
[----:B------:R-:W-:Y:S02]  /*9330*/  PRMT R7, R48, 0x3340, R1 ;  /* 0x0000334030077816 */ /* 0x000fe40000000001 */
[----:B------:R-:W-:-:S02]  /*9340*/  PRMT R5, R13, 0x3340, R152 ;  /* 0x000033400d057816 */ /* 0x000fc40000000098 */
[----:B------:R-:W-:Y:S02]  /*9350*/  PRMT R12, R17, 0x3340, R158 ;  /* 0x00003340110c7816 */ /* 0x000fe4000000009e */
[----:B------:R-:W-:Y:S02]  /*9360*/  LOP3.LUT R72, R72, 0xffff, RZ, 0xc0, !PT ;  /* 0x0000ffff48487812 */ /* 0x000fe400078ec0ff */
[----:B------:R-:W-:Y:S02]  /*9370*/  LOP3.LUT R27, R76, 0xffff, RZ, 0xc0, !PT ;  /* 0x0000ffff4c1b7812 */ /* 0x000fe400078ec0ff */
[----:B------:R-:W-:Y:S02]  /*9380*/  LOP3.LUT R80, R80, 0xffff, RZ, 0xc0, !PT ;  /* 0x0000ffff50507812 */ /* 0x000fe400078ec0ff */
[----:B------:R-:W-:Y:S02]  /*9390*/  F2FP.SATFINITE.E4M3.F32.PACK_AB_MERGE_C R104, R105, R104, RZ ;  /* 0x000000686968723e */ /* 0x000fe400048070ff */
[----:B------:R-:W-:-:S02]  /*93a0*/  F2FP.SATFINITE.E4M3.F32.PACK_AB_MERGE_C R108, R109, R108, RZ ;  /* 0x0000006c6d6c723e */ /* 0x000fc400048070ff */
[----:B------:R-:W-:Y:S02]  /*93b0*/  F2FP.SATFINITE.E4M3.F32.PACK_AB_MERGE_C R112, R113, R112, RZ ;  /* 0x000000707170723e */ /* 0x000fe400048070ff */
[----:B------:R-:W-:Y:S02]  /*93c0*/  LOP3.LUT R56, R56, 0xffff, RZ, 0xc0, !PT ;  /* 0x0000ffff38387812 */ /* 0x000fe400078ec0ff */
[----:B------:R-:W-:Y:S02]  /*93d0*/  LOP3.LUT R58, R58, 0xffff, RZ, 0xc0, !PT ;  /* 0x0000ffff3a3a7812 */ /* 0x000fe400078ec0ff */
[----:B------:R-:W-:Y:S02]  /*93e0*/  LOP3.LUT R23, R60, 0xffff, RZ, 0xc0, !PT ;  /* 0x0000ffff3c177812 */ /* 0x000fe400078ec0ff */
[----:B------:R-:W-:Y:S02]  /*93f0*/  LOP3.LUT R25, R62, 0xffff, RZ, 0xc0, !PT ;  /* 0x0000ffff3e197812 */ /* 0x000fe400078ec0ff */
[----:B------:R-:W-:-:S02]  /*9400*/  LOP3.LUT R64, R64, 0xffff, RZ, 0xc0, !PT ;  /* 0x0000ffff40407812 */ /* 0x000fc400078ec0ff */
[----:B------:R-:W-:Y:S02]  /*9410*/  LOP3.LUT R66, R66, 0xffff, RZ, 0xc0, !PT ;  /* 0x0000ffff42427812 */ /* 0x000fe400078ec0ff */
[----:B------:R-:W-:Y:S02]  /*9420*/  F2FP.SATFINITE.E4M3.F32.PACK_AB_MERGE_C R88, R89, R88, RZ ;  /* 0x000000585958723e */ /* 0x000fe400048070ff */
[----:B------:R-:W-:Y:S02]  /*9430*/  F2FP.SATFINITE.E4M3.F32.PACK_AB_MERGE_C R90, R91, R90, RZ ;  /* 0x0000005a5b5a723e */ /* 0x000fe400048070ff */
[----:B------:R-:W-:Y:S02]  /*9440*/  F2FP.SATFINITE.E4M3.F32.PACK_AB_MERGE_C R92, R93, R92, RZ ;  /* 0x0000005c5d5c723e */ /* 0x000fe400048070ff */
[----:B------:R-:W-:Y:S02]  /*9450*/  F2FP.SATFINITE.E4M3.F32.PACK_AB_MERGE_C R94, R95, R94, RZ ;  /* 0x0000005e5f5e723e */ /* 0x000fe400048070ff */
[----:B------:R-:W-:-:S02]  /*9460*/  F2FP.SATFINITE.E4M3.F32.PACK_AB_MERGE_C R96, R97, R96, RZ ;  /* 0x000000606160723e */ /* 0x000fc400048070ff */
[----:B------:R-:W-:Y:S02]  /*9470*/  F2FP.SATFINITE.E4M3.F32.PACK_AB_MERGE_C R98, R99, R98, RZ ;  /* 0x000000626362723e */ /* 0x000fe400048070ff */
[----:B------:R-:W-:Y:S02]  /*9480*/  PRMT R2, R2, 0x5410, R3 ;  /* 0x0000541002027816 */ /* 0x000fe40000000003 */
[----:B------:R-:W-:Y:S02]  /*9490*/  PRMT R14, R14, 0x5410, R9 ;  /* 0x000054100e0e7816 */ /* 0x000fe40000000009 */
[----:B------:R-:W-:Y:S02]  /*94a0*/  PRMT R3, R5, 0x5410, R6 ;  /* 0x0000541005037816 */ /* 0x000fe40000000006 */
[----:B------:R-:W-:Y:S02]  /*94b0*/  PRMT R12, R12, 0x5410, R7 ;  /* 0x000054100c0c7816 */ /* 0x000fe40000000007 */
[----:B------:R-:W-:-:S02]  /*94c0*/  PRMT R9, R80, 0x3340, R1 ;  /* 0x0000334050097816 */ /* 0x000fc40000000001 */
[----:B------:R-:W-:Y:S02]  /*94d0*/  PRMT R20, R72, 0x3340, R27 ;  /* 0x0000334048147816 */ /* 0x000fe4000000001b */
[--C-:B------:R-:W-:Y:S02]  /*94e0*/  PRMT R5, R64, 0x3340, R1.reuse ;  /* 0x0000334040057816 */ /* 0x100fe40000000001 */
[----:B------:R-:W-:Y:S02]  /*94f0*/  PRMT R7, R66, 0x3340, R1 ;  /* 0x0000334042077816 */ /* 0x000fe40000000001 */
[----:B------:R-:W-:Y:S02]  /*9500*/  PRMT R16, R56, 0x3340, R23 ;  /* 0x0000334038107816 */ /* 0x000fe40000000017 */
[----:B------:R-:W-:Y:S02]  /*9510*/  PRMT R8, R58, 0x3340, R25 ;  /* 0x000033403a087816 */ /* 0x000fe40000000019 */
[----:B------:R-:W-:-:S02]  /*9520*/  LOP3.LUT R104, R104, 0xffff, RZ, 0xc0, !PT ;  /* 0x0000ffff68687812 */ /* 0x000fc400078ec0ff */
[----:B------:R-:W-:Y:S02]  /*9530*/  LOP3.LUT R35, R108, 0xffff, RZ, 0xc0, !PT ;  /* 0x0000ffff6c237812 */ /* 0x000fe400078ec0ff */
[----:B------:R-:W-:Y:S02]  /*9540*/  LOP3.LUT R112, R112, 0xffff, RZ, 0xc0, !PT ;  /* 0x0000ffff70707812 */ /* 0x000fe400078ec0ff */
[----:B------:R-:W-:Y:S02]  /*9550*/  F2FP.SATFINITE.E4M3.F32.PACK_AB_MERGE_C R136, R137, R136, RZ ;  /* 0x000000888988723e */ /* 0x000fe400048070ff */
[----:B------:R-:W-:Y:S02]  /*9560*/  F2FP.SATFINITE.E4M3.F32.PACK_AB_MERGE_C R138, R139, R138, RZ ;  /* 0x0000008a8b8a723e */ /* 0x000fe400048070ff */
[----:B------:R-:W-:Y:S02]  /*9570*/  F2FP.SATFINITE.E4M3.F32.PACK_AB_MERGE_C R140, R141, R140, RZ ;  /* 0x0000008c8d8c723e */ /* 0x000fe400048070ff */
[----:B------:R-:W-:-:S02]  /*9580*/  F2FP.SATFINITE.E4M3.F32.PACK_AB_MERGE_C R142, R143, R142, RZ ;  /* 0x0000008e8f8e723e */ /* 0x000fc400048070ff */
[----:B------:R-:W-:Y:S02]  /*9590*/  F2FP.SATFINITE.E4M3.F32.PACK_AB_MERGE_C R144, R145, R144, RZ ;  /* 0x000000909190723e */ /* 0x000fe400048070ff */
[----:B------:R-:W-:Y:S02]  /*95a0*/  F2FP.SATFINITE.E4M3.F32.PACK_AB_MERGE_C R146, R147, R146, RZ ;  /* 0x000000929392723e */ /* 0x000fe400048070ff */
[----:B------:R-:W-:Y:S02]  /*95b0*/  LOP3.LUT R88, R88, 0xffff, RZ, 0xc0, !PT ;  /* 0x0000ffff58587812 */ /* 0x000fe400078ec0ff */
[----:B------:R-:W-:Y:S02]  /*95c0*/  LOP3.LUT R90, R90, 0xffff, RZ, 0xc0, !PT ;  /* 0x0000ffff5a5a7812 */ /* 0x000fe400078ec0ff */
[----:B------:R-:W-:Y:S02]  /*95d0*/  LOP3.LUT R31, R92, 0xffff, RZ, 0xc0, !PT ;  /* 0x0000ffff5c1f7812 */ /* 0x000fe400078ec0ff */
        /* <DEDUP_REMOVED lines=9> */
[----:B------:R-:W-:Y:S02]  /*9670*/  PRMT R20, R20, 0x5410, R9 ;  /* 0x0000541014147816 */ /* 0x000fe40000000009 */
[----:B------:R-:W-:Y:S02]  /*9680*/  F2FP.SATFINITE.E4M3.F32.PACK_AB_MERGE_C R74, R75, R74, RZ ;  /* 0x0000004a4b4a723e */ /* 0x000fe400048070ff */
[----:B------:R-:W-:Y:S02]  /*9690*/  F2FP.SATFINITE.E4M3.F32.PACK_AB_MERGE_C R78, R79, R78, RZ ;  /* 0x0000004e4f4e723e */ /* 0x000fe400048070ff */
[----:B------:R-:W-:-:S02]  /*96a0*/  F2FP.SATFINITE.E4M3.F32.PACK_AB_MERGE_C R82, R83, R82, RZ ;  /* 0x000000525352723e */ /* 0x000fc400048070ff */
[----:B------:R-:W-:Y:S02]  /*96b0*/  PRMT R16, R16, 0x5410, R5 ;  /* 0x0000541010107816 */ /* 0x000fe40000000005 */
[----:B------:R-:W-:Y:S02]  /*96c0*/  PRMT R8, R8, 0x5410, R7 ;  /* 0x0000541008087816 */ /* 0x000fe40000000007 */
[----:B------:R-:W-:Y:S02]  /*96d0*/  PRMT R9, R112, 0x3340, R1 ;  /* 0x0000334070097816 */ /* 0x000fe40000000001 */
[----:B------:R-:W-:Y:S02]  /*96e0*/  PRMT R28, R104, 0x3340, R35 ;  /* 0x00003340681c7816 */ /* 0x000fe40000000023 */
[--C-:B------:R-:W-:Y:S02]  /*96f0*/  PRMT R5, R96, 0x3340, R1.reuse ;  /* 0x0000334060057816 */ /* 0x100fe40000000001 */
[----:B------:R-:W-:-:S02]  /*9700*/  PRMT R7, R98, 0x3340, R1 ;  /* 0x0000334062077816 */ /* 0x000fc40000000001 */
[----:B------:R-:W-:Y:S02]  /*9710*/  PRMT R24, R88, 0x3340, R31 ;  /* 0x0000334058187816 */ /* 0x000fe4000000001f */
[----:B------:R-:W-:Y:S02]  /*9720*/  PRMT R26, R90, 0x3340, R33 ;  /* 0x000033405a1a7816 */ /* 0x000fe40000000021 */
[----:B------:R-:W-:Y:S02]  /*9730*/  LOP3.LUT R136, R136, 0xffff, RZ, 0xc0, !PT ;  /* 0x0000ffff88887812 */ /* 0x000fe400078ec0ff */
[----:B------:R-:W-:Y:S02]  /*9740*/  LOP3.LUT R138, R138, 0xffff, RZ, 0xc0, !PT ;  /* 0x0000ffff8a8a7812 */ /* 0x000fe400078ec0ff */
[----:B------:R-:W-:Y:S02]  /*9750*/  LOP3.LUT R45, R140, 0xffff, RZ, 0xc0, !PT ;  /* 0x0000ffff8c2d7812 */ /* 0x000fe400078ec0ff */
[----:B------:R-:W-:-:S02]  /*9760*/  LOP3.LUT R47, R142, 0xffff, RZ, 0xc0, !PT ;  /* 0x0000ffff8e2f7812 */ /* 0x000fc400078ec0ff */
[----:B------:R-:W-:Y:S02]  /*9770*/  LOP3.LUT R144, R144, 0xffff, RZ, 0xc0, !PT ;  /* 0x0000ffff90907812 */ /* 0x000fe400078ec0ff */
[----:B------:R-:W-:Y:S02]  /*9780*/  LOP3.LUT R146, R146, 0xffff, RZ, 0xc0, !PT ;  /* 0x0000ffff92927812 */ /* 0x000fe400078ec0ff */
        /* <DEDUP_REMOVED lines=9> */
[----:B------:R-:W-:-:S02]  /*9820*/  PRMT R28, R28, 0x5410, R9 ;  /* 0x000054101c1c7816 */ /* 0x000fc40000000009 */
[----:B------:R-:W-:Y:S02]  /*9830*/  F2FP.SATFINITE.E4M3.F32.PACK_AB_MERGE_C R106, R107, R106, RZ ;  /* 0x0000006a6b6a723e */ /* 0x000fe400048070ff */
[----:B------:R-:W-:Y:S02]  /*9840*/  F2FP.SATFINITE.E4M3.F32.PACK_AB_MERGE_C R110, R111, R110, RZ ;  /* 0x0000006e6f6e723e */ /* 0x000fe400048070ff */
[----:B------:R-:W-:Y:S02]  /*9850*/  F2FP.SATFINITE.E4M3.F32.PACK_AB_MERGE_C R114, R115, R114, RZ ;  /* 0x000000727372723e */ /* 0x000fe400048070ff */
[----:B------:R-:W-:Y:S02]  /*9860*/  PRMT R24, R24, 0x5410, R5 ;  /* 0x0000541018187816 */ /* 0x000fe40000000005 */
[----:B------:R-:W-:Y:S02]  /*9870*/  PRMT R26, R26, 0x5410, R7 ;  /* 0x000054101a1a7816 */ /* 0x000fe40000000007 */
        /* <DEDUP_REMOVED lines=8> */
[----:B------:R-:W-:Y:S02]  /*9900*/  F2FP.SATFINITE.E4M3.F32.PACK_AB_MERGE_C R36, R37, R36, RZ ;  /* 0x000000242524723e */ /* 0x000fe400048070ff */
[----:B------:R-:W-:Y:S02]  /*9910*/  PRMT R11, R82, 0x3340, R1 ;  /* 0x00003340520b7816 */ /* 0x000fe40000000001 */
[----:B------:R-:W-:Y:S02]  /*9920*/  PRMT R22, R74, 0x3340, R29 ;  /* 0x000033404a167816 */ /* 0x000fe4000000001d */
[----:B------:R-:W-:Y:S02]  /*9930*/  LOP3.LUT R106, R106, 0xffff, RZ, 0xc0, !PT ;  /* 0x0000ffff6a6a7812 */ /* 0x000fe400078ec0ff */
[----:B------:R-:W-:-:S02]  /*9940*/  LOP3.LUT R37, R110, 0xffff, RZ, 0xc0, !PT ;  /* 0x0000ffff6e257812 */ /* 0x000fc400078ec0ff */
[----:B------:R-:W-:Y:S02]  /*9950*/  LOP3.LUT R114, R114, 0xffff, RZ, 0xc0, !PT ;  /* 0x0000ffff72727812 */ /* 0x000fe400078ec0ff */
[----:B------:R-:W-:Y:S02]  /*9960*/  PRMT R40, R40, 0x5410, R9 ;  /* 0x0000541028287816 */ /* 0x000fe40000000009 */
[----:B------:R-:W-:Y:S02]  /*9970*/  PRMT R39, R39, 0x5410, R6 ;  /* 0x0000541027277816 */ /* 0x000fe40000000006 */
[----:B------:R-:W-:Y:S02]  /*9980*/  PRMT R32, R32, 0x5410, R5 ;  /* 0x0000541020207816 */ /* 0x000fe40000000005 */
[----:B------:R-:W-:Y:S02]  /*9990*/  PRMT R34, R34, 0x5410, R7 ;  /* 0x0000541022227816 */ /* 0x000fe40000000007 */
[----:B------:R-:W-:-:S02]  /*99a0*/  SHF.R.U32.HI R6, RZ, 0x8, R13 ;  /* 0x00000008ff067819 */ /* 0x000fc4000001160d */
[----:B------:R-:W-:Y:S02]  /*99b0*/  SHF.R.U32.HI R9, RZ, 0x8, R152 ;  /* 0x00000008ff097819 */ /* 0x000fe40000011698 */
[----:B------:R-:W-:Y:S02]  /*99c0*/  SHF.R.U32.HI R5, RZ, 0x8, R10 ;  /* 0x00000008ff057819 */ /* 0x000fe4000001160a */
[----:B------:R-:W-:Y:S02]  /*99d0*/  SHF.R.U32.HI R7, RZ, 0x8, R15 ;  /* 0x00000008ff077819 */ /* 0x000fe4000001160f */
[----:B------:R-:W-:Y:S02]  /*99e0*/  PRMT R22, R22, 0x5410, R11 ;  /* 0x0000541016167816 */ /* 0x000fe4000000000b */
[----:B------:R-:W-:Y:S02]  /*99f0*/  SHF.R.U32.HI R10, RZ, 0x8, R154 ;  /* 0x00000008ff0a7819 */ /* 0x000fe4000001169a */
[----:B------:R-:W-:-:S02]  /*9a00*/  PRMT R11, R114, 0x3340, R1 ;  /* 0x00003340720b7816 */ /* 0x000fc40000000001 */
[----:B------:R-:W-:Y:S02]  /*9a10*/  PRMT R30, R106, 0x3340, R37 ;  /* 0x000033406a1e7816 */ /* 0x000fe40000000025 */
[----:B------:R-:W-:Y:S02]  /*9a20*/  LOP3.LUT R9, R9, 0xffff, RZ, 0xc0, !PT ;  /* 0x0000ffff09097812 */ /* 0x000fe400078ec0ff */
[----:B------:R-:W-:Y:S02]  /*9a30*/  LOP3.LUT R6, R6, 0xffff, RZ, 0xc0, !PT ;  /* 0x0000ffff06067812 */ /* 0x000fe400078ec0ff */
[----:B------:R-:W-:Y:S02]  /*9a40*/  LOP3.LUT R7, R7, 0xffff, RZ, 0xc0, !PT ;  /* 0x0000ffff07077812 */ /* 0x000fe400078ec0ff */
[----:B------:R-:W-:Y:S02]  /*9a50*/  LOP3.LUT R42, R5, 0xffff, RZ, 0xc0, !PT ;  /* 0x0000ffff052a7812 */ /* 0x000fe400078ec0ff */
[----:B------:R-:W-:-:S02]  /*9a60*/  LOP3.LUT R10, R10, 0xffff, RZ, 0xc0, !PT ;  /* 0x0000ffff0a0a7812 */ /* 0x000fc400078ec0ff */
[----:B------:R-:W-:Y:S02]  /*9a70*/  PRMT R30, R30, 0x5410, R11 ;  /* 0x000054101e1e7816 */ /* 0x000fe4000000000b */
[----:B------:R-:W-:Y:S02]  /*9a80*/  SHF.R.U32.HI R11, RZ, 0x8, R156 ;  /* 0x00000008ff0b7819 */ /* 0x000fe4000001169c */
[----:B------:R-:W-:Y:S02]  /*9a90*/  PRMT R15, R6, 0x3340, R9 ;  /* 0x00003340060f7816 */ /* 0x000fe40000000009 */
[----:B------:R-:W-:Y:S02]  /*9aa0*/  PRMT R42, R42, 0x3340, R7 ;  /* 0x000033402a2a7816 */ /* 0x000fe40000000007 */
[----:B------:R-:W-:Y:S02]  /*9ab0*/  SHF.R.U32.HI R5, RZ, 0x8, R17 ;  /* 0x00000008ff057819 */ /* 0x000fe40000011611 */
[----:B------:R-:W-:-:S02]  /*9ac0*/  SHF.R.U32.HI R6, RZ, 0x8, R21 ;  /* 0x00000008ff067819 */ /* 0x000fc40000011615 */
[----:B------:R-:W-:Y:S02]  /*9ad0*/  SHF.R.U32.HI R9, RZ, 0x8, R46 ;  /* 0x00000008ff097819 */ /* 0x000fe4000001162e */
[----:B------:R-:W-:Y:S02]  /*9ae0*/  PRMT R13, R10, 0x3340, R1 ;  /* 0x000033400a0d7816 */ /* 0x000fe40000000001 */
[----:B------:R-:W-:Y:S02]  /*9af0*/  SHF.R.U32.HI R7, RZ, 0x8, R158 ;  /* 0x00000008ff077819 */ /* 0x000fe4000001169e */
[----:B------:R-:W-:Y:S02]  /*9b00*/  SHF.R.U32.HI R10, RZ, 0x8, R48 ;  /* 0x00000008ff0a7819 */ /* 0x000fe40000011630 */
[----:B------:R-:W-:Y:S02]  /*9b10*/  LOP3.LUT R11, R11, 0xffff, RZ, 0xc0, !PT ;  /* 0x0000ffff0b0b7812 */ /* 0x000fe400078ec0ff */
[----:B------:R-:W-:-:S02]  /*9b20*/  LOP3.LUT R46, R5, 0xffff, RZ, 0xc0, !PT ;  /* 0x0000ffff052e7812 */ /* 0x000fc400078ec0ff */
[----:B------:R-:W-:Y:S02]  /*9b30*/  LOP3.LUT R9, R9, 0xffff, RZ, 0xc0, !PT ;  /* 0x0000ffff09097812 */ /* 0x000fe400078ec0ff */
[----:B------:R-:W-:Y:S02]  /*9b40*/  LOP3.LUT R6, R6, 0xffff, RZ, 0xc0, !PT ;  /* 0x0000ffff06067812 */ /* 0x000fe400078ec0ff */
[----:B------:R-:W-:Y:S02]  /*9b50*/  LOP3.LUT R7, R7, 0xffff, RZ, 0xc0, !PT ;  /* 0x0000ffff07077812 */ /* 0x000fe400078ec0ff */
[----:B------:R-:W-:Y:S02]  /*9b60*/  SHF.R.U32.HI R5, RZ, 0x8, R56 ;  /* 0x00000008ff057819 */ /* 0x000fe40000011638 */
[----:B------:R-:W-:Y:S02]  /*9b70*/  LOP3.LUT R10, R10, 0xffff, RZ, 0xc0, !PT ;  /* 0x0000ffff0a0a7812 */ /* 0x000fe400078ec0ff */
[----:B------:R-:W-:-:S02]  /*9b80*/  PRMT R44, R11, 0x3340, R18 ;  /* 0x000033400b2c7816 */ /* 0x000fc40000000012 */
[----:B------:R-:W-:Y:S02]  /*9b90*/  SHF.R.U32.HI R11, RZ, 0x8, R50 ;  /* 0x00000008ff0b7819 */ /* 0x000fe40000011632 */
[----:B------:R-:W-:Y:S02]  /*9ba0*/  PRMT R21, R6, 0x3340, R9 ;  /* 0x0000334006157816 */ /* 0x000fe40000000009 */
[----:B------:R-:W-:Y:S02]  /*9bb0*/  PRMT R46, R46, 0x3340, R7 ;  /* 0x000033402e2e7816 */ /* 0x000fe40000000007 */
[----:B------:R-:W-:Y:S02]  /*9bc0*/  SHF.R.U32.HI R6, RZ, 0x8, R58 ;  /* 0x00000008ff067819 */ /* 0x000fe4000001163a */
[----:B------:R-:W-:Y:S02]  /*9bd0*/  SHF.R.U32.HI R9, RZ, 0x8, R25 ;  /* 0x00000008ff097819 */ /* 0x000fe40000011619 */
[----:B------:R-:W-:-:S02]  /*9be0*/  LOP3.LUT R50, R5, 0xffff, RZ, 0xc0, !PT ;  /* 0x0000ffff05327812 */ /* 0x000fc400078ec0ff */
[----:B------:R-:W-:Y:S02]  /*9bf0*/  PRMT R17, R10, 0x3340, R1 ;  /* 0x000033400a117816 */ /* 0x000fe40000000001 */
[----:B------:R-:W-:Y:S02]  /*9c00*/  SHF.R.U32.HI R7, RZ, 0x8, R23 ;  /* 0x00000008ff077819 */ /* 0x000fe40000011617 */
        /* <DEDUP_REMOVED lines=8> */
[----:B------:R-:W-:Y:S02]  /*9c90*/  PRMT R25, R6, 0x3340, R9 ;  /* 0x0000334006197816 */ /* 0x000fe40000000009 */
[----:B------:R-:W-:-:S02]  /*9ca0*/  LOP3.LUT R11, R11, 0xffff, RZ, 0xc0, !PT ;  /* 0x0000ffff0b0b7812 */ /* 0x000fc400078ec0ff */
[----:B------:R-:W-:Y:S02]  /*9cb0*/  PRMT R50, R50, 0x3340, R7 ;  /* 0x0000334032327816 */ /* 0x000fe40000000007 */
[----:B------:R-:W-:Y:S02]  /*9cc0*/  SHF.R.U32.HI R6, RZ, 0x8, R74 ;  /* 0x00000008ff067819 */ /* 0x000fe4000001164a */
[----:B------:R-:W-:Y:S02]  /*9cd0*/  SHF.R.U32.HI R9, RZ, 0x8, R29 ;  /* 0x00000008ff097819 */ /* 0x000fe4000001161d */
[----:B------:R-:W-:Y:S02]  /*9ce0*/  PRMT R23, R10, 0x3340, R1 ;  /* 0x000033400a177816 */ /* 0x000fe40000000001 */
[----:B------:R-:W-:Y:S02]  /*9cf0*/  SHF.R.U32.HI R7, RZ, 0x8, R27 ;  /* 0x00000008ff077819 */ /* 0x000fe4000001161b */
[----:B------:R-:W-:-:S02]  /*9d00*/  LOP3.LUT R62, R5, 0xffff, RZ, 0xc0, !PT ;  /* 0x0000ffff053e7812 */ /* 0x000fc400078ec0ff */
[----:B------:R-:W-:Y:S02]  /*9d10*/  SHF.R.U32.HI R10, RZ, 0x8, R80 ;  /* 0x00000008ff0a7819 */ /* 0x000fe40000011650 */
[----:B------:R-:W-:Y:S02]  /*9d20*/  SHF.R.U32.HI R5, RZ, 0x8, R104 ;  /* 0x00000008ff057819 */ /* 0x000fe40000011668 */
[----:B------:R-:W-:Y:S02]  /*9d30*/  PRMT R48, R11, 0x3340, R18 ;  /* 0x000033400b307816 */ /* 0x000fe40000000012 */
[----:B------:R-:W-:Y:S02]  /*9d40*/  LOP3.LUT R9, R9, 0xffff, RZ, 0xc0, !PT ;  /* 0x0000ffff09097812 */ /* 0x000fe400078ec0ff */
[----:B------:R-:W-:Y:S02]  /*9d50*/  LOP3.LUT R6, R6, 0xffff, RZ, 0xc0, !PT ;  /* 0x0000ffff06067812 */ /* 0x000fe400078ec0ff */
[----:B------:R-:W-:-:S02]  /*9d60*/  SHF.R.U32.HI R11, RZ, 0x8, R66 ;  /* 0x00000008ff0b7819 */ /* 0x000fc40000011642 */
[----:B------:R-:W-:Y:S02]  /*9d70*/  LOP3.LUT R7, R7, 0xffff, RZ, 0xc0, !PT ;  /* 0x0000ffff07077812 */ /* 0x000fe400078ec0ff */
[----:B------:R-:W-:Y:S02]  /*9d80*/  LOP3.LUT R10, R10, 0xffff, RZ, 0xc0, !PT ;  /* 0x0000ffff0a0a7812 */ /* 0x000fe400078ec0ff */
[----:B------:R-:W-:Y:S02]  /*9d90*/  LOP3.LUT R66, R5, 0xffff, RZ, 0xc0, !PT ;  /* 0x0000ffff05427812 */ /* 0x000fe400078ec0ff */
[----:B------:R-:W-:Y:S02]  /*9da0*/  SHF.R.U32.HI R5, RZ, 0x8, R120 ;  /* 0x00000008ff057819 */ /* 0x000fe40000011678 */
[----:B------:R-:W-:Y:S02]  /*9db0*/  PRMT R29, R6, 0x3340, R9 ;  /* 0x00003340061d7816 */ /* 0x000fe40000000009 */
[----:B------:R-:W-:-:S02]  /*9dc0*/  PRMT R58, R58, 0x3340, R7 ;  /* 0x000033403a3a7816 */ /* 0x000fc40000000007 */
[----:B------:R-:W-:Y:S02]  /*9dd0*/  SHF.R.U32.HI R6, RZ, 0x8, R90 ;  /* 0x00000008ff067819 */ /* 0x000fe4000001165a */
[----:B------:R-:W-:Y:S02]  /*9de0*/  SHF.R.U32.HI R9, RZ, 0x8, R33 ;  /* 0x00000008ff097819 */ /* 0x000fe40000011621 */
[----:B------:R-:W-:Y:S02]  /*9df0*/  PRMT R27, R10, 0x3340, R1 ;  /* 0x000033400a1b7816 */ /* 0x000fe40000000001 */
[----:B------:R-:W-:Y:S02]  /*9e00*/  SHF.R.U32.HI R7, RZ, 0x8, R31 ;  /* 0x00000008ff077819 */ /* 0x000fe4000001161f */
[----:B------:R-:W-:Y:S02]  /*9e10*/  SHF.R.U32.HI R10, RZ, 0x8, R96 ;  /* 0x00000008ff0a7819 */ /* 0x000fe40000011660 */
[----:B------:R-:W-:-:S02]  /*9e20*/  LOP3.LUT R74, R5, 0xffff, RZ, 0xc0, !PT ;  /* 0x0000ffff054a7812 */ /* 0x000fc400078ec0ff */
[----:B------:R-:W-:Y:S02]  /*9e30*/  LOP3.LUT R11, R11, 0xffff, RZ, 0xc0, !PT ;  /* 0x0000ffff0b0b7812 */ /* 0x000fe400078ec0ff */
[----:B------:R-:W-:Y:S02]  /*9e40*/  SHF.R.U32.HI R5, RZ, 0x8, R136 ;  /* 0x00000008ff057819 */ /* 0x000fe40000011688 */
[----:B------:R-:W-:Y:S02]  /*9e50*/  LOP3.LUT R9, R9, 0xffff, RZ, 0xc0, !PT ;  /* 0x0000ffff09097812 */ /* 0x000fe400078ec0ff */
[----:B------:R-:W-:Y:S02]  /*9e60*/  LOP3.LUT R6, R6, 0xffff, RZ, 0xc0, !PT ;  /* 0x0000ffff06067812 */ /* 0x000fe400078ec0ff */
[----:B------:R-:W-:Y:S02]  /*9e70*/  LOP3.LUT R7, R7, 0xffff, RZ, 0xc0, !PT ;  /* 0x0000ffff07077812 */ /* 0x000fe400078ec0ff */
[----:B------:R-:W-:-:S02]  /*9e80*/  LOP3.LUT R10, R10, 0xffff, RZ, 0xc0, !PT ;  /* 0x0000ffff0a0a7812 */ /* 0x000fc400078ec0ff */
[----:B------:R-:W-:Y:S02]  /*9e90*/  PRMT R56, R11, 0x3340, R18 ;  /* 0x000033400b387816 */ /* 0x000fe40000000012 */
[----:B------:R-:W-:Y:S02]  /*9ea0*/  LOP3.LUT R78, R5, 0xffff, RZ, 0xc0, !PT ;  /* 0x0000ffff054e7812 */ /* 0x000fe400078ec0ff */
[----:B------:R-:W-:Y:S02]  /*9eb0*/  PRMT R33, R6, 0x3340, R9 ;  /* 0x0000334006217816 */ /* 0x000fe40000000009 */
[----:B------:R-:W-:Y:S02]  /*9ec0*/  PRMT R42, R42, 0x5410, R13 ;  /* 0x000054102a2a7816 */ /* 0x000fe4000000000d */
[----:B------:R-:W-:Y:S02]  /*9ed0*/  PRMT R15, R15, 0x5410, R44 ;  /* 0x000054100f0f7816 */ /* 0x000fe4000000002c */
[----:B------:R-:W-:-:S02]  /*9ee0*/  LOP3.LUT R5, R36, 0xffff, RZ, 0xc0, !PT ;  /* 0x0000ffff24057812 */ /* 0x000fc400078ec0ff */
[----:B------:R-:W-:Y:S02]  /*9ef0*/  LOP3.LUT R0, R0, 0xffff, RZ, 0xc0, !PT ;  /* 0x0000ffff00007812 */ /* 0x000fe400078ec0ff */
[----:B------:R-:W-:Y:S02]  /*9f00*/  PRMT R62, R62, 0x3340, R7 ;  /* 0x000033403e3e7816 */ /* 0x000fe40000000007 */
[----:B------:R-:W-:Y:S02]  /*9f10*/  SHF.R.U32.HI R6, RZ, 0x8, R106 ;  /* 0x00000008ff067819 */ /* 0x000fe4000001166a */
[----:B------:R-:W-:Y:S02]  /*9f20*/  SHF.R.U32.HI R9, RZ, 0x8, R37 ;  /* 0x00000008ff097819 */ /* 0x000fe40000011625 */
[----:B------:R-:W-:Y:S02]  /*9f30*/  PRMT R31, R10, 0x3340, R1 ;  /* 0x000033400a1f7816 */ /* 0x000fe40000000001 */
[----:B------:R-:W-:-:S02]  /*9f40*/  SHF.R.U32.HI R7, RZ, 0x8, R35 ;  /* 0x00000008ff077819 */ /* 0x000fc40000011623 */
[----:B------:R-:W-:Y:S02]  /*9f50*/  SHF.R.U32.HI R10, RZ, 0x8, R112 ;  /* 0x00000008ff0a7819 */ /* 0x000fe40000011670 */
[----:B------:R-:W-:Y:S02]  /*9f60*/  PRMT R172, R25, 0x5410, R56 ;  /* 0x0000541019ac7816 */ /* 0x000fe40000000038 */
[----:B------:R-:W-:Y:S02]  /*9f70*/  PRMT R174, R58, 0x5410, R27 ;  /* 0x000054103aae7816 */ /* 0x000fe4000000001b */
[--C-:B------:R-:W-:Y:S02]  /*9f80*/  PRMT R56, R2, 0x4210, R5.reuse ;  /* 0x0000421002387816 */ /* 0x100fe40000000005 */
[----:B------:R-:W-:Y:S02]  /*9f90*/  PRMT R57, R42, 0x5210, R5 ;  /* 0x000052102a397816 */ /* 0x000fe40000000005 */
[----:B------:R-:W-:-:S02]  /*9fa0*/  PRMT R58, R3, 0x4210, R0 ;  /* 0x00004210033a7816 */ /* 0x000fc40000000000 */
[----:B------:R-:W-:Y:S01]  /*9fb0*/  PRMT R59, R15, 0x5210, R0 ;  /* 0x000052100f3b7816 */ /* 0x000fe20000000000 */
[----:B------:R-:W-:Y:S01]  /*9fc0*/  BAR.SYNC.DEFER_BLOCKING 0x0 ;  /* 0x0000000000007b1d */ /* 0x000fe20000010000 */
[----:B------:R-:W-:Y:S02]  /*9fd0*/  LOP3.LUT R9, R9, 0xffff, RZ, 0xc0, !PT ;  /* 0x0000ffff09097812 */ /* 0x000fe400078ec0ff */
[----:B------:R-:W-:Y:S02]  /*9fe0*/  LOP3.LUT R6, R6, 0xffff, RZ, 0xc0, !PT ;  /* 0x0000ffff06067812 */ /* 0x000fe400078ec0ff */
[----:B------:R-:W-:Y:S02]  /*9ff0*/  LOP3.LUT R7, R7, 0xffff, RZ, 0xc0, !PT ;  /* 0x0000ffff07077812 */ /* 0x000fe400078ec0ff */
[----:B------:R-:W-:Y:S02]  /*a000*/  LOP3.LUT R10, R10, 0xffff, RZ, 0xc0, !PT ;  /* 0x0000ffff0a0a7812 */ /* 0x000fe400078ec0ff */
[----:B------:R-:W-:-:S02]  /*a010*/  PRMT R37, R6, 0x3340, R9 ;  /* 0x0000334006257816 */ /* 0x000fc40000000009 */
[----:B------:R-:W-:Y:S02]  /*a020*/  PRMT R66, R66, 0x3340, R7 ;  /* 0x0000334042427816 */ /* 0x000fe40000000007 */
[----:B------:R-:W-:Y:S02]  /*a030*/  SHF.R.U32.HI R6, RZ, 0x8, R122 ;  /* 0x00000008ff067819 */ /* 0x000fe4000001167a */
[----:B------:R-:W-:Y:S02]  /*a040*/  SHF.R.U32.HI R9, RZ, 0x8, R43 ;  /* 0x00000008ff097819 */ /* 0x000fe4000001162b */
[----:B------:R-:W-:Y:S02]  /*a050*/  PRMT R35, R10, 0x3340, R1 ;  /* 0x000033400a237816 */ /* 0x000fe40000000001 */
[----:B------:R-:W-:Y:S02]  /*a060*/  SHF.R.U32.HI R7, RZ, 0x8, R41 ;  /* 0x00000008ff077819 */ /* 0x000fe40000011629 */
[----:B------:R-:W-:-:S02]  /*a070*/  SHF.R.U32.HI R10, RZ, 0x8, R128 ;  /* 0x00000008ff0a7819 */ /* 0x000fc40000011680 */
[----:B------:R-:W-:Y:S01]  /*a080*/  LOP3.LUT R9, R9, 0xffff, RZ, 0xc0, !PT ;  /* 0x0000ffff09097812 */ /* 0x000fe200078ec0ff */
[----:B------:R0:W-:Y:S01]  /*a090*/  STSM.16.M88.4 [R38], R56 ;  /* 0x0000003826007844 */ /* 0x0001e20000000200 */
[----:B------:R-:W-:Y:S02]  /*a0a0*/  LOP3.LUT R6, R6, 0xffff, RZ, 0xc0, !PT ;  /* 0x0000ffff06067812 */ /* 0x000fe400078ec0ff */
[----:B------:R-:W-:Y:S02]  /*a0b0*/  LOP3.LUT R7, R7, 0xffff, RZ, 0xc0, !PT ;  /* 0x0000ffff07077812 */ /* 0x000fe400078ec0ff */
[----:B------:R-:W-:Y:S02]  /*a0c0*/  LOP3.LUT R10, R10, 0xffff, RZ, 0xc0, !PT ;  /* 0x0000ffff0a0a7812 */ /* 0x000fe400078ec0ff */
        /* <DEDUP_REMOVED lines=9> */
[----:B------:R-:W-:Y:S02]  /*a160*/  F2FP.SATFINITE.E4M3.F32.PACK_AB_MERGE_C R52, R53, R52, RZ ;  /* 0x000000343534723e */ /* 0x000fe400048070ff */
[----:B------:R-:W-:Y:S02]  /*a170*/  LOP3.LUT R7, R7, 0xffff, RZ, 0xc0, !PT ;  /* 0x0000ffff07077812 */ /* 0x000fe400078ec0ff */
[----:B------:R-:W-:Y:S02]  /*a180*/  LOP3.LUT R10, R10, 0xffff, RZ, 0xc0, !PT ;  /* 0x0000ffff0a0a7812 */ /* 0x000fe400078ec0ff */
[----:B------:R-:W-:Y:S02]  /*a190*/  LOP3.LUT R3, R4, 0x7f, RZ, 0xc0, !PT ;  /* 0x0000007f04037812 */ /* 0x000fe400078ec0ff */
[----:B------:R-:W-:-:S02]  /*a1a0*/  PRMT R9, R6, 0x3340, R9 ;  /* 0x0000334006097816 */ /* 0x000fc40000000009 */
[----:B------:R-:W-:Y:S02]  /*a1b0*/  PRMT R7, R78, 0x3340, R7 ;  /* 0x000033404e077816 */ /* 0x000fe40000000007 */
[----:B------:R-:W-:Y:S02]  /*a1c0*/  PRMT R6, R46, 0x5410, R17 ;  /* 0x000054102e067816 */ /* 0x000fe40000000011 */
[----:B------:R-:W-:Y:S02]  /*a1d0*/  LOP3.LUT R13, R52, 0xffff, RZ, 0xc0, !PT ;  /* 0x0000ffff340d7812 */ /* 0x000fe400078ec0ff */
[----:B------:R-:W-:Y:S02]  /*a1e0*/  PRMT R78, R10, 0x3340, R1 ;  /* 0x000033400a4e7816 */ /* 0x000fe40000000001 */
[----:B------:R-:W-:Y:S01]  /*a1f0*/  LEA R3, R3, UR8, 0x4 ;  /* 0x0000000803037c11 */ /* 0x000fe2000f8e20ff */
[----:B------:R-:W-:Y:S01]  /*a200*/  ULDC UR8, c[0x0][0x22c] ;  /* 0x00008b0000087ab9 */ /* 0x000fe20000000800 */
[----:B------:R-:W-:-:S02]  /*a210*/  PRMT R12, R12, 0x4210, R13 ;  /* 0x000042100c0c7816 */ /* 0x000fc4000000000d */
[----:B------:R-:W-:Y:S02]  /*a220*/  PRMT R188, R7, 0x5410, R78 ;  /* 0x0000541007bc7816 */ /* 0x000fe4000000004e */
[----:B------:R-:W-:Y:S02]  /*a230*/  LEA.HI R2, R4, R19, RZ, 0x1a ;  /* 0x0000001304027211 */ /* 0x000fe400078fd0ff */
[----:B------:R-:W-:Y:S01]  /*a240*/  PRMT R13, R6, 0x5210, R13 ;  /* 0x00005210060d7816 */ /* 0x000fe2000000000d */
[----:B------:R-:W-:Y:S01]  /*a250*/  BAR.SYNC.DEFER_BLOCKING 0x0 ;  /* 0x0000000000007b1d */ /* 0x000fe20000010000 */
[----:B------:R-:W-:Y:S02]  /*a260*/  SHF.R.U32.HI R11, RZ, 0x8, R82 ;  /* 0x00000008ff0b7819 */ /* 0x000fe40000011652 */
[----:B------:R-:W-:Y:S02]  /*a270*/  F2FP.SATFINITE.E4M3.F32.PACK_AB_MERGE_C R54, R55, R54, RZ ;  /* 0x000000363736723e */ /* 0x000fe400048070ff */
[----:B------:R-:W-:-:S02]  /*a280*/  LOP3.LUT R11, R11, 0xffff, RZ, 0xc0, !PT ;  /* 0x0000ffff0b0b7812 */ /* 0x000fc400078ec0ff */
[----:B------:R-:W-:Y:S02]  /*a290*/  PRMT R10, R21, 0x5410, R48 ;  /* 0x00005410150a7816 */ /* 0x000fe40000000030 */
[----:B------:R-:W-:Y:S02]  /*a2a0*/  PRMT R60, R11, 0x3340, R18 ;  /* 0x000033400b3c7816 */ /* 0x000fe40000000012 */
[----:B------:R-:W-:Y:S02]  /*a2b0*/  SHF.R.U32.HI R11, RZ, 0x8, R98 ;  /* 0x00000008ff0b7819 */ /* 0x000fe40000011662 */
[----:B--2---:R-:W-:Y:S02]  /*a2c0*/  LEA.HI R189, R189, 0x1e, RZ, 0x1a ;  /* 0x0000001ebdbd7811 */ /* 0x004fe400078fd0ff */
[----:B-1----:R-:W-:Y:S02]  /*a2d0*/  LEA.HI R187, R187, 0xe, RZ, 0x1a ;  /* 0x0000000ebbbb7811 */ /* 0x002fe400078fd0ff */
[----:B------:R-:W-:Y:S01]  /*a2e0*/  F2FP.SATFINITE.E4M3.F32.PACK_AB_MERGE_C R70, R71, R70, RZ ;  /* 0x000000464746723e */ /* 0x000fe200048070ff */
[----:B------:R-:W-:Y:S01]  /*a2f0*/  IMAD.IADD R44, R19, 0x1, R189 ;  /* 0x00000001132c7824 */ /* 0x000fe200078e02bd */
[----:B------:R-:W-:Y:S01]  /*a300*/  F2FP.SATFINITE.E4M3.F32.PACK_AB_MERGE_C R68, R69, R68, RZ ;  /* 0x000000444544723e */ /* 0x000fe200048070ff */
[----:B------:R-:W-:Y:S01]  /*a310*/  IMAD.IADD R53, R19, 0x1, R187 ;  /* 0x0000000113357824 */ /* 0x000fe200078e02bb */
[----:B------:R-:W-:-:S02]  /*a320*/  F2FP.SATFINITE.E4M3.F32.PACK_AB_MERGE_C R84, R85, R84, RZ ;  /* 0x000000545554723e */ /* 0x000fc400048070ff */
[----:B------:R-:W-:Y:S01]  /*a330*/  F2FP.SATFINITE.E4M3.F32.PACK_AB_MERGE_C R86, R87, R86, RZ ;  /* 0x000000565756723e */ /* 0x000fe200048070ff */
[----:B------:R-:W1:Y:S01]  /*a340*/  LDS.128 R4, [R3] ;  /* 0x0000000003047984 */ /* 0x000e620000000c00 */
[----:B------:R-:W-:Y:S02]  /*a350*/  LOP3.LUT R15, R54, 0xffff, RZ, 0xc0, !PT ;  /* 0x0000ffff360f7812 */ /* 0x000fe400078ec0ff */
[----:B------:R-:W-:Y:S02]  /*a360*/  LOP3.LUT R11, R11, 0xffff, RZ, 0xc0, !PT ;  /* 0x0000ffff0b0b7812 */ /* 0x000fe400078ec0ff */
[--C-:B------:R-:W-:Y:S02]  /*a370*/  PRMT R14, R14, 0x4210, R15.reuse ;  /* 0x000042100e0e7816 */ /* 0x100fe4000000000f */
[----:B------:R-:W-:Y:S02]  /*a380*/  PRMT R64, R11, 0x3340, R18 ;  /* 0x000033400b407816 */ /* 0x000fe40000000012 */
[----:B------:R-:W-:Y:S01]  /*a390*/  PRMT R15, R10, 0x5210, R15 ;  /* 0x000052100a0f7816 */ /* 0x000fe2000000000f */
[----:B------:R-:W-:Y:S01]  /*a3a0*/  BAR.SYNC.DEFER_BLOCKING 0x0 ;  /* 0x0000000000007b1d */ /* 0x000fe20000010000 */
[----:B------:R-:W-:-:S02]  /*a3b0*/  SHF.R.U32.HI R11, RZ, 0x8, R114 ;  /* 0x00000008ff0b7819 */ /* 0x000fc40000011672 */
[----:B------:R-:W-:Y:S02]  /*a3c0*/  F2FP.SATFINITE.E4M3.F32.PACK_AB_MERGE_C R100, R101, R100, RZ ;  /* 0x000000646564723e */ /* 0x000fe400048070ff */
[----:B------:R-:W-:Y:S02]  /*a3d0*/  LOP3.LUT R72, R11, 0xffff, RZ, 0xc0, !PT ;  /* 0x0000ffff0b487812 */ /* 0x000fe400078ec0ff */
[----:B------:R-:W-:Y:S02]  /*a3e0*/  SHF.R.U32.HI R11, RZ, 0x8, R130 ;  /* 0x00000008ff0b7819 */ /* 0x000fe40000011682 */
[----:B------:R-:W-:Y:S02]  /*a3f0*/  PRMT R72, R72, 0x3340, R1 ;  /* 0x0000334048487816 */ /* 0x000fe40000000001 */
[----:B------:R-:W-:Y:S02]  /*a400*/  LOP3.LUT R76, R11, 0xffff, RZ, 0xc0, !PT ;  /* 0x0000ffff0b4c7812 */ /* 0x000fe400078ec0ff */
[----:B------:R-:W-:-:S02]  /*a410*/  SHF.R.U32.HI R11, RZ, 0x8, R146 ;  /* 0x00000008ff0b7819 */ /* 0x000fc40000011692 */
[--C-:B------:R-:W-:Y:S02]  /*a420*/  PRMT R76, R76, 0x3340, R1.reuse ;  /* 0x000033404c4c7816 */ /* 0x100fe40000000001 */
[----:B------:R-:W-:Y:S02]  /*a430*/  LOP3.LUT R80, R11, 0xffff, RZ, 0xc0, !PT ;  /* 0x0000ffff0b507812 */ /* 0x000fe400078ec0ff */
[----:B------:R-:W-:Y:S02]  /*a440*/  F2FP.SATFINITE.E4M3.F32.PACK_AB_MERGE_C R102, R103, R102, RZ ;  /* 0x000000666766723e */ /* 0x000fe400048070ff */
[----:B------:R-:W-:Y:S02]  /*a450*/  PRMT R80, R80, 0x3340, R1 ;  /* 0x0000334050507816 */ /* 0x000fe40000000001 */
[----:B------:R-:W-:Y:S01]  /*a460*/  F2FP.SATFINITE.E4M3.F32.PACK_AB_MERGE_C R116, R117, R116, RZ ;  /* 0x000000747574723e */ /* 0x000fe200048070ff */
[----:B------:R-:W-:Y:S01]  /*a470*/  STSM.16.M88.4 [R38], R12 ;  /* 0x0000000c26007844 */ /* 0x000fe20000000200 */
[----:B------:R-:W-:-:S02]  /*a480*/  F2FP.SATFINITE.E4M3.F32.PACK_AB_MERGE_C R118, R119, R118, RZ ;  /* 0x000000767776723e */ /* 0x000fc400048070ff */
[----:B------:R-:W-:Y:S01]  /*a490*/  F2FP.SATFINITE.E4M3.F32.PACK_AB_MERGE_C R132, R133, R132, RZ ;  /* 0x000000848584723e */ /* 0x000fe200048070ff */
[----:B------:R-:W-:Y:S01]  /*a4a0*/  BAR.SYNC.DEFER_BLOCKING 0x0 ;  /* 0x0000000000007b1d */ /* 0x000fe20000010000 */
[----:B------:R-:W-:Y:S02]  /*a4b0*/  F2FP.SATFINITE.E4M3.F32.PACK_AB_MERGE_C R134, R135, R134, RZ ;  /* 0x000000868786723e */ /* 0x000fe400048070ff */
[----:B------:R-:W-:Y:S02]  /*a4c0*/  F2FP.SATFINITE.E4M3.F32.PACK_AB_MERGE_C R148, R149, R148, RZ ;  /* 0x000000949594723e */ /* 0x000fe400048070ff */
[----:B------:R-:W-:Y:S02]  /*a4d0*/  F2FP.SATFINITE.E4M3.F32.PACK_AB_MERGE_C R150, R151, R150, RZ ;  /* 0x000000969796723e */ /* 0x000fe400048070ff */
[----:B------:R-:W-:Y:S02]  /*a4e0*/  PRMT R170, R50, 0x5410, R23 ;  /* 0x0000541032aa7816 */ /* 0x000fe40000000017 */
[----:B------:R-:W-:-:S02]  /*a4f0*/  PRMT R176, R29, 0x5410, R60 ;  /* 0x000054101db07816 */ /* 0x000fc4000000003c */
[----:B------:R-:W-:Y:S02]  /*a500*/  PRMT R178, R62, 0x5410, R31 ;  /* 0x000054103eb27816 */ /* 0x000fe4000000001f */
[----:B------:R-:W-:Y:S02]  /*a510*/  PRMT R180, R33, 0x5410, R64 ;  /* 0x0000541021b47816 */ /* 0x000fe40000000040 */
[----:B------:R-:W-:Y:S02]  /*a520*/  PRMT R182, R66, 0x5410, R35 ;  /* 0x0000541042b67816 */ /* 0x000fe40000000023 */
[----:B------:R-:W-:Y:S02]  /*a530*/  PRMT R36, R37, 0x5410, R72 ;  /* 0x0000541025247816 */ /* 0x000fe40000000048 */
[----:B------:R-:W-:Y:S02]  /*a540*/  PRMT R184, R74, 0x5410, R41 ;  /* 0x000054104ab87816 */ /* 0x000fe40000000029 */
[----:B------:R-:W-:-:S02]  /*a550*/  PRMT R186, R43, 0x5410, R76 ;  /* 0x000054102bba7816 */ /* 0x000fc4000000004c */
[----:B------:R-:W-:Y:S02]  /*a560*/  PRMT R169, R9, 0x5410, R80 ;  /* 0x0000541009a97816 */ /* 0x000fe40000000050 */
[C---:B------:R-:W-:Y:S02]  /*a570*/  LOP3.LUT R41, R19.reuse, R18, RZ, 0xfc, !PT ;  /* 0x0000001213297212 */ /* 0x040fe400078efcff */
[C-C-:B------:R-:W-:Y:S02]  /*a580*/  LOP3.LUT R42, R19.reuse, 0x2, R18.reuse, 0xfe, !PT ;  /* 0x00000002132a7812 */ /* 0x140fe400078efe12 */
[C-C-:B------:R-:W-:Y:S02]  /*a590*/  LOP3.LUT R152, R19.reuse, 0x4, R18.reuse, 0xfe, !PT ;  /* 0x0000000413987812 */ /* 0x140fe400078efe12 */
[C-C-:B------:R-:W-:Y:S02]  /*a5a0*/  LOP3.LUT R151, R19.reuse, 0x6, R18.reuse, 0xfe, !PT ;  /* 0x0000000613977812 */ /* 0x140fe400078efe12 */
[----:B------:R-:W-:-:S02]  /*a5b0*/  LOP3.LUT R147, R19, 0x8, R18, 0xfe, !PT ;  /* 0x0000000813937812 */ /* 0x000fc400078efe12 */
[C-C-:B------:R-:W-:Y:S02]  /*a5c0*/  LOP3.LUT R144, R19.reuse, 0xa, R18.reuse, 0xfe, !PT ;  /* 0x0000000a13907812 */ /* 0x140fe400078efe12 */
[C-C-:B------:R-:W-:Y:S02]  /*a5d0*/  LOP3.LUT R55, R19.reuse, 0xc, R18.reuse, 0xfe, !PT ;  /* 0x0000000c13377812 */ /* 0x140fe400078efe12 */
        /* <DEDUP_REMOVED lines=92> */
[C-C-:B0-----:R-:W-:Y:S02]  /*aba0*/  LOP3.LUT R56, R19.reuse, 0xe2, R18.reuse, 0xfe, !PT ;  /* 0x000000e213387812 */ /* 0x141fe400078efe12 */
        /* <DEDUP_REMOVED lines=11> */
[----:B------:R-:W-:Y:S02]  /*ac60*/  LOP3.LUT R0, R19, 0xfc, R18, 0xfe, !PT ;  /* 0x000000fc13007812 */ /* 0x000fe400078efe12 */
[----:B------:R-:W-:-:S04]  /*ac70*/  LOP3.LUT R19, R70, 0xffff, RZ, 0xc0, !PT ;  /* 0x0000ffff46137812 */ /* 0x000fc800078ec0ff */
[--C-:B------:R-:W-:Y:S02]  /*ac80*/  PRMT R18, R8, 0x4210, R19.reuse ;  /* 0x0000421008127816 */ /* 0x100fe40000000013 */
[----:B------:R-:W0:Y:S01]  /*ac90*/  LDS.128 R8, [R3] ;  /* 0x0000000003087984 */ /* 0x000e220000000c00 */
[----:B------:R-:W-:Y:S02]  /*aca0*/  LOP3.LUT R17, R68, 0xffff, RZ, 0xc0, !PT ;  /* 0x0000ffff44117812 */ /* 0x000fe400078ec0ff */
[----:B------:R-:W-:Y:S02]  /*acb0*/  PRMT R19, R172, 0x5210, R19 ;  /* 0x00005210ac137816 */ /* 0x000fe40000000013 */
[--C-:B------:R-:W-:Y:S02]  /*acc0*/  PRMT R16, R16, 0x4210, R17.reuse ;  /* 0x0000421010107816 */ /* 0x100fe40000000011 */
[----:B------:R-:W-:Y:S01]  /*acd0*/  PRMT R17, R170, 0x5210, R17 ;  /* 0x00005210aa117816 */ /* 0x000fe20000000011 */
[----:B------:R-:W-:Y:S06]  /*ace0*/  BAR.SYNC.DEFER_BLOCKING 0x0 ;  /* 0x0000000000007b1d */ /* 0x000fec0000010000 */
[----:B------:R-:W-:Y:S02]  /*acf0*/  STSM.16.M88.4 [R38], R16 ;  /* 0x0000001026007844 */ /* 0x000fe40000000200 */
[----:B------:R-:W-:Y:S01]  /*ad00*/  BAR.SYNC.DEFER_BLOCKING 0x0 ;  /* 0x0000000000007b1d */ /* 0x000fe20000010000 */
[----:B------:R-:W-:-:S02]  /*ad10*/  LOP3.LUT R21, R84, 0xffff, RZ, 0xc0, !PT ;  /* 0x0000ffff54157812 */ /* 0x000fc400078ec0ff */
[----:B------:R-:W-:Y:S02]  /*ad20*/  LOP3.LUT R23, R86, 0xffff, RZ, 0xc0, !PT ;  /* 0x0000ffff56177812 */ /* 0x000fe400078ec0ff */
[----:B------:R-:W-:Y:S01]  /*ad30*/  PRMT R20, R20, 0x4210, R21 ;  /* 0x0000421014147816 */ /* 0x000fe20000000015 */
[----:B------:R-:W2:Y:S01]  /*ad40*/  LDS.128 R12, [R3] ;  /* 0x00000000030c7984 */ /* 0x000ea20000000c00 */
[----:B------:R-:W-:Y:S02]  /*ad50*/  PRMT R22, R22, 0x4210, R23 ;  /* 0x0000421016167816 */ /* 0x000fe40000000017 */
[----:B------:R-:W-:Y:S02]  /*ad60*/  PRMT R21, R174, 0x5210, R21 ;  /* 0x00005210ae157816 */ /* 0x000fe40000000015 */
[----:B------:R-:W-:Y:S01]  /*ad70*/  PRMT R23, R176, 0x5210, R23 ;  /* 0x00005210b0177816 */ /* 0x000fe20000000017 */
[----:B------:R-:W-:Y:S06]  /*ad80*/  BAR.SYNC.DEFER_BLOCKING 0x0 ;  /* 0x0000000000007b1d */ /* 0x000fec0000010000 */
[----:B------:R-:W-:Y:S02]  /*ad90*/  STSM.16.M88.4 [R38], R20 ;  /* 0x0000001426007844 */ /* 0x000fe40000000200 */
[----:B------:R-:W-:Y:S01]  /*ada0*/  BAR.SYNC.DEFER_BLOCKING 0x0 ;  /* 0x0000000000007b1d */ /* 0x000fe20000010000 */
[----:B------:R-:W-:-:S02]  /*adb0*/  LOP3.LUT R25, R100, 0xffff, RZ, 0xc0, !PT ;  /* 0x0000ffff64197812 */ /* 0x000fc400078ec0ff */
[----:B------:R-:W-:Y:S02]  /*adc0*/  LOP3.LUT R27, R102, 0xffff, RZ, 0xc0, !PT ;  /* 0x0000ffff661b7812 */ /* 0x000fe400078ec0ff */
[----:B------:R-:W-:Y:S01]  /*add0*/  PRMT R24, R24, 0x4210, R25 ;  /* 0x0000421018187816 */ /* 0x000fe20000000019 */
[----:B------:R-:W4:Y:S01]  /*ade0*/  LDS.128 R16, [R3] ;  /* 0x0000000003107984 */ /* 0x000f220000000c00 */
        /* <DEDUP_REMOVED lines=14> */
[----:B------:R3:W-:Y:S02]  /*aed0*/  STSM.16.M88.4 [R38], R28 ;  /* 0x0000001c26007844 */ /* 0x0007e40000000200 */
        /* <DEDUP_REMOVED lines=8> */
[----:B------:R-:W-:Y:S01]  /*af60*/  BAR.SYNC.DEFER_BLOCKING 0x0 ;  /* 0x0000000000007b1d */ /* 0x000fe20000010000 */
[----:B---3--:R-:W-:-:S05]  /*af70*/  LOP3.LUT R29, R148, 0xffff, RZ, 0xc0, !PT ;  /* 0x0000ffff941d7812 */ /* 0x008fca00078ec0ff */
[----:B------:R3:W-:Y:S02]  /*af80*/  STSM.16.M88.4 [R38], R32 ;  /* 0x0000002026007844 */ /* 0x0007e40000000200 */
[--C-:B---3--:R-:W-:Y:S02]  /*af90*/  PRMT R32, R40, 0x4210, R29.reuse ;  /* 0x0000421028207816 */ /* 0x108fe4000000001d */
[----:B------:R-:W-:Y:S01]  /*afa0*/  PRMT R33, R188, 0x5210, R29 ;  /* 0x00005210bc217816 */ /* 0x000fe2000000001d */
[----:B------:R-:W-:Y:S01]  /*afb0*/  BAR.SYNC.DEFER_BLOCKING 0x0 ;  /* 0x0000000000007b1d */ /* 0x000fe20000010000 */
[----:B------:R-:W-:-:S05]  /*afc0*/  LOP3.LUT R150, R150, 0xffff, RZ, 0xc0, !PT ;  /* 0x0000ffff96967812 */ /* 0x000fca00078ec0ff */
[----:B------:R-:W3:Y:S01]  /*afd0*/  LDS.128 R28, [R3] ;  /* 0x00000000031c7984 */ /* 0x000ee20000000c00 */
[--C-:B------:R-:W-:Y:S02]  /*afe0*/  PRMT R34, R39, 0x4210, R150.reuse ;  /* 0x0000421027227816 */ /* 0x100fe40000000096 */
[----:B------:R-:W-:Y:S01]  /*aff0*/  PRMT R35, R169, 0x5210, R150 ;  /* 0x00005210a9237816 */ /* 0x000fe20000000096 */
[----:B------:R-:W-:Y:S01]  /*b000*/  BAR.SYNC.DEFER_BLOCKING 0x0 ;  /* 0x0000000000007b1d */ /* 0x000fe20000010000 */
[C---:B------:R-:W-:Y:S01]  /*b010*/  IMAD R37, R171.reuse, UR4, RZ ;  /* 0x00000004ab257c24 */ /* 0x040fe2000f8e02ff */
[----:B------:R-:W-:-:S04]  /*b020*/  ISETP.GE.AND P0, PT, R171, UR6, PT ;  /* 0x00000006ab007c0c */ /* 0x000fc8000bf06270 */
[----:B------:R-:W-:Y:S01]  /*b030*/  ULDC.64 UR4, c[0x0][0x220] ;  /* 0x0000880000047ab9 */ /* 0x000fe20000000a00 */
[----:B-1----:R-:W-:Y:S01]  /*b040*/  PRMT R169, R4, 0x7770, RZ ;  /* 0x0000777004a97816 */ /* 0x002fe200000000ff */
[----:B------:R-:W-:Y:S01]  /*b050*/  ULDC UR6, c[0x0][0x22c] ;  /* 0x00008b0000067ab9 */ /* 0x000fe20000000800 */
[----:B------:R-:W-:Y:S01]  /*b060*/  IADD3 R36, P2, R37, UR4, RZ ;  /* 0x0000000425247c10 */ /* 0x000fe2000ff5e0ff */
[----:B------:R-:W-:Y:S01]  /*b070*/  ULDC UR4, c[0x0][0x248] ;  /* 0x0000920000047ab9 */ /* 0x000fe20000000800 */
[C---:B------:R-:W-:Y:S01]  /*b080*/  ISETP.LT.AND P1, PT, R41.reuse, UR7, !P0 ;  /* 0x0000000729007c0c */ /* 0x040fe2000c721270 */
[----:B------:R-:W-:Y:S01]  /*b090*/  IMAD R52, R41, UR4, RZ ;  /* 0x0000000429347c24 */ /* 0x000fe2000f8e02ff */
[----:B------:R1:W-:Y:S01]  /*b0a0*/  STSM.16.M88.4 [R38], R32 ;  /* 0x0000002026007844 */ /* 0x0003e20000000200 */
[----:B------:R-:W-:Y:S01]  /*b0b0*/  LEA.HI.X.SX32 R37, R37, UR5, 0x1, P2 ;  /* 0x0000000525257c11 */ /* 0x000fe200090f0eff */
[----:B------:R-:W-:Y:S01]  /*b0c0*/  ULDC UR5, c[0x0][0x248] ;  /* 0x0000920000057ab9 */ /* 0x000fe20000000800 */
[----:B------:R-:W-:Y:S01]  /*b0d0*/  BAR.SYNC.DEFER_BLOCKING 0x0 ;  /* 0x0000000000007b1d */ /* 0x000fe20000010000 */
[----:B------:R-:W-:Y:S01]  /*b0e0*/  IADD3 R40, P2, R52, R36, RZ ;  /* 0x0000002434287210 */ /* 0x000fe20007f5e0ff */
[----:B------:R-:W-:-:S03]  /*b0f0*/  IMAD R43, R42, UR5, RZ ;  /* 0x000000052a2b7c24 */ /* 0x000fc6000f8e02ff */
[-C--:B------:R-:W-:Y:S01]  /*b100*/  LEA.HI.X.SX32 R41, R52, R37.reuse, 0x1, P2 ;  /* 0x0000002534297211 */ /* 0x080fe200010f0eff */
[----:B------:R-:W-:Y:S01]  /*b110*/  ULDC UR7, c[0x0][0x22c] ;  /* 0x00008b0000077ab9 */ /* 0x000fe20000000800 */
[----:B------:R-:W-:Y:S01]  /*b120*/  ISETP.LT.AND P4, PT, R42, UR6, !P0 ;  /* 0x000000062a007c0c */ /* 0x000fe2000c781270 */
[----:B------:R-:W-:Y:S01]  /*b130*/  ULDC UR4, c[0x0][0x248] ;  /* 0x0000920000047ab9 */ /* 0x000fe20000000800 */
[-C--:B------:R-:W-:Y:S01]  /*b140*/  IADD3 R42, P3, R43, R36.reuse, RZ ;  /* 0x000000242b2a7210 */ /* 0x080fe20007f7e0ff */
[----:B------:R-:W-:Y:S01]  /*b150*/  ULDC UR5, c[0x0][0x248] ;  /* 0x0000920000057ab9 */ /* 0x000fe20000000800 */
[----:B------:R-:W-:Y:S01]  /*b160*/  ULDC UR6, c[0x0][0x248] ;  /* 0x0000920000067ab9 */ /* 0x000fe20000000800 */
[C---:B------:R-:W-:Y:S01]  /*b170*/  ISETP.LT.AND P2, PT, R151.reuse, UR8, !P0 ;  /* 0x0000000897007c0c */ /* 0x040fe2000c741270 */
[----:B------:R-:W-:Y:S01]  /*b180*/  IMAD R151, R151, UR5, RZ ;  /* 0x0000000597977c24 */ /* 0x000fe2000f8e02ff */
[-C--:B------:R-:W-:Y:S01]  /*b190*/  LEA.HI.X.SX32 R43, R43, R37.reuse, 0x1, P3 ;  /* 0x000000252b2b7211 */ /* 0x080fe200018f0eff */
[----:B------:R-:W-:Y:S01]  /*b1a0*/  ULDC UR8, c[0x0][0x22c] ;  /* 0x00008b0000087ab9 */ /* 0x000fe20000000800 */
[C---:B------:R-:W-:Y:S01]  /*b1b0*/  ISETP.LT.AND P3, PT, R147.reuse, UR9, !P0 ;  /* 0x0000000993007c0c */ /* 0x040fe2000c761270 */
[----:B------:R-:W-:Y:S01]  /*b1c0*/  IMAD R147, R147, UR6, RZ ;  /* 0x0000000693937c24 */ /* 0x000fe2000f8e02ff */
[----:B------:R0:W-:Y:S01]  /*b1d0*/  @P1 STG.E.U8 desc[UR10][R40.64], R169 ;  /* 0x000000a928001986 */ /* 0x0001e2000c10110a */
[C---:B------:R-:W-:Y:S01]  /*b1e0*/  ISETP.LT.AND P1, PT, R152.reuse, UR7, !P0 ;  /* 0x0000000798007c0c */ /* 0x040fe2000c721270 */
[----:B------:R-:W-:Y:S01]  /*b1f0*/  IMAD R152, R152, UR4, RZ ;  /* 0x0000000498987c24 */ /* 0x000fe2000f8e02ff */
[----:B------:R-:W-:Y:S01]  /*b200*/  PRMT R39, R5, 0x7770, RZ ;  /* 0x0000777005277816 */ /* 0x000fe200000000ff */
[----:B------:R-:W-:Y:S01]  /*b210*/  ULDC UR7, c[0x0][0x22c] ;  /* 0x00008b0000077ab9 */ /* 0x000fe20000000800 */
[-C--:B-1----:R-:W-:Y:S01]  /*b220*/  IADD3 R34, P6, R151, R36.reuse, RZ ;  /* 0x0000002497227210 */ /* 0x082fe20007fde0ff */
[----:B------:R-:W-:Y:S01]  /*b230*/  ULDC UR4, c[0x0][0x248] ;  /* 0x0000920000047ab9 */ /* 0x000fe20000000800 */
[CC--:B------:R-:W-:Y:S01]  /*b240*/  IADD3 R32, P5, R152.reuse, R36.reuse, RZ ;  /* 0x0000002498207210 */ /* 0x0c0fe20007fbe0ff */
[----:B------:R1:W-:Y:S01]  /*b250*/  @P4 STG.E.U8 desc[UR10][R42.64], R39 ;  /* 0x000000272a004986 */ /* 0x0003e2000c10110a */
[----:B------:R-:W-:Y:S01]  /*b260*/  ULDC UR6, c[0x0][0x22c] ;  /* 0x00008b0000067ab9 */ /* 0x000fe20000000800 */
[----:B------:R-:W-:Y:S01]  /*b270*/  ULDC UR5, c[0x0][0x248] ;  /* 0x0000920000057ab9 */ /* 0x000fe20000000800 */
[----:B------:R-:W-:Y:S01]  /*b280*/  LEA.HI.X.SX32 R33, R152, R37, 0x1, P5 ;  /* 0x0000002598217211 */ /* 0x000fe200028f0eff */
[----:B------:R-:W-:Y:S01]  /*b290*/  ULDC UR9, c[0x0][0x22c] ;  /* 0x00008b0000097ab9 */ /* 0x000fe20000000800 */
[----:B------:R-:W-:-:S02]  /*b2a0*/  IADD3 R38, P5, R147, R36, RZ ;  /* 0x0000002493267210 */ /* 0x000fc40007fbe0ff */
[C---:B------:R-:W-:Y:S01]  /*b2b0*/  ISETP.LT.AND P4, PT, R144.reuse, UR7, !P0 ;  /* 0x0000000790007c0c */ /* 0x040fe2000c781270 */
[----:B------:R-:W-:Y:S01]  /*b2c0*/  IMAD R144, R144, UR4, RZ ;  /* 0x0000000490907c24 */ /* 0x000fe2000f8e02ff */
[----:B0-----:R-:W-:Y:S01]  /*b2d0*/  PRMT R169, R6, 0x7770, RZ ;  /* 0x0000777006a97816 */ /* 0x001fe200000000ff */
[----:B------:R-:W-:Y:S01]  /*b2e0*/  ULDC UR4, c[0x0][0x248] ;  /* 0x0000920000047ab9 */ /* 0x000fe20000000800 */
[-C--:B------:R-:W-:Y:S01]  /*b2f0*/  LEA.HI.X.SX32 R35, R151, R37.reuse, 0x1, P6 ;  /* 0x0000002597237211 */ /* 0x080fe200030f0eff */
[----:B------:R-:W-:Y:S01]  /*b300*/  ULDC UR7, c[0x0][0x22c] ;  /* 0x00008b0000077ab9 */ /* 0x000fe20000000800 */
[----:B-1----:R-:W-:Y:S01]  /*b310*/  LEA.HI.X.SX32 R39, R147, R37, 0x1, P5 ;  /* 0x0000002593277211 */ /* 0x002fe200028f0eff */
[----:B------:R-:W0:Y:S01]  /*b320*/  LDC R42, c[0x0][0x248] ;  /* 0x00009200ff2a7b82 */ /* 0x000e220000000800 */
[----:B------:R-:W-:Y:S02]  /*b330*/  PRMT R151, R7, 0x7770, RZ ;  /* 0x0000777007977816 */ /* 0x000fe400000000ff */
[----:B------:R-:W-:-:S02]  /*b340*/  PRMT R147, R4, 0x7771, RZ ;  /* 0x0000777104937816 */ /* 0x000fc400000000ff */
[C---:B------:R-:W-:Y:S01]  /*b350*/  ISETP.LT.AND P5, PT, R55.reuse, UR6, !P0 ;  /* 0x0000000637007c0c */ /* 0x040fe2000c7a1270 */
[----:B------:R-:W-:Y:S01]  /*b360*/  IMAD R55, R55, UR4, RZ ;  /* 0x0000000437377c24 */ /* 0x000fe2000f8e02ff */
[----:B------:R1:W-:Y:S01]  /*b370*/  @P1 STG.E.U8 desc[UR10][R32.64], R169 ;  /* 0x000000a920001986 */ /* 0x0003e2000c10110a */
[----:B------:R-:W-:Y:S01]  /*b380*/  IADD3 R40, P1, R144, R36, RZ ;  /* 0x0000002490287210 */ /* 0x000fe20007f3e0ff */
[----:B------:R-:W-:Y:S01]  /*b390*/  ULDC UR4, c[0x0][0x248] ;  /* 0x0000920000047ab9 */ /* 0x000fe20000000800 */
[----:B------:R-:W-:Y:S01]  /*b3a0*/  PRMT R43, R5, 0x7771, RZ ;  /* 0x00007771052b7816 */ /* 0x000fe200000000ff */
[----:B------:R-:W-:Y:S01]  /*b3b0*/  @P2 STG.E.U8 desc[UR10][R34.64], R151 ;  /* 0x0000009722002986 */ /* 0x000fe2000c10110a */
[----:B------:R-:W-:-:S03]  /*b3c0*/  ULDC UR6, c[0x0][0x248] ;  /* 0x0000920000067ab9 */ /* 0x000fc60000000800 */
[----:B------:R2:W-:Y:S01]  /*b3d0*/  @P3 STG.E.U8 desc[UR10][R38.64], R147 ;  /* 0x0000009326003986 */ /* 0x0005e2000c10110a */
[CC--:B-1----:R-:W-:Y:S02]  /*b3e0*/  IADD3 R32, P3, R55.reuse, R36.reuse, RZ ;  /* 0x0000002437207210 */ /* 0x0c2fe40007f7e0ff */
[-C--:B------:R-:W-:Y:S02]  /*b3f0*/  LEA.HI.X.SX32 R41, R144, R37.reuse, 0x1, P1 ;  /* 0x0000002590297211 */ /* 0x080fe400008f0eff */
[----:B------:R-:W-:Y:S02]  /*b400*/  LEA.HI.X.SX32 R33, R55, R37, 0x1, P3 ;  /* 0x0000002537217211 */ /* 0x000fe400018f0eff */
[C---:B------:R-:W-:Y:S01]  /*b410*/  ISETP.LT.AND P2, PT, R51.reuse, UR8, !P0 ;  /* 0x0000000833007c0c */ /* 0x040fe2000c741270 */
[----:B------:R-:W-:Y:S01]  /*b420*/  IMAD R51, R51, UR4, RZ ;  /* 0x0000000433337c24 */ /* 0x000fe2000f8e02ff */
[----:B------:R-:W-:Y:S02]  /*b430*/  PRMT R55, R6, 0x7771, RZ ;  /* 0x0000777106377816 */ /* 0x000fe400000000ff */
[C---:B------:R-:W-:Y:S01]  /*b440*/  ISETP.LT.AND P1, PT, R53.reuse, UR7, !P0 ;  /* 0x0000000735007c0c */ /* 0x040fe2000c721270 */
[----:B------:R-:W-:Y:S01]  /*b450*/  IMAD R53, R53, UR5, RZ ;  /* 0x0000000535357c24 */ /* 0x000fe2000f8e02ff */
[----:B------:R1:W-:Y:S01]  /*b460*/  @P4 STG.E.U8 desc[UR10][R40.64], R43 ;  /* 0x0000002b28004986 */ /* 0x0003e2000c10110a */
[----:B------:R-:W-:Y:S01]  /*b470*/  ULDC UR4, c[0x0][0x22c] ;  /* 0x00008b0000047ab9 */ /* 0x000fe20000000800 */
[----:B------:R-:W-:Y:S01]  /*b480*/  ULDC UR7, c[0x0][0x22c] ;  /* 0x00008b0000077ab9 */ /* 0x000fe20000000800 */
[----:B------:R-:W-:Y:S01]  /*b490*/  ULDC UR8, c[0x0][0x22c] ;  /* 0x00008b0000087ab9 */ /* 0x000fe20000000800 */
[----:B------:R4:W-:Y:S01]  /*b4a0*/  @P5 STG.E.U8 desc[UR10][R32.64], R55 ;  /* 0x0000003720005986 */ /* 0x0009e2000c10110a */
[-C--:B--2---:R-:W-:Y:S01]  /*b4b0*/  IADD3 R38, P5, R51, R36.reuse, RZ ;  /* 0x0000002433267210 */ /* 0x084fe20007fbe0ff */
[----:B------:R-:W-:Y:S01]  /*b4c0*/  ULDC UR5, c[0x0][0x248] ;  /* 0x0000920000057ab9 */ /* 0x000fe20000000800 */
[----:B------:R-:W-:-:S02]  /*b4d0*/  IADD3 R34, P3, R53, R36, RZ ;  /* 0x0000002435227210 */ /* 0x000fc40007f7e0ff */
[-C--:B------:R-:W-:Y:S02]  /*b4e0*/  LEA.HI.X.SX32 R39, R51, R37.reuse, 0x1, P5 ;  /* 0x0000002533277211 */ /* 0x080fe400028f0eff */
[C---:B------:R-:W-:Y:S01]  /*b4f0*/  ISETP.LT.AND P4, PT, R50.reuse, UR9, !P0 ;  /* 0x0000000932007c0c */ /* 0x040fe2000c781270 */
[----:B------:R-:W-:Y:S01]  /*b500*/  IMAD R50, R50, UR6, RZ ;  /* 0x0000000632327c24 */ /* 0x000fe2000f8e02ff */
[----:B------:R-:W-:Y:S01]  /*b510*/  LEA.HI.X.SX32 R35, R53, R37, 0x1, P3 ;  /* 0x0000002535237211 */ /* 0x000fe200018f0eff */
[----:B------:R-:W-:Y:S01]  /*b520*/  ULDC UR6, c[0x0][0x248] ;  /* 0x0000920000067ab9 */ /* 0x000fe20000000800 */
[----:B------:R-:W-:Y:S01]  /*b530*/  PRMT R51, R7, 0x7771, RZ ;  /* 0x0000777107337816 */ /* 0x000fe200000000ff */
[----:B------:R-:W-:Y:S01]  /*b540*/  ULDC UR9, c[0x0][0x22c] ;  /* 0x00008b0000097ab9 */ /* 0x000fe20000000800 */
[----:B------:R-:W-:Y:S01]  /*b550*/  ISETP.LT.AND P3, PT, R168, UR4, !P0 ;  /* 0x00000004a8007c0c */ /* 0x000fe2000c761270 */
[----:B------:R-:W-:Y:S01]  /*b560*/  ULDC UR4, c[0x0][0x248] ;  /* 0x0000920000047ab9 */ /* 0x000fe20000000800 */
[----:B-1----:R-:W-:Y:S01]  /*b570*/  IADD3 R40, P6, R50, R36, RZ ;  /* 0x0000002432287210 */ /* 0x002fe20007fde0ff */
[----:B------:R1:W-:Y:S01]  /*b580*/  @P1 STG.E.U8 desc[UR10][R34.64], R51 ;  /* 0x0000003322001986 */ /* 0x0003e2000c10110a */
[----:B------:R-:W-:-:S02]  /*b590*/  PRMT R43, R4, 0x7772, RZ ;  /* 0x00007772042b7816 */ /* 0x000fc400000000ff */
[C---:B------:R-:W-:Y:S01]  /*b5a0*/  ISETP.LT.AND P1, PT, R49.reuse, UR7, !P0 ;  /* 0x0000000731007c0c */ /* 0x040fe2000c721270 */
[----:B------:R-:W-:Y:S01]  /*b5b0*/  IMAD R49, R49, UR4, RZ ;  /* 0x0000000431317c24 */ /* 0x000fe2000f8e02ff */
[-C--:B------:R-:W-:Y:S01]  /*b5c0*/  LEA.HI.X.SX32 R41, R50, R37.reuse, 0x1, P6 ;  /* 0x0000002532297211 */ /* 0x080fe200030f0eff */
[----:B------:R-:W-:Y:S01]  /*b5d0*/  @P2 STG.E.U8 desc[UR10][R38.64], R43 ;  /* 0x0000002b26002986 */ /* 0x000fe2000c10110a */
[----:B----4-:R-:W-:Y:S01]  /*b5e0*/  PRMT R33, R5, 0x7772, RZ ;  /* 0x0000777205217816 */ /* 0x010fe200000000ff */
[----:B------:R-:W-:Y:S01]  /*b5f0*/  ULDC UR7, c[0x0][0x22c] ;  /* 0x00008b0000077ab9 */ /* 0x000fe20000000800 */
[-C--:B------:R-:W-:Y:S01]  /*b600*/  IADD3 R32, P2, R49, R36.reuse, RZ ;  /* 0x0000002431207210 */ /* 0x080fe20007f5e0ff */
[----:B------:R-:W-:Y:S01]  /*b610*/  ULDC UR4, c[0x0][0x248] ;  /* 0x0000920000047ab9 */ /* 0x000fe20000000800 */
[C---:B------:R-:W-:Y:S01]  /*b620*/  ISETP.LT.AND P5, PT, R46.reuse, UR8, !P0 ;  /* 0x000000082e007c0c */ /* 0x040fe2000c7a1270 */
[----:B------:R-:W-:Y:S01]  /*b630*/  IMAD R46, R46, UR5, RZ ;  /* 0x000000052e2e7c24 */ /* 0x000fe2000f8e02ff */
[----:B------:R2:W-:Y:S01]  /*b640*/  @P4 STG.E.U8 desc[UR10][R40.64], R33 ;  /* 0x0000002128004986 */ /* 0x0005e2000c10110a */
[C---:B------:R-:W-:Y:S01]  /*b650*/  ISETP.LT.AND P4, PT, R47.reuse, UR7, !P0 ;  /* 0x000000072f007c0c */ /* 0x040fe2000c781270 */
[----:B------:R-:W-:Y:S01]  /*b660*/  IMAD R47, R47, UR6, RZ ;  /* 0x000000062f2f7c24 */ /* 0x000fe2000f8e02ff */
[----:B-1----:R-:W-:Y:S01]  /*b670*/  PRMT R51, R6, 0x7772, RZ ;  /* 0x0000777206337816 */ /* 0x002fe200000000ff */
[----:B------:R-:W-:Y:S01]  /*b680*/  ULDC UR5, c[0x0][0x22c] ;  /* 0x00008b0000057ab9 */ /* 0x000fe20000000800 */
[----:B------:R-:W-:Y:S01]  /*b690*/  IADD3 R34, P6, R46, R36, RZ ;  /* 0x000000242e227210 */ /* 0x000fe20007fde0ff */
[----:B------:R-:W-:Y:S01]  /*b6a0*/  ULDC UR6, c[0x0][0x22c] ;  /* 0x00008b0000067ab9 */ /* 0x000fe20000000800 */
[----:B--2---:R-:W-:-:S02]  /*b6b0*/  LEA.HI.X.SX32 R33, R49, R37, 0x1, P2 ;  /* 0x0000002531217211 */ /* 0x004fc400010f0eff */
[C---:B------:R-:W-:Y:S01]  /*b6c0*/  ISETP.LT.AND P2, PT, R48.reuse, UR9, !P0 ;  /* 0x0000000930007c0c */ /* 0x040fe2000c741270 */
[----:B------:R-:W-:Y:S01]  /*b6d0*/  IMAD R48, R48, UR4, RZ ;  /* 0x0000000430307c24 */ /* 0x000fe2000f8e02ff */
[-C--:B------:R-:W-:Y:S01]  /*b6e0*/  LEA.HI.X.SX32 R35, R46, R37.reuse, 0x1, P6 ;  /* 0x000000252e237211 */ /* 0x080fe200030f0eff */
[----:B------:R1:W-:Y:S01]  /*b6f0*/  @P1 STG.E.U8 desc[UR10][R32.64], R51 ;  /* 0x0000003320001986 */ /* 0x0003e2000c10110a */
[-C--:B------:R-:W-:Y:S01]  /*b700*/  IADD3 R38, P1, R47, R36.reuse, RZ ;  /* 0x000000242f267210 */ /* 0x080fe20007f3e0ff */
[----:B------:R-:W-:Y:S01]  /*b710*/  ULDC UR4, c[0x0][0x22c] ;  /* 0x00008b0000047ab9 */ /* 0x000fe20000000800 */
[----:B------:R-:W-:Y:S02]  /*b720*/  PRMT R49, R7, 0x7772, RZ ;  /* 0x0000777207317816 */ /* 0x000fe400000000ff */
[----:B------:R-:W-:Y:S02]  /*b730*/  IADD3 R40, P6, R48, R36, RZ ;  /* 0x0000002430287210 */ /* 0x000fe40007fde0ff */
[-C--:B------:R-:W-:Y:S01]  /*b740*/  LEA.HI.X.SX32 R39, R47, R37.reuse, 0x1, P1 ;  /* 0x000000252f277211 */ /* 0x080fe200008f0eff */
[----:B------:R-:W-:Y:S01]  /*b750*/  @P5 STG.E.U8 desc[UR10][R34.64], R49 ;  /* 0x0000003122005986 */ /* 0x000fe2000c10110a */
[----:B------:R-:W-:Y:S01]  /*b760*/  ISETP.LT.AND P1, PT, R167, UR4, !P0 ;  /* 0x00000004a7007c0c */ /* 0x000fe2000c721270 */
[----:B------:R-:W-:Y:S01]  /*b770*/  ULDC UR4, c[0x0][0x248] ;  /* 0x0000920000047ab9 */ /* 0x000fe20000000800 */
[----:B------:R-:W-:Y:S01]  /*b780*/  PRMT R47, R4, 0x7773, RZ ;  /* 0x00007773042f7816 */ /* 0x000fe200000000ff */
[----:B-1----:R-:W1:Y:S01]  /*b790*/  LDC R33, c[0x0][0x248] ;  /* 0x00009200ff217b82 */ /* 0x002e620000000800 */
[----:B------:R-:W-:-:S02]  /*b7a0*/  LEA.HI.X.SX32 R41, R48, R37, 0x1, P6 ;  /* 0x0000002530297211 */ /* 0x000fc400030f0eff */
[----:B------:R-:W-:Y:S02]  /*b7b0*/  PRMT R43, R5, 0x7773, RZ ;  /* 0x00007773052b7816 */ /* 0x000fe400000000ff */
[C---:B------:R-:W-:Y:S01]  /*b7c0*/  ISETP.LT.AND P5, PT, R45.reuse, UR5, !P0 ;  /* 0x000000052d007c0c */ /* 0x040fe2000c7a1270 */
[----:B------:R-:W-:Y:S01]  /*b7d0*/  IMAD R45, R45, UR4, RZ ;  /* 0x000000042d2d7c24 */ /* 0x000fe2000f8e02ff */
[----:B------:R2:W-:Y:S01]  /*b7e0*/  @P4 STG.E.U8 desc[UR10][R38.64], R47 ;  /* 0x0000002f26004986 */ /* 0x0005e2000c10110a */
[----:B------:R-:W4:Y:S01]  /*b7f0*/  LDC R51, c[0x0][0x248] ;  /* 0x00009200ff337b82 */ /* 0x000f220000000800 */
[----:B------:R-:W-:Y:S01]  /*b800*/  ULDC UR5, c[0x0][0x22c] ;  /* 0x00008b0000057ab9 */ /* 0x000fe20000000800 */
[----:B------:R-:W-:Y:S01]  /*b810*/  ULDC UR4, c[0x0][0x248] ;  /* 0x0000920000047ab9 */ /* 0x000fe20000000800 */
[----:B------:R3:W-:Y:S01]  /*b820*/  @P2 STG.E.U8 desc[UR10][R40.64], R43 ;  /* 0x0000002b28002986 */ /* 0x0007e2000c10110a */
[----:B------:R-:W-:-:S04]  /*b830*/  IADD3 R4, P2, R45, R36, RZ ;  /* 0x000000242d047210 */ /* 0x000fc80007f5e0ff */
[-C--:B------:R-:W-:Y:S02]  /*b840*/  LEA.HI.X.SX32 R5, R45, R37.reuse, 0x1, P2 ;  /* 0x000000252d057211 */ /* 0x080fe400010f0eff */
[----:B------:R-:W0:Y:S01]  /*b850*/  LDC R45, c[0x0][0x248] ;  /* 0x00009200ff2d7b82 */ /* 0x000e220000000800 */
[C---:B------:R-:W-:Y:S01]  /*b860*/  ISETP.LT.AND P6, PT, R44.reuse, UR5, !P0 ;  /* 0x000000052c007c0c */ /* 0x040fe2000c7c1270 */
[----:B------:R-:W-:Y:S01]  /*b870*/  IMAD R44, R44, UR4, RZ ;  /* 0x000000042c2c7c24 */ /* 0x000fe2000f8e02ff */
[----:B--2---:R-:W-:Y:S01]  /*b880*/  PRMT R39, R6, 0x7773, RZ ;  /* 0x0000777306277816 */ /* 0x004fe200000000ff */
[----:B------:R-:W-:Y:S01]  /*b890*/  ULDC UR4, c[0x0][0x22c] ;  /* 0x00008b0000047ab9 */ /* 0x000fe20000000800 */
[----:B------:R-:W-:Y:S01]  /*b8a0*/  PRMT R35, R7, 0x7773, RZ ;  /* 0x0000777307237816 */ /* 0x000fe200000000ff */
[----:B-1----:R-:W-:Y:S01]  /*b8b0*/  IMAD R52, R33, 0x20, R52 ;  /* 0x0000002021347824 */ /* 0x002fe200078e0234 */
[C---:B------:R-:W-:Y:S01]  /*b8c0*/  IADD3 R6, P4, R44.reuse, R36, RZ ;  /* 0x000000242c067210 */ /* 0x040fe20007f9e0ff */
[----:B------:R-:W1:Y:S01]  /*b8d0*/  LDC R38, c[0x0][0x248] ;  /* 0x00009200ff267b82 */ /* 0x000e620000000800 */
[----:B------:R4:W-:Y:S07]  /*b8e0*/  @P5 STG.E.U8 desc[UR10][R4.64], R39 ;  /* 0x0000002704005986 */ /* 0x0009ee000c10110a */
[----:B---3--:R-:W2:Y:S01]  /*b8f0*/  LDC R40, c[0x0][0x248] ;  /* 0x00009200ff287b82 */ /* 0x008ea20000000800 */
[----:B------:R-:W-:Y:S01]  /*b900*/  LEA.HI.X.SX32 R7, R44, R37, 0x1, P4 ;  /* 0x000000252c077211 */ /* 0x000fe200020f0eff */
[----:B------:R-:W-:Y:S01]  /*b910*/  ULDC UR5, c[0x0][0x22c] ;  /* 0x00008b0000057ab9 */ /* 0x000fe20000000800 */
[----:B----4-:R-:W-:-:S03]  /*b920*/  IMAD R5, R51, 0x2, R52 ;  /* 0x0000000233057824 */ /* 0x010fc600078e0234 */
[----:B------:R3:W-:Y:S01]  /*b930*/  @P6 STG.E.U8 desc[UR10][R6.64], R35 ;  /* 0x0000002306006986 */ /* 0x0007e2000c10110a */
[-C--:B------:R-:W-:Y:S01]  /*b940*/  IADD3 R32, P6, R52, R36.reuse, RZ ;  /* 0x0000002434207210 */ /* 0x080fe20007fde0ff */
[----:B------:R-:W4:Y:S01]  /*b950*/  LDC R47, c[0x0][0x248] ;  /* 0x00009200ff2f7b82 */ /* 0x000f220000000800 */
[----:B0-----:R-:W-:Y:S02]  /*b960*/  IMAD R34, R42, 0x2, R5 ;  /* 0x000000022a227824 */ /* 0x001fe400078e0205 */
[-C--:B------:R-:W-:Y:S02]  /*b970*/  LEA.HI.X.SX32 R33, R52, R37.reuse, 0x1, P6 ;  /* 0x0000002534217211 */ /* 0x080fe400030f0eff */
[----:B------:R-:W-:Y:S02]  /*b980*/  IADD3 R4, P6, R5, R36, RZ ;  /* 0x0000002405047210 */ /* 0x000fe40007fde0ff */
[----:B------:R-:W-:Y:S01]  /*b990*/  ISETP.LT.AND P2, PT, R166, UR6, !P0 ;  /* 0x00000006a6007c0c */ /* 0x000fe2000c741270 */
[----:B------:R-:W0:Y:S01]  /*b9a0*/  LDC R42, c[0x0][0x248] ;  /* 0x00009200ff2a7b82 */ /* 0x000e220000000800 */
[----:B---3--:R-:W-:Y:S01]  /*b9b0*/  IMAD R35, R45, 0x2, R34 ;  /* 0x000000022d237824 */ /* 0x008fe200078e0222 */
[----:B------:R-:W-:Y:S01]  /*b9c0*/  LEA.HI.X.SX32 R5, R5, R37, 0x1, P6 ;  /* 0x0000002505057211 */ /* 0x000fe200030f0eff */
[----:B------:R-:W-:-:S05]  /*b9d0*/  ULDC UR6, c[0x0][0x22c] ;  /* 0x00008b0000067ab9 */ /* 0x000fca0000000800 */
[----:B------:R-:W3:Y:S01]  /*b9e0*/  LDC R45, c[0x0][0x248] ;  /* 0x00009200ff2d7b82 */ /* 0x000ee20000000800 */
[----:B------:R-:W-:Y:S02]  /*b9f0*/  PRMT R43, R8, 0x7770, RZ ;  /* 0x00007770082b7816 */ /* 0x000fe400000000ff */
[CC--:B------:R-:W-:Y:S02]  /*ba00*/  IADD3 R6, P6, R34.reuse, R36.reuse, RZ ;  /* 0x0000002422067210 */ /* 0x0c0fe40007fde0ff */
[----:B------:R-:W-:Y:S01]  /*ba10*/  ISETP.LT.AND P5, PT, R165, UR4, !P0 ;  /* 0x00000004a5007c0c */ /* 0x000fe2000c7a1270 */
[----:B------:R1:W-:Y:S01]  /*ba20*/  @P3 STG.E.U8 desc[UR10][R32.64], R43 ;  /* 0x0000002b20003986 */ /* 0x0003e2000c10110a */
[----:B------:R-:W-:Y:S01]  /*ba30*/  LEA.HI.X.SX32 R7, R34, R37, 0x1, P6 ;  /* 0x0000002522077211 */ /* 0x000fe200030f0eff */
[----:B------:R-:W-:Y:S01]  /*ba40*/  ULDC UR4, c[0x0][0x22c] ;  /* 0x00008b0000047ab9 */ /* 0x000fe20000000800 */
[----:B------:R-:W-:Y:S02]  /*ba50*/  IADD3 R34, P6, R35, R36, RZ ;  /* 0x0000002423227210 */ /* 0x000fe40007fde0ff */
[----:B------:R-:W-:-:S02]  /*ba60*/  PRMT R41, R9, 0x7770, RZ ;  /* 0x0000777009297816 */ /* 0x000fc400000000ff */
[----:B------:R-:W-:Y:S01]  /*ba70*/  ISETP.LT.AND P4, PT, R164, UR4, !P0 ;  /* 0x00000004a4007c0c */ /* 0x000fe2000c781270 */
[----:B------:R-:W-:Y:S01]  /*ba80*/  ULDC UR4, c[0x0][0x22c] ;  /* 0x00008b0000047ab9 */ /* 0x000fe20000000800 */
[----:B------:R-:W-:Y:S01]  /*ba90*/  PRMT R39, R10, 0x7770, RZ ;  /* 0x000077700a277816 */ /* 0x000fe200000000ff */
[----:B-1----:R-:W-:Y:S01]  /*baa0*/  IMAD R33, R38, 0x2, R35 ;  /* 0x0000000226217824 */ /* 0x002fe200078e0223 */
[----:B------:R-:W-:Y:S02]  /*bab0*/  LEA.HI.X.SX32 R35, R35, R37, 0x1, P6 ;  /* 0x0000002523237211 */ /* 0x000fe400030f0eff */
[----:B------:R-:W-:Y:S01]  /*bac0*/  PRMT R43, R11, 0x7770, RZ ;  /* 0x000077700b2b7816 */ /* 0x000fe200000000ff */
[----:B--2---:R-:W-:Y:S01]  /*bad0*/  IMAD R38, R40, 0x2, R33 ;  /* 0x0000000228267824 */ /* 0x004fe200078e0221 */
[----:B------:R-:W-:Y:S01]  /*bae0*/  ISETP.LT.AND P3, PT, R163, UR4, !P0 ;  /* 0x00000004a3007c0c */ /* 0x000fe2000c761270 */
[----:B------:R1:W-:Y:S01]  /*baf0*/  @P1 STG.E.U8 desc[UR10][R4.64], R41 ;  /* 0x0000002904001986 */ /* 0x0003e2000c10110a */
[----:B------:R-:W-:Y:S01]  /*bb00*/  ULDC UR4, c[0x0][0x22c] ;  /* 0x00008b0000047ab9 */ /* 0x000fe20000000800 */
[----:B------:R-:W2:Y:S02]  /*bb10*/  LDC R40, c[0x0][0x248] ;  /* 0x00009200ff287b82 */ /* 0x000ea40000000800 */
[----:B------:R-:W-:Y:S01]  /*bb20*/  @P2 STG.E.U8 desc[UR10][R6.64], R39 ;  /* 0x0000002706002986 */ /* 0x000fe2000c10110a */
[----:B------:R-:W-:Y:S01]  /*bb30*/  ISETP.LT.AND P1, PT, R162, UR4, !P0 ;  /* 0x00000004a2007c0c */ /* 0x000fe2000c721270 */
[----:B------:R-:W-:-:S02]  /*bb40*/  ULDC UR4, c[0x0][0x22c] ;  /* 0x00008b0000047ab9 */ /* 0x000fc40000000800 */
[----:B------:R4:W-:Y:S01]  /*bb50*/  @P5 STG.E.U8 desc[UR10][R34.64], R43 ;  /* 0x0000002b22005986 */ /* 0x0009e2000c10110a */
[-C--:B------:R-:W-:Y:S02]  /*bb60*/  IADD3 R32, P5, R38, R36.reuse, RZ ;  /* 0x0000002426207210 */ /* 0x080fe40007fbe0ff */
[C---:B-1----:R-:W-:Y:S02]  /*bb70*/  IADD3 R4, P2, R33.reuse, R36, RZ ;  /* 0x0000002421047210 */ /* 0x042fe40007f5e0ff */
[----:B------:R-:W-:Y:S02]  /*bb80*/  PRMT R41, R8, 0x7771, RZ ;  /* 0x0000777108297816 */ /* 0x000fe400000000ff */
[-C--:B------:R-:W-:Y:S01]  /*bb90*/  LEA.HI.X.SX32 R5, R33, R37.reuse, 0x1, P2 ;  /* 0x0000002521057211 */ /* 0x080fe200010f0eff */
[----:B----4-:R-:W1:Y:S01]  /*bba0*/  LDC R43, c[0x0][0x248] ;  /* 0x00009200ff2b7b82 */ /* 0x010e620000000800 */
[----:B------:R-:W-:Y:S01]  /*bbb0*/  ISETP.LT.AND P6, PT, R161, UR4, !P0 ;  /* 0x00000004a1007c0c */ /* 0x000fe2000c7c1270 */
[----:B------:R-:W-:Y:S01]  /*bbc0*/  ULDC UR4, c[0x0][0x22c] ;  /* 0x00008b0000047ab9 */ /* 0x000fe20000000800 */
[----:B------:R-:W-:Y:S01]  /*bbd0*/  LEA.HI.X.SX32 R33, R38, R37, 0x1, P5 ;  /* 0x0000002526217211 */ /* 0x000fe200028f0eff */
[----:B---3--:R-:W-:Y:S01]  /*bbe0*/  IMAD R38, R45, 0x2, R38 ;  /* 0x000000022d267824 */ /* 0x008fe200078e0226 */
[----:B------:R-:W-:Y:S01]  /*bbf0*/  PRMT R39, R9, 0x7771, RZ ;  /* 0x0000777109277816 */ /* 0x000fe200000000ff */
[----:B------:R-:W-:-:S02]  /*bc00*/  VIADD R7, R2, 0x2e ;  /* 0x0000002e02077836 */ /* 0x000fc40000000000 */
[----:B------:R-:W3:Y:S01]  /*bc10*/  LDC R34, c[0x0][0x248] ;  /* 0x00009200ff227b82 */ /* 0x000ee20000000800 */
[----:B------:R-:W-:Y:S01]  /*bc20*/  ISETP.LT.AND P2, PT, R160, UR4, !P0 ;  /* 0x00000004a0007c0c */ /* 0x000fe2000c741270 */
[----:B------:R4:W-:Y:S01]  /*bc30*/  @P4 STG.E.U8 desc[UR10][R4.64], R41 ;  /* 0x0000002904004986 */ /* 0x0009e2000c10110a */
[----:B------:R-:W-:Y:S01]  /*bc40*/  ULDC UR4, c[0x0][0x248] ;  /* 0x0000920000047ab9 */ /* 0x000fe20000000800 */
[C---:B------:R-:W-:Y:S01]  /*bc50*/  ISETP.LT.AND P5, PT, R7.reuse, UR5, !P0 ;  /* 0x0000000507007c0c */ /* 0x040fe2000c7a1270 */
[----:B------:R-:W-:Y:S01]  /*bc60*/  ULDC UR5, c[0x0][0x22c] ;  /* 0x00008b0000057ab9 */ /* 0x000fe20000000800 */
[----:B------:R0:W-:Y:S02]  /*bc70*/  @P3 STG.E.U8 desc[UR10][R32.64], R39 ;  /* 0x0000002720003986 */ /* 0x0001e4000c10110a */
[----:B------:R-:W2:Y:S01]  /*bc80*/  LDC R45, c[0x0][0x248] ;  /* 0x00009200ff2d7b82 */ /* 0x000ea20000000800 */
[----:B------:R-:W-:Y:S01]  /*bc90*/  IADD3 R6, P3, R38, R36, RZ ;  /* 0x0000002426067210 */ /* 0x000fe20007f7e0ff */
[----:B----4-:R-:W-:-:S03]  /*bca0*/  IMAD R5, R7, UR4, RZ ;  /* 0x0000000407057c24 */ /* 0x010fc6000f8e02ff */
[-C--:B------:R-:W-:Y:S01]  /*bcb0*/  LEA.HI.X.SX32 R7, R38, R37.reuse, 0x1, P3 ;  /* 0x0000002526077211 */ /* 0x080fe200018f0eff */
[----:B------:R-:W-:Y:S01]  /*bcc0*/  ULDC UR4, c[0x0][0x22c] ;  /* 0x00008b0000047ab9 */ /* 0x000fe20000000800 */
[-C--:B------:R-:W-:Y:S02]  /*bcd0*/  IADD3 R4, P3, R5, R36.reuse, RZ ;  /* 0x0000002405047210 */ /* 0x080fe40007f7e0ff */
[----:B0-----:R-:W-:Y:S01]  /*bce0*/  PRMT R39, R10, 0x7771, RZ ;  /* 0x000077710a277816 */ /* 0x001fe200000000ff */
[----:B------:R-:W-:Y:S01]  /*bcf0*/  IMAD R38, R47, 0x4, R38 ;  /* 0x000000042f267824 */ /* 0x000fe200078e0226 */
[----:B------:R-:W-:Y:S02]  /*bd00*/  LEA.HI.X.SX32 R5, R5, R37, 0x1, P3 ;  /* 0x0000002505057211 */ /* 0x000fe400018f0eff */
[----:B------:R-:W-:Y:S01]  /*bd10*/  PRMT R35, R11, 0x7771, RZ ;  /* 0x000077710b237816 */ /* 0x000fe200000000ff */
[----:B------:R1:W-:Y:S04]  /*bd20*/  @P1 STG.E.U8 desc[UR10][R6.64], R39 ;  /* 0x0000002706001986 */ /* 0x0003e8000c10110a */
[----:B------:R2:W-:Y:S01]  /*bd30*/  @P5 STG.E.U8 desc[UR10][R4.64], R35 ;  /* 0x0000002304005986 */ /* 0x0005e2000c10110a */
[----:B------:R-:W-:Y:S01]  /*bd40*/  IADD3 R32, P5, R38, R36, RZ ;  /* 0x0000002426207210 */ /* 0x000fe20007fbe0ff */
[----:B-1----:R-:W-:-:S03]  /*bd50*/  IMAD R7, R43, 0x2, R38 ;  /* 0x000000022b077824 */ /* 0x002fc600078e0226 */
[----:B------:R-:W-:Y:S02]  /*bd60*/  LEA.HI.X.SX32 R33, R38, R37, 0x1, P5 ;  /* 0x0000002526217211 */ /* 0x000fe400028f0eff */
[----:B------:R-:W-:Y:S01]  /*bd70*/  PRMT R43, R8, 0x7772, RZ ;  /* 0x00007772082b7816 */ /* 0x000fe200000000ff */
[----:B---3--:R-:W-:Y:S01]  /*bd80*/  IMAD R34, R34, 0x2, R7 ;  /* 0x0000000222227824 */ /* 0x008fe200078e0207 */
[----:B------:R-:W-:-:S03]  /*bd90*/  IADD3 R6, P5, R7, R36, RZ ;  /* 0x0000002407067210 */ /* 0x000fc60007fbe0ff */
[----:B--2---:R-:W-:Y:S01]  /*bda0*/  IMAD R35, R45, 0x2, R34 ;  /* 0x000000022d237824 */ /* 0x004fe200078e0222 */
[----:B------:R0:W-:Y:S01]  /*bdb0*/  @P6 STG.E.U8 desc[UR10][R32.64], R43 ;  /* 0x0000002b20006986 */ /* 0x0001e2000c10110a */
[----:B------:R-:W1:Y:S01]  /*bdc0*/  LDC R45, c[0x0][0x248] ;  /* 0x00009200ff2d7b82 */ /* 0x000e620000000800 */
[----:B------:R-:W-:Y:S01]  /*bdd0*/  ISETP.LT.AND P4, PT, R159, UR6, !P0 ;  /* 0x000000069f007c0c */ /* 0x000fe2000c781270 */
[----:B------:R-:W-:Y:S01]  /*bde0*/  ULDC UR6, c[0x0][0x22c] ;  /* 0x00008b0000067ab9 */ /* 0x000fe20000000800 */
[----:B------:R-:W-:Y:S02]  /*bdf0*/  IADD3 R4, P6, R34, R36, RZ ;  /* 0x0000002422047210 */ /* 0x000fe40007fde0ff */
[----:B------:R-:W-:Y:S01]  /*be00*/  ISETP.LT.AND P1, PT, R158, UR4, !P0 ;  /* 0x000000049e007c0c */ /* 0x000fe2000c721270 */
[----:B------:R-:W-:Y:S01]  /*be10*/  ULDC UR4, c[0x0][0x22c] ;  /* 0x00008b0000047ab9 */ /* 0x000fe20000000800 */
[----:B------:R-:W-:Y:S02]  /*be20*/  LEA.HI.X.SX32 R7, R7, R37, 0x1, P5 ;  /* 0x0000002507077211 */ /* 0x000fe400028f0eff */
[----:B------:R-:W-:-:S02]  /*be30*/  PRMT R41, R9, 0x7772, RZ ;  /* 0x0000777209297816 */ /* 0x000fc400000000ff */
[-C--:B------:R-:W-:Y:S01]  /*be40*/  LEA.HI.X.SX32 R5, R34, R37.reuse, 0x1, P6 ;  /* 0x0000002522057211 */ /* 0x080fe200030f0eff */
[----:B0-----:R-:W0:Y:S01]  /*be50*/  LDC R43, c[0x0][0x248] ;  /* 0x00009200ff2b7b82 */ /* 0x001e220000000800 */
[C---:B------:R-:W-:Y:S01]  /*be60*/  IADD3 R34, P6, R35.reuse, R36, RZ ;  /* 0x0000002423227210 */ /* 0x040fe20007fde0ff */
[----:B------:R2:W-:Y:S01]  /*be70*/  @P2 STG.E.U8 desc[UR10][R6.64], R41 ;  /* 0x0000002906002986 */ /* 0x0005e2000c10110a */
[----:B------:R-:W-:Y:S01]  /*be80*/  PRMT R39, R10, 0x7772, RZ ;  /* 0x000077720a277816 */ /* 0x000fe200000000ff */
[----:B------:R-:W-:Y:S01]  /*be90*/  IMAD R33, R40, 0x2, R35 ;  /* 0x0000000228217824 */ /* 0x000fe200078e0223 */
[----:B------:R-:W-:Y:S02]  /*bea0*/  LEA.HI.X.SX32 R35, R35, R37, 0x1, P6 ;  /* 0x0000002523237211 */ /* 0x000fe400030f0eff */
[----:B------:R-:W-:Y:S01]  /*beb0*/  ISETP.LT.AND P3, PT, R157, UR4, !P0 ;  /* 0x000000049d007c0c */ /* 0x000fe2000c761270 */
[----:B------:R-:W-:Y:S01]  /*bec0*/  IMAD R38, R42, 0x2, R33 ;  /* 0x000000022a267824 */ /* 0x000fe200078e0221 */
[----:B------:R-:W-:Y:S01]  /*bed0*/  ULDC UR4, c[0x0][0x22c] ;  /* 0x00008b0000047ab9 */ /* 0x000fe20000000800 */
[----:B------:R-:W-:Y:S01]  /*bee0*/  @P4 STG.E.U8 desc[UR10][R4.64], R39 ;  /* 0x0000002704004986 */ /* 0x000fe2000c10110a */
[----:B--2---:R-:W-:Y:S01]  /*bef0*/  PRMT R41, R11, 0x7772, RZ ;  /* 0x000077720b297816 */ /* 0x004fe200000000ff */
[----:B------:R-:W2:Y:S01]  /*bf00*/  LDC R40, c[0x0][0x248] ;  /* 0x00009200ff287b82 */ /* 0x000ea20000000800 */
[----:B------:R-:W-:Y:S01]  /*bf10*/  ISETP.LT.AND P5, PT, R156, UR4, !P0 ;  /* 0x000000049c007c0c */ /* 0x000fe2000c7a1270 */
[----:B------:R-:W-:-:S02]  /*bf20*/  ULDC UR4, c[0x0][0x22c] ;  /* 0x00008b0000047ab9 */ /* 0x000fc40000000800 */
[----:B------:R3:W-:Y:S01]  /*bf30*/  @P1 STG.E.U8 desc[UR10][R34.64], R41 ;  /* 0x0000002922001986 */ /* 0x0007e2000c10110a */
[-C--:B------:R-:W-:Y:S02]  /*bf40*/  IADD3 R6, P6, R33, R36.reuse, RZ ;  /* 0x0000002421067210 */ /* 0x080fe40007fde0ff */
[----:B------:R-:W-:Y:S02]  /*bf50*/  IADD3 R32, P1, R38, R36, RZ ;  /* 0x0000002426207210 */ /* 0x000fe40007f3e0ff */
[----:B------:R-:W-:Y:S01]  /*bf60*/  ISETP.LT.AND P2, PT, R155, UR4, !P0 ;  /* 0x000000049b007c0c */ /* 0x000fe2000c741270 */
[----:B------:R-:W-:Y:S01]  /*bf70*/  ULDC UR4, c[0x0][0x22c] ;  /* 0x00008b0000047ab9 */ /* 0x000fe20000000800 */
[----:B------:R-:W-:Y:S01]  /*bf80*/  LEA.HI.X.SX32 R7, R33, R37, 0x1, P6 ;  /* 0x0000002521077211 */ /* 0x000fe200030f0eff */
[----:B---3--:R-:W3:Y:S01]  /*bf90*/  LDC R35, c[0x0][0x248] ;  /* 0x00009200ff237b82 */ /* 0x008ee20000000800 */
[----:B------:R-:W-:Y:S01]  /*bfa0*/  ISETP.LT.AND P4, PT, R154, UR4, !P0 ;  /* 0x000000049a007c0c */ /* 0x000fe2000c781270 */
[----:B------:R-:W-:Y:S01]  /*bfb0*/  ULDC UR4, c[0x0][0x22c] ;  /* 0x00008b0000047ab9 */ /* 0x000fe20000000800 */
[----:B------:R-:W-:-:S02]  /*bfc0*/  PRMT R39, R8, 0x7773, RZ ;  /* 0x0000777308277816 */ /* 0x000fc400000000ff */
[----:B------:R-:W-:-:S03]  /*bfd0*/  LEA.HI.X.SX32 R33, R38, R37, 0x1, P1 ;  /* 0x0000002526217211 */ /* 0x000fc600008f0eff */
[----:B------:R-:W4:Y:S01]  /*bfe0*/  LDC R34, c[0x0][0x248] ;  /* 0x00009200ff227b82 */ /* 0x000f220000000800 */
[----:B-1----:R-:W-:Y:S01]  /*bff0*/  IMAD R38, R45, 0x2, R38 ;  /* 0x000000022d267824 */ /* 0x002fe200078e0226 */
[----:B------:R-:W-:Y:S01]  /*c000*/  ISETP.LT.AND P1, PT, R153, UR4, !P0 ;  /* 0x0000000499007c0c */ /* 0x000fe2000c721270 */
[----:B------:R-:W-:Y:S01]  /*c010*/  VIADD R5, R2, 0x3e ;  /* 0x0000003e02057836 */ /* 0x000fe20000000000 */
[----:B------:R-:W-:Y:S01]  /*c020*/  ULDC UR4, c[0x0][0x248] ;  /* 0x0000920000047ab9 */ /* 0x000fe20000000800 */
[----:B------:R1:W-:Y:S03]  /*c030*/  @P3 STG.E.U8 desc[UR10][R6.64], R39 ;  /* 0x0000002706003986 */ /* 0x0003e6000c10110a */
[----:B------:R-:W2:Y:S01]  /*c040*/  LDC R41, c[0x0][0x248] ;  /* 0x00009200ff297b82 */ /* 0x000ea20000000800 */
[----:B------:R-:W-:Y:S02]  /*c050*/  PRMT R9, R9, 0x7773, RZ ;  /* 0x0000777309097816 */ /* 0x000fe400000000ff */
[----:B------:R-:W-:-:S02]  /*c060*/  IADD3 R4, P3, R38, R36, RZ ;  /* 0x0000002426047210 */ /* 0x000fc40007f7e0ff */
[C---:B------:R-:W-:Y:S01]  /*c070*/  ISETP.LT.AND P6, PT, R5.reuse, UR5, !P0 ;  /* 0x0000000505007c0c */ /* 0x040fe2000c7c1270 */
[----:B-1----:R-:W-:Y:S01]  /*c080*/  IMAD R7, R5, UR4, RZ ;  /* 0x0000000405077c24 */ /* 0x002fe2000f8e02ff */
[-C--:B------:R-:W-:Y:S01]  /*c090*/  LEA.HI.X.SX32 R5, R38, R37.reuse, 0x1, P3 ;  /* 0x0000002526057211 */ /* 0x080fe200018f0eff */
[----:B------:R1:W-:Y:S01]  /*c0a0*/  @P5 STG.E.U8 desc[UR10][R32.64], R9 ;  /* 0x0000000920005986 */ /* 0x0003e2000c10110a */
[----:B------:R-:W-:Y:S01]  /*c0b0*/  PRMT R11, R11, 0x7773, RZ ;  /* 0x000077730b0b7816 */ /* 0x000fe200000000ff */
[----:B------:R-:W-:Y:S01]  /*c0c0*/  ULDC UR4, c[0x0][0x22c] ;  /* 0x00008b0000047ab9 */ /* 0x000fe20000000800 */
[----:B------:R-:W-:Y:S01]  /*c0d0*/  IADD3 R6, P3, R7, R36, RZ ;  /* 0x0000002407067210 */ /* 0x000fe20007f7e0ff */
[----:B0-----:R-:W-:Y:S01]  /*c0e0*/  IMAD R38, R43, 0x4, R38 ;  /* 0x000000042b267824 */ /* 0x001fe200078e0226 */
[----:B------:R-:W-:Y:S01]  /*c0f0*/  PRMT R39, R12, 0x7770, RZ ;  /* 0x000077700c277816 */ /* 0x000fe200000000ff */
[----:B------:R-:W-:Y:S01]  /*c100*/  ULDC UR5, c[0x0][0x22c] ;  /* 0x00008b0000057ab9 */ /* 0x000fe20000000800 */
[----:B------:R-:W-:Y:S01]  /*c110*/  LEA.HI.X.SX32 R7, R7, R37, 0x1, P3 ;  /* 0x0000002507077211 */ /* 0x000fe200018f0eff */
[----:B------:R-:W0:Y:S01]  /*c120*/  LDC R43, c[0x0][0x248] ;  /* 0x00009200ff2b7b82 */ /* 0x000e220000000800 */
[----:B-1----:R-:W-:-:S07]  /*c130*/  PRMT R33, R10, 0x7773, RZ ;  /* 0x000077730a217816 */ /* 0x002fce00000000ff */
[----:B------:R-:W1:Y:S01]  /*c140*/  LDC R32, c[0x0][0x248] ;  /* 0x00009200ff207b82 */ /* 0x000e620000000800 */
[----:B------:R3:W-:Y:S04]  /*c150*/  @P2 STG.E.U8 desc[UR10][R4.64], R33 ;  /* 0x0000002104002986 */ /* 0x0007e8000c10110a */
[----:B------:R2:W-:Y:S01]  /*c160*/  @P6 STG.E.U8 desc[UR10][R6.64], R11 ;  /* 0x0000000b06006986 */ /* 0x0005e2000c10110a */
[----:B------:R-:W-:Y:S01]  /*c170*/  IADD3 R8, P6, R38, R36, RZ ;  /* 0x0000002426087210 */ /* 0x000fe20007fde0ff */
[----:B---3--:R-:W-:-:S03]  /*c180*/  IMAD R5, R35, 0x2, R38 ;  /* 0x0000000223057824 */ /* 0x008fc600078e0226 */
[-C--:B------:R-:W-:Y:S02]  /*c190*/  LEA.HI.X.SX32 R9, R38, R37.reuse, 0x1, P6 ;  /* 0x0000002526097211 */ /* 0x080fe400030f0eff */
[----:B------:R-:W-:Y:S01]  /*c1a0*/  ISETP.LT.AND P5, PT, R149, UR6, !P0 ;  /* 0x0000000695007c0c */ /* 0x000fe2000c7a1270 */
[----:B----4-:R-:W-:Y:S01]  /*c1b0*/  IMAD R10, R34, 0x2, R5 ;  /* 0x00000002220a7824 */ /* 0x010fe200078e0205 */
[-C--:B------:R-:W-:Y:S02]  /*c1c0*/  IADD3 R4, P6, R5, R36.reuse, RZ ;  /* 0x0000002405047210 */ /* 0x080fe40007fde0ff */
[----:B------:R-:W-:Y:S01]  /*c1d0*/  ISETP.LT.AND P2, PT, R145, UR4, !P0 ;  /* 0x0000000491007c0c */ /* 0x000fe2000c741270 */
[----:B--2---:R-:W-:Y:S01]  /*c1e0*/  IMAD R11, R41, 0x2, R10 ;  /* 0x00000002290b7824 */ /* 0x004fe200078e020a */
[-C--:B------:R-:W-:Y:S01]  /*c1f0*/  LEA.HI.X.SX32 R5, R5, R37.reuse, 0x1, P6 ;  /* 0x0000002505057211 */ /* 0x080fe200030f0eff */
[----:B------:R-:W2:Y:S01]  /*c200*/  LDC R41, c[0x0][0x248] ;  /* 0x00009200ff297b82 */ /* 0x000ea20000000800 */
[CC--:B------:R-:W-:Y:S01]  /*c210*/  IADD3 R6, P6, R10.reuse, R36.reuse, RZ ;  /* 0x000000240a067210 */ /* 0x0c0fe20007fde0ff */
[----:B------:R1:W-:Y:S01]  /*c220*/  @P4 STG.E.U8 desc[UR10][R8.64], R39 ;  /* 0x0000002708004986 */ /* 0x0003e2000c10110a */
[----:B------:R-:W-:Y:S01]  /*c230*/  PRMT R35, R13, 0x7770, RZ ;  /* 0x000077700d237816 */ /* 0x000fe200000000ff */
[----:B------:R-:W-:Y:S01]  /*c240*/  ULDC UR4, c[0x0][0x22c] ;  /* 0x00008b0000047ab9 */ /* 0x000fe20000000800 */
[----:B------:R-:W-:Y:S01]  /*c250*/  LEA.HI.X.SX32 R7, R10, R37, 0x1, P6 ;  /* 0x000000250a077211 */ /* 0x000fe200030f0eff */
[----:B------:R-:W-:Y:S01]  /*c260*/  ULDC UR6, c[0x0][0x22c] ;  /* 0x00008b0000067ab9 */ /* 0x000fe20000000800 */
[----:B------:R-:W-:-:S02]  /*c270*/  IADD3 R10, P6, R11, R36, RZ ;  /* 0x000000240b0a7210 */ /* 0x000fc40007fde0ff */
[----:B------:R-:W-:Y:S01]  /*c280*/  PRMT R33, R14, 0x7770, RZ ;  /* 0x000077700e217816 */ /* 0x000fe200000000ff */
[----:B------:R-:W3:Y:S01]  /*c290*/  LDC R34, c[0x0][0x248] ;  /* 0x00009200ff227b82 */ /* 0x000ee20000000800 */
[----:B-1----:R-:W-:Y:S01]  /*c2a0*/  IMAD R9, R32, 0x2, R11 ;  /* 0x0000000220097824 */ /* 0x002fe200078e020b */
[----:B------:R-:W-:Y:S02]  /*c2b0*/  LEA.HI.X.SX32 R11, R11, R37, 0x1, P6 ;  /* 0x000000250b0b7211 */ /* 0x000fe400030f0eff */
[----:B------:R-:W-:Y:S01]  /*c2c0*/  PRMT R39, R15, 0x7770, RZ ;  /* 0x000077700f277816 */ /* 0x000fe200000000ff */
[----:B------:R-:W-:Y:S01]  /*c2d0*/  IMAD R32, R40, 0x2, R9 ;  /* 0x0000000228207824 */ /* 0x000fe200078e0209 */
[----:B------:R-:W-:Y:S01]  /*c2e0*/  ISETP.LT.AND P3, PT, R146, UR5, !P0 ;  /* 0x0000000592007c0c */ /* 0x000fe2000c761270 */
[----:B------:R1:W-:Y:S01]  /*c2f0*/  @P1 STG.E.U8 desc[UR10][R4.64], R35 ;  /* 0x0000002304001986 */ /* 0x0003e2000c10110a */
[----:B------:R-:W-:Y:S01]  /*c300*/  ISETP.LT.AND P4, PT, R143, UR4, !P0 ;  /* 0x000000048f007c0c */ /* 0x000fe2000c781270 */
[----:B------:R-:W-:Y:S01]  /*c310*/  ULDC UR4, c[0x0][0x22c] ;  /* 0x00008b0000047ab9 */ /* 0x000fe20000000800 */
[----:B------:R-:W-:Y:S01]  /*c320*/  ULDC UR5, c[0x0][0x22c] ;  /* 0x00008b0000057ab9 */ /* 0x000fe20000000800 */
[----:B------:R-:W-:Y:S01]  /*c330*/  @P5 STG.E.U8 desc[UR10][R6.64], R33 ;  /* 0x0000002106005986 */ /* 0x000fe2000c10110a */
[----:B------:R-:W4:Y:S03]  /*c340*/  LDC R38, c[0x0][0x248] ;  /* 0x00009200ff267b82 */ /* 0x000f260000000800 */
[----:B------:R0:W-:Y:S01]  /*c350*/  @P2 STG.E.U8 desc[UR10][R10.64], R39 ;  /* 0x000000270a002986 */ /* 0x0001e2000c10110a */
[----:B------:R-:W-:-:S02]  /*c360*/  IADD3 R8, P2, R32, R36, RZ ;  /* 0x0000002420087210 */ /* 0x000fc40007f5e0ff */
[CC--:B-1----:R-:W-:Y:S02]  /*c370*/  IADD3 R4, P6, R9.reuse, R36.reuse, RZ ;  /* 0x0000002409047210 */ /* 0x0c2fe40007fde0ff */
[----:B------:R-:W1:Y:S01]  /*c380*/  LDC R40, c[0x0][0x248] ;  /* 0x00009200ff287b82 */ /* 0x000e620000000800 */
[----:B------:R-:W-:Y:S02]  /*c390*/  PRMT R35, R12, 0x7771, RZ ;  /* 0x000077710c237816 */ /* 0x000fe400000000ff */
[-C--:B------:R-:W-:Y:S02]  /*c3a0*/  LEA.HI.X.SX32 R5, R9, R37.reuse, 0x1, P6 ;  /* 0x0000002509057211 */ /* 0x080fe400030f0eff */
[-C--:B------:R-:W-:Y:S01]  /*c3b0*/  LEA.HI.X.SX32 R9, R32, R37.reuse, 0x1, P2 ;  /* 0x0000002520097211 */ /* 0x080fe200010f0eff */
[----:B--2---:R-:W-:Y:S01]  /*c3c0*/  IMAD R32, R41, 0x2, R32 ;  /* 0x0000000229207824 */ /* 0x004fe200078e0220 */
[----:B------:R-:W-:Y:S01]  /*c3d0*/  ISETP.LT.AND P1, PT, R142, UR4, !P0 ;  /* 0x000000048e007c0c */ /* 0x000fe2000c721270 */
[----:B0-----:R-:W0:Y:S01]  /*c3e0*/  LDC R39, c[0x0][0x248] ;  /* 0x00009200ff277b82 */ /* 0x001e220000000800 */
[----:B------:R-:W-:Y:S01]  /*c3f0*/  ULDC UR4, c[0x0][0x22c] ;  /* 0x00008b0000047ab9 */ /* 0x000fe20000000800 */
[----:B------:R-:W-:Y:S01]  /*c400*/  PRMT R33, R13, 0x7771, RZ ;  /* 0x000077710d217816 */ /* 0x000fe200000000ff */
[----:B------:R-:W-:Y:S01]  /*c410*/  @P3 STG.E.U8 desc[UR10][R4.64], R35 ;  /* 0x0000002304003986 */ /* 0x000fe2000c10110a */
[----:B------:R-:W-:Y:S01]  /*c420*/  ISETP.LT.AND P5, PT, R141, UR4, !P0 ;  /* 0x000000048d007c0c */ /* 0x000fe2000c7a1270 */
[----:B------:R-:W-:Y:S01]  /*c430*/  VIADD R10, R2, 0x4e ;  /* 0x0000004e020a7836 */ /* 0x000fe20000000000 */
[----:B------:R-:W-:Y:S01]  /*c440*/  ULDC UR4, c[0x0][0x22c] ;  /* 0x00008b0000047ab9 */ /* 0x000fe20000000800 */
[----:B------:R-:W-:Y:S01]  /*c450*/  IADD3 R6, P3, R32, R36, RZ ;  /* 0x0000002420067210 */ /* 0x000fe20007f7e0ff */
[----:B------:R2:W-:Y:S01]  /*c460*/  @P4 STG.E.U8 desc[UR10][R8.64], R33 ;  /* 0x0000002108004986 */ /* 0x0005e2000c10110a */
[----:B------:R-:W-:Y:S01]  /*c470*/  ISETP.LT.AND P2, PT, R140, UR4, !P0 ;  /* 0x000000048c007c0c */ /* 0x000fe2000c741270 */
[----:B------:R-:W-:Y:S01]  /*c480*/  ULDC UR4, c[0x0][0x248] ;  /* 0x0000920000047ab9 */ /* 0x000fe20000000800 */
[C---:B------:R-:W-:Y:S01]  /*c490*/  ISETP.LT.AND P6, PT, R10.reuse, UR5, !P0 ;  /* 0x000000050a007c0c */ /* 0x040fe2000c7c1270 */
[----:B------:R-:W-:Y:S01]  /*c4a0*/  IMAD R10, R10, UR4, RZ ;  /* 0x000000040a0a7c24 */ /* 0x000fe2000f8e02ff */
[----:B------:R-:W-:Y:S01]  /*c4b0*/  LEA.HI.X.SX32 R7, R32, R37, 0x1, P3 ;  /* 0x0000002520077211 */ /* 0x000fe200018f0eff */
[----:B------:R-:W1:Y:S01]  /*c4c0*/  LDC R41, c[0x0][0x248] ;  /* 0x00009200ff297b82 */ /* 0x000e620000000800 */
[----:B--2---:R-:W-:Y:S01]  /*c4d0*/  PRMT R9, R14, 0x7771, RZ ;  /* 0x000077710e097816 */ /* 0x004fe200000000ff */
[----:B------:R-:W-:-:S06]  /*c4e0*/  ULDC UR4, c[0x0][0x22c] ;  /* 0x00008b0000047ab9 */ /* 0x000fcc0000000800 */
[----:B------:R-:W2:Y:S01]  /*c4f0*/  LDC R33, c[0x0][0x248] ;  /* 0x00009200ff217b82 */ /* 0x000ea20000000800 */
[----:B------:R-:W-:Y:S01]  /*c500*/  PRMT R11, R15, 0x7771, RZ ;  /* 0x000077710f0b7816 */ /* 0x000fe200000000ff */
[----:B------:R-:W-:Y:S01]  /*c510*/  ULDC UR5, c[0x0][0x22c] ;  /* 0x00008b0000057ab9 */ /* 0x000fe20000000800 */
[----:B------:R3:W-:Y:S01]  /*c520*/  @P1 STG.E.U8 desc[UR10][R6.64], R9 ;  /* 0x0000000906001986 */ /* 0x0007e2000c10110a */
[----:B------:R-:W-:Y:S01]  /*c530*/  IADD3 R4, P1, R10, R36, RZ ;  /* 0x000000240a047210 */ /* 0x000fe20007f3e0ff */
[----:B------:R-:W-:-:S03]  /*c540*/  IMAD R32, R43, 0x4, R32 ;  /* 0x000000042b207824 */ /* 0x000fc600078e0220 */
[----:B------:R-:W-:-:S05]  /*c550*/  LEA.HI.X.SX32 R5, R10, R37, 0x1, P1 ;  /* 0x000000250a057211 */ /* 0x000fca00008f0eff */
[----:B------:R2:W-:Y:S01]  /*c560*/  @P6 STG.E.U8 desc[UR10][R4.64], R11 ;  /* 0x0000000b04006986 */ /* 0x0005e2000c10110a */
[----:B---3--:R-:W-:Y:S01]  /*c570*/  IADD3 R6, P6, R32, R36, RZ ;  /* 0x0000002420067210 */ /* 0x008fe20007fde0ff */
[----:B0-----:R-:W-:-:S03]  /*c580*/  IMAD R9, R39, 0x2, R32 ;  /* 0x0000000227097824 */ /* 0x001fc600078e0220 */
[-C--:B------:R-:W-:Y:S01]  /*c590*/  LEA.HI.X.SX32 R7, R32, R37.reuse, 0x1, P6 ;  /* 0x0000002520077211 */ /* 0x080fe200030f0eff */
[----:B------:R-:W-:Y:S01]  /*c5a0*/  IMAD R10, R34, 0x2, R9 ;  /* 0x00000002220a7824 */ /* 0x000fe200078e0209 */
[CC--:B------:R-:W-:Y:S01]  /*c5b0*/  IADD3 R8, P6, R9.reuse, R36.reuse, RZ ;  /* 0x0000002409087210 */ /* 0x0c0fe20007fde0ff */
[----:B------:R-:W0:Y:S01]  /*c5c0*/  LDC R34, c[0x0][0x248] ;  /* 0x00009200ff227b82 */ /* 0x000e220000000800 */
[----:B------:R-:W-:Y:S01]  /*c5d0*/  ISETP.LT.AND P4, PT, R138, UR6, !P0 ;  /* 0x000000068a007c0c */ /* 0x000fe2000c781270 */
[----:B------:R-:W-:Y:S01]  /*c5e0*/  ULDC UR6, c[0x0][0x22c] ;  /* 0x00008b0000067ab9 */ /* 0x000fe20000000800 */
[----:B------:R-:W-:Y:S01]  /*c5f0*/  LEA.HI.X.SX32 R9, R9, R37, 0x1, P6 ;  /* 0x0000002509097211 */ /* 0x000fe200030f0eff */
[----:B--2---:R-:W-:Y:S01]  /*c600*/  IMAD R11, R33, 0x2, R10 ;  /* 0x00000002210b7824 */ /* 0x004fe200078e020a */
[----:B------:R-:W-:Y:S02]  /*c610*/  PRMT R39, R12, 0x7772, RZ ;  /* 0x000077720c277816 */ /* 0x000fe400000000ff */
[----:B------:R-:W-:-:S02]  /*c620*/  IADD3 R4, P6, R10, R36, RZ ;  /* 0x000000240a047210 */ /* 0x000fc40007fde0ff */
[----:B------:R-:W-:Y:S02]  /*c630*/  ISETP.LT.AND P1, PT, R139, UR4, !P0 ;  /* 0x000000048b007c0c */ /* 0x000fe4000c721270 */
[----:B------:R-:W-:Y:S01]  /*c640*/  PRMT R35, R13, 0x7772, RZ ;  /* 0x000077720d237816 */ /* 0x000fe200000000ff */
[----:B------:R4:W-:Y:S01]  /*c650*/  @P5 STG.E.U8 desc[UR10][R6.64], R39 ;  /* 0x0000002706005986 */ /* 0x0009e2000c10110a */
[-C--:B------:R-:W-:Y:S01]  /*c660*/  LEA.HI.X.SX32 R5, R10, R37.reuse, 0x1, P6 ;  /* 0x000000250a057211 */ /* 0x080fe200030f0eff */
[----:B------:R-:W-:Y:S01]  /*c670*/  ULDC UR4, c[0x0][0x22c] ;  /* 0x00008b0000047ab9 */ /* 0x000fe20000000800 */
[-C--:B------:R-:W-:Y:S01]  /*c680*/  IADD3 R10, P6, R11, R36.reuse, RZ ;  /* 0x000000240b0a7210 */ /* 0x080fe20007fde0ff */
[----:B------:R2:W-:Y:S01]  /*c690*/  @P2 STG.E.U8 desc[UR10][R8.64], R35 ;  /* 0x0000002308002986 */ /* 0x0005e2000c10110a */
[----:B------:R-:W-:Y:S02]  /*c6a0*/  PRMT R33, R14, 0x7772, RZ ;  /* 0x000077720e217816 */ /* 0x000fe400000000ff */
[----:B------:R-:W-:Y:S01]  /*c6b0*/  ISETP.LT.AND P3, PT, R137, UR5, !P0 ;  /* 0x0000000589007c0c */ /* 0x000fe2000c761270 */
[----:B------:R-:W-:Y:S01]  /*c6c0*/  ULDC UR5, c[0x0][0x22c] ;  /* 0x00008b0000057ab9 */ /* 0x000fe20000000800 */
[----:B----4-:R-:W-:Y:S01]  /*c6d0*/  IMAD R7, R38, 0x2, R11 ;  /* 0x0000000226077824 */ /* 0x010fe200078e020b */
[----:B------:R-:W-:Y:S01]  /*c6e0*/  LEA.HI.X.SX32 R11, R11, R37, 0x1, P6 ;  /* 0x000000250b0b7211 */ /* 0x000fe200030f0eff */
[----:B------:R-:W3:Y:S01]  /*c6f0*/  LDC R39, c[0x0][0x248] ;  /* 0x00009200ff277b82 */ /* 0x000ee20000000800 */
[----:B--2---:R-:W-:Y:S01]  /*c700*/  PRMT R35, R15, 0x7772, RZ ;  /* 0x000077720f237816 */ /* 0x004fe200000000ff */
[----:B-1----:R-:W-:Y:S01]  /*c710*/  IMAD R32, R40, 0x2, R7 ;  /* 0x0000000228207824 */ /* 0x002fe200078e0207 */
[----:B------:R-:W-:Y:S01]  /*c720*/  ISETP.LT.AND P5, PT, R136, UR4, !P0 ;  /* 0x0000000488007c0c */ /* 0x000fe2000c7a1270 */
[----:B------:R1:W-:Y:S01]  /*c730*/  @P4 STG.E.U8 desc[UR10][R4.64], R33 ;  /* 0x0000002104004986 */ /* 0x0003e2000c10110a */
[----:B------:R-:W-:Y:S01]  /*c740*/  ULDC UR4, c[0x0][0x22c] ;  /* 0x00008b0000047ab9 */ /* 0x000fe20000000800 */
[----:B------:R-:W-:-:S02]  /*c750*/  IADD3 R6, P6, R7, R36, RZ ;  /* 0x0000002407067210 */ /* 0x000fc40007fde0ff */
[----:B------:R2:W-:Y:S01]  /*c760*/  @P1 STG.E.U8 desc[UR10][R10.64], R35 ;  /* 0x000000230a001986 */ /* 0x0005e2000c10110a */
[----:B------:R-:W-:Y:S02]  /*c770*/  IADD3 R8, P1, R32, R36, RZ ;  /* 0x0000002420087210 */ /* 0x000fe40007f3e0ff */
[----:B------:R-:W-:Y:S01]  /*c780*/  ISETP.LT.AND P2, PT, R133, UR4, !P0 ;  /* 0x0000000485007c0c */ /* 0x000fe2000c741270 */
[----:B------:R-:W-:Y:S01]  /*c790*/  ULDC UR4, c[0x0][0x22c] ;  /* 0x00008b0000047ab9 */ /* 0x000fe20000000800 */
[-C--:B------:R-:W-:Y:S02]  /*c7a0*/  LEA.HI.X.SX32 R7, R7, R37.reuse, 0x1, P6 ;  /* 0x0000002507077211 */ /* 0x080fe400030f0eff */
[----:B------:R-:W-:Y:S01]  /*c7b0*/  ISETP.LT.AND P4, PT, R131, UR4, !P0 ;  /* 0x0000000483007c0c */ /* 0x000fe2000c781270 */
[----:B------:R-:W-:Y:S01]  /*c7c0*/  ULDC UR4, c[0x0][0x22c] ;  /* 0x00008b0000047ab9 */ /* 0x000fe20000000800 */
[----:B-1----:R-:W-:Y:S01]  /*c7d0*/  PRMT R33, R12, 0x7773, RZ ;  /* 0x000077730c217816 */ /* 0x002fe200000000ff */
[----:B--2---:R-:W1:Y:S01]  /*c7e0*/  LDC R35, c[0x0][0x248] ;  /* 0x00009200ff237b82 */ /* 0x004e620000000800 */
[----:B------:R-:W-:Y:S01]  /*c7f0*/  LEA.HI.X.SX32 R9, R32, R37, 0x1, P1 ;  /* 0x0000002520097211 */ /* 0x000fe200008f0eff */
[----:B------:R-:W-:Y:S01]  /*c800*/  IMAD R32, R41, 0x2, R32 ;  /* 0x0000000229207824 */ /* 0x000fe200078e0220 */
[----:B------:R-:W-:Y:S01]  /*c810*/  PRMT R13, R13, 0x7773, RZ ;  /* 0x000077730d0d7816 */ /* 0x000fe200000000ff */
[----:B------:R-:W-:Y:S01]  /*c820*/  VIADD R5, R2, 0x5e ;  /* 0x0000005e02057836 */ /* 0x000fe20000000000 */
[----:B------:R-:W-:Y:S01]  /*c830*/  ISETP.LT.AND P1, PT, R135, UR4, !P0 ;  /* 0x0000000487007c0c */ /* 0x000fe2000c721270 */
[----:B------:R-:W-:-:S02]  /*c840*/  ULDC UR4, c[0x0][0x248] ;  /* 0x0000920000047ab9 */ /* 0x000fc40000000800 */
[----:B------:R-:W2:Y:S01]  /*c850*/  LDC R10, c[0x0][0x248] ;  /* 0x00009200ff0a7b82 */ /* 0x000ea20000000800 */
[----:B------:R4:W-:Y:S01]  /*c860*/  @P3 STG.E.U8 desc[UR10][R6.64], R33 ;  /* 0x0000002106003986 */ /* 0x0009e2000c10110a */
[----:B------:R-:W-:Y:S02]  /*c870*/  IADD3 R4, P3, R32, R36, RZ ;  /* 0x0000002420047210 */ /* 0x000fe40007f7e0ff */
[C---:B------:R-:W-:Y:S01]  /*c880*/  ISETP.LT.AND P6, PT, R5.reuse, UR5, !P0 ;  /* 0x0000000505007c0c */ /* 0x040fe2000c7c1270 */
[----:B------:R0:W-:Y:S01]  /*c890*/  @P5 STG.E.U8 desc[UR10][R8.64], R13 ;  /* 0x0000000d08005986 */ /* 0x0001e2000c10110a */
[----:B------:R-:W-:Y:S01]  /*c8a0*/  PRMT R11, R14, 0x7773, RZ ;  /* 0x000077730e0b7816 */ /* 0x000fe200000000ff */
[----:B------:R-:W-:Y:S01]  /*c8b0*/  ULDC UR5, c[0x0][0x22c] ;  /* 0x00008b0000057ab9 */ /* 0x000fe20000000800 */
[----:B------:R-:W2:Y:S01]  /*c8c0*/  LDC R12, c[0x0][0x248] ;  /* 0x00009200ff0c7b82 */ /* 0x000ea20000000800 */
[----:B----4-:R-:W-:Y:S01]  /*c8d0*/  IMAD R7, R5, UR4, RZ ;  /* 0x0000000405077c24 */ /* 0x010fe2000f8e02ff */
[----:B------:R-:W-:Y:S01]  /*c8e0*/  LEA.HI.X.SX32 R5, R32, R37, 0x1, P3 ;  /* 0x0000002520057211 */ /* 0x000fe200018f0eff */
[----:B------:R-:W-:Y:S01]  /*c8f0*/  ULDC UR4, c[0x0][0x22c] ;  /* 0x00008b0000047ab9 */ /* 0x000fe20000000800 */
[----:B------:R-:W-:-:S04]  /*c900*/  PRMT R15, R15, 0x7773, RZ ;  /* 0x000077730f0f7816 */ /* 0x000fc800000000ff */
[----:B0-----:R-:W0:Y:S01]  /*c910*/  LDC R13, c[0x0][0x248] ;  /* 0x00009200ff0d7b82 */ /* 0x001e220000000800 */
[----:B------:R-:W-:Y:S01]  /*c920*/  IADD3 R6, P3, R7, R36, RZ ;  /* 0x0000002407067210 */ /* 0x000fe20007f7e0ff */
[----:B---3--:R-:W-:-:S03]  /*c930*/  IMAD R32, R39, 0x4, R32 ;  /* 0x0000000427207824 */ /* 0x008fc600078e0220 */
[----:B------:R-:W-:Y:S01]  /*c940*/  LEA.HI.X.SX32 R7, R7, R37, 0x1, P3 ;  /* 0x0000002507077211 */ /* 0x000fe200018f0eff */
[----:B------:R1:W-:Y:S02]  /*c950*/  @P2 STG.E.U8 desc[UR10][R4.64], R11 ;  /* 0x0000000b04002986 */ /* 0x0003e4000c10110a */
[----:B------:R-:W3:Y:S02]  /*c960*/  LDC R14, c[0x0][0x248] ;  /* 0x00009200ff0e7b82 */ /* 0x000ee40000000800 */
[----:B------:R4:W-:Y:S01]  /*c970*/  @P6 STG.E.U8 desc[UR10][R6.64], R15 ;  /* 0x0000000f06006986 */ /* 0x0009e2000c10110a */
[----:B------:R-:W-:-:S05]  /*c980*/  IADD3 R8, P6, R32, R36, RZ ;  /* 0x0000002420087210 */ /* 0x000fca0007fde0ff */
[----:B------:R-:W3:Y:S01]  /*c990*/  LDC R39, c[0x0][0x248] ;  /* 0x00009200ff277b82 */ /* 0x000ee20000000800 */
[----:B-1----:R-:W-:Y:S01]  /*c9a0*/  IMAD R5, R35, 0x2, R32 ;  /* 0x0000000223057824 */ /* 0x002fe200078e0220 */
[----:B------:R-:W-:-:S03]  /*c9b0*/  LEA.HI.X.SX32 R9, R32, R37, 0x1, P6 ;  /* 0x0000002520097211 */ /* 0x000fc600030f0eff */
[----:B--2---:R-:W-:Y:S01]  /*c9c0*/  IMAD R10, R10, 0x2, R5 ;  /* 0x000000020a0a7824 */ /* 0x004fe200078e0205 */
[-C--:B------:R-:W-:Y:S02]  /*c9d0*/  IADD3 R4, P6, R5, R36.reuse, RZ ;  /* 0x0000002405047210 */ /* 0x080fe40007fde0ff */
[----:B------:R-:W1:Y:S01]  /*c9e0*/  LDC R32, c[0x0][0x248] ;  /* 0x00009200ff207b82 */ /* 0x000e620000000800 */
[----:B------:R-:W-:Y:S01]  /*c9f0*/  ISETP.LT.AND P5, PT, R130, UR6, !P0 ;  /* 0x0000000682007c0c */ /* 0x000fe2000c7a1270 */
[----:B0-----:R-:W-:Y:S01]  /*ca00*/  IMAD R11, R13, 0x2, R10 ;  /* 0x000000020d0b7824 */ /* 0x001fe200078e020a */
[----:B------:R-:W-:Y:S01]  /*ca10*/  LEA.HI.X.SX32 R5, R5, R37, 0x1, P6 ;  /* 0x0000002505057211 */ /* 0x000fe200030f0eff */
[----:B------:R-:W-:Y:S01]  /*ca20*/  ULDC UR6, c[0x0][0x22c] ;  /* 0x00008b0000067ab9 */ /* 0x000fe20000000800 */
[----:B------:R-:W-:Y:S02]  /*ca30*/  PRMT R35, R16, 0x7770, RZ ;  /* 0x0000777010237816 */ /* 0x000fe400000000ff */
[----:B----4-:R-:W-:-:S02]  /*ca40*/  IADD3 R6, P6, R10, R36, RZ ;  /* 0x000000240a067210 */ /* 0x010fc40007fde0ff */
[----:B------:R-:W-:Y:S02]  /*ca50*/  ISETP.LT.AND P2, PT, R129, UR4, !P0 ;  /* 0x0000000481007c0c */ /* 0x000fe4000c741270 */
[----:B------:R-:W-:Y:S01]  /*ca60*/  PRMT R33, R17, 0x7770, RZ ;  /* 0x0000777011217816 */ /* 0x000fe200000000ff */
[----:B------:R0:W-:Y:S01]  /*ca70*/  @P4 STG.E.U8 desc[UR10][R8.64], R35 ;  /* 0x0000002308004986 */ /* 0x0001e2000c10110a */
[-C--:B------:R-:W-:Y:S01]  /*ca80*/  LEA.HI.X.SX32 R7, R10, R37.reuse, 0x1, P6 ;  /* 0x000000250a077211 */ /* 0x080fe200030f0eff */
[----:B------:R-:W-:Y:S01]  /*ca90*/  ULDC UR4, c[0x0][0x22c] ;  /* 0x00008b0000047ab9 */ /* 0x000fe20000000800 */
[CC--:B------:R-:W-:Y:S01]  /*caa0*/  IADD3 R10, P6, R11.reuse, R36.reuse, RZ ;  /* 0x000000240b0a7210 */ /* 0x0c0fe20007fde0ff */
[----:B------:R2:W-:Y:S01]  /*cab0*/  @P1 STG.E.U8 desc[UR10][R4.64], R33 ;  /* 0x0000002104001986 */ /* 0x0005e2000c10110a */
[----:B------:R-:W-:Y:S02]  /*cac0*/  PRMT R13, R18, 0x7770, RZ ;  /* 0x00007770120d7816 */ /* 0x000fe400000000ff */
[----:B------:R-:W-:Y:S01]  /*cad0*/  ISETP.LT.AND P3, PT, R128, UR5, !P0 ;  /* 0x0000000580007c0c */ /* 0x000fe2000c761270 */
[----:B------:R-:W-:Y:S01]  /*cae0*/  ULDC UR5, c[0x0][0x22c] ;  /* 0x00008b0000057ab9 */ /* 0x000fe20000000800 */
[----:B0-----:R-:W-:Y:S01]  /*caf0*/  IMAD R9, R12, 0x2, R11 ;  /* 0x000000020c097824 */ /* 0x001fe200078e020b */
[----:B------:R-:W-:Y:S01]  /*cb00*/  LEA.HI.X.SX32 R11, R11, R37, 0x1, P6 ;  /* 0x000000250b0b7211 */ /* 0x000fe200030f0eff */
[----:B------:R-:W0:Y:S01]  /*cb10*/  LDC R35, c[0x0][0x248] ;  /* 0x00009200ff237b82 */ /* 0x000e220000000800 */
[----:B--2---:R-:W-:Y:S01]  /*cb20*/  PRMT R33, R19, 0x7770, RZ ;  /* 0x0000777013217816 */ /* 0x004fe200000000ff */
[----:B---3--:R-:W-:Y:S01]  /*cb30*/  IMAD R12, R14, 0x2, R9 ;  /* 0x000000020e0c7824 */ /* 0x008fe200078e0209 */
[----:B------:R-:W-:Y:S01]  /*cb40*/  @P5 STG.E.U8 desc[UR10][R6.64], R13 ;  /* 0x0000000d06005986 */ /* 0x000fe2000c10110a */
[----:B------:R-:W-:-:S02]  /*cb50*/  IADD3 R4, P6, R9, R36, RZ ;  /* 0x0000002409047210 */ /* 0x000fc40007fde0ff */
[----:B------:R-:W-:Y:S01]  /*cb60*/  ISETP.LT.AND P4, PT, R127, UR4, !P0 ;  /* 0x000000047f007c0c */ /* 0x000fe2000c781270 */
[----:B------:R2:W-:Y:S01]  /*cb70*/  @P2 STG.E.U8 desc[UR10][R10.64], R33 ;  /* 0x000000210a002986 */ /* 0x0005e2000c10110a */
[----:B------:R-:W-:Y:S01]  /*cb80*/  IADD3 R8, P2, R12, R36, RZ ;  /* 0x000000240c087210 */ /* 0x000fe20007f5e0ff */
[----:B------:R-:W-:Y:S01]  /*cb90*/  ULDC UR4, c[0x0][0x22c] ;  /* 0x00008b0000047ab9 */ /* 0x000fe20000000800 */
[-C--:B------:R-:W-:Y:S01]  /*cba0*/  LEA.HI.X.SX32 R5, R9, R37.reuse, 0x1, P6 ;  /* 0x0000002509057211 */ /* 0x080fe200030f0eff */
[----:B------:R-:W3:Y:S01]  /*cbb0*/  LDC R14, c[0x0][0x248] ;  /* 0x00009200ff0e7b82 */ /* 0x000ee20000000800 */
[----:B------:R-:W-:Y:S02]  /*cbc0*/  PRMT R15, R16, 0x7771, RZ ;  /* 0x00007771100f7816 */ /* 0x000fe400000000ff */
[----:B------:R-:W-:Y:S01]  /*cbd0*/  LEA.HI.X.SX32 R9, R12, R37, 0x1, P2 ;  /* 0x000000250c097211 */ /* 0x000fe200010f0eff */
[----:B------:R-:W-:Y:S01]  /*cbe0*/  IMAD R12, R39, 0x2, R12 ;  /* 0x00000002270c7824 */ /* 0x000fe200078e020c */
[----:B------:R-:W-:Y:S01]  /*cbf0*/  ISETP.LT.AND P1, PT, R125, UR4, !P0 ;  /* 0x000000047d007c0c */ /* 0x000fe2000c721270 */
[----:B------:R-:W-:-:S02]  /*cc00*/  ULDC UR4, c[0x0][0x22c] ;  /* 0x00008b0000047ab9 */ /* 0x000fc40000000800 */
[----:B--2---:R-:W2:Y:S01]  /*cc10*/  LDC R33, c[0x0][0x248] ;  /* 0x00009200ff217b82 */ /* 0x004ea20000000800 */
        /* <DEDUP_REMOVED lines=11> */
[----:B------:R-:W-:-:S02]  /*ccd0*/  LEA.HI.X.SX32 R7, R12, R37, 0x1, P3 ;  /* 0x000000250c077211 */ /* 0x000fc400018f0eff */
[----:B----4-:R-:W-:Y:S01]  /*cce0*/  PRMT R9, R18, 0x7771, RZ ;  /* 0x0000777112097816 */ /* 0x010fe200000000ff */
[----:B------:R-:W4:Y:S01]  /*ccf0*/  LDC R13, c[0x0][0x248] ;  /* 0x00009200ff0d7b82 */ /* 0x000f220000000800 */
[----:B------:R-:W-:Y:S01]  /*cd00*/  PRMT R11, R19, 0x7771, RZ ;  /* 0x00007771130b7816 */ /* 0x000fe200000000ff */
[----:B------:R-:W-:Y:S01]  /*cd10*/  ULDC UR4, c[0x0][0x22c] ;  /* 0x00008b0000047ab9 */ /* 0x000fe20000000800 */
[----:B------:R-:W-:Y:S01]  /*cd20*/  ISETP.LT.AND P4, PT, R123, UR6, !P0 ;  /* 0x000000067b007c0c */ /* 0x000fe2000c781270 */
[----:B------:R1:W-:Y:S01]  /*cd30*/  @P1 STG.E.U8 desc[UR10][R6.64], R9 ;  /* 0x0000000906001986 */ /* 0x0003e2000c10110a */
[C---:B------:R-:W-:Y:S01]  /*cd40*/  IADD3 R4, P1, R10.reuse, R36, RZ ;  /* 0x000000240a047210 */ /* 0x040fe20007f3e0ff */
[----:B0-----:R-:W-:Y:S01]  /*cd50*/  IMAD R12, R35, 0x4, R12 ;  /* 0x00000004230c7824 */ /* 0x001fe200078e020c */
[----:B------:R-:W-:Y:S01]  /*cd60*/  PRMT R15, R17, 0x7772, RZ ;  /* 0x00007772110f7816 */ /* 0x000fe200000000ff */
[----:B------:R-:W0:Y:S01]  /*cd70*/  LDC R35, c[0x0][0x248] ;  /* 0x00009200ff237b82 */ /* 0x000e220000000800 */
[----:B------:R-:W-:Y:S01]  /*cd80*/  LEA.HI.X.SX32 R5, R10, R37, 0x1, P1 ;  /* 0x000000250a057211 */ /* 0x000fe200008f0eff */
[----:B------:R-:W-:Y:S01]  /*cd90*/  ULDC UR5, c[0x0][0x22c] ;  /* 0x00008b0000057ab9 */ /* 0x000fe20000000800 */
[----:B------:R-:W-:-:S03]  /*cda0*/  ULDC UR6, c[0x0][0x22c] ;  /* 0x00008b0000067ab9 */ /* 0x000fc60000000800 */
[----:B------:R4:W-:Y:S01]  /*cdb0*/  @P6 STG.E.U8 desc[UR10][R4.64], R11 ;  /* 0x0000000b04006986 */ /* 0x0009e2000c10110a */
[----:B-1----:R-:W-:Y:S01]  /*cdc0*/  IADD3 R6, P6, R12, R36, RZ ;  /* 0x000000240c067210 */ /* 0x002fe20007fde0ff */
[----:B--2---:R-:W-:-:S03]  /*cdd0*/  IMAD R9, R33, 0x2, R12 ;  /* 0x0000000221097824 */ /* 0x004fc600078e020c */
[-C--:B------:R-:W-:Y:S01]  /*cde0*/  LEA.HI.X.SX32 R7, R12, R37.reuse, 0x1, P6 ;  /* 0x000000250c077211 */ /* 0x080fe200030f0eff */
[----:B---3--:R-:W-:Y:S01]  /*cdf0*/  IMAD R10, R14, 0x2, R9 ;  /* 0x000000020e0a7824 */ /* 0x008fe200078e0209 */
[CC--:B------:R-:W-:Y:S01]  /*ce00*/  IADD3 R8, P6, R9.reuse, R36.reuse, RZ ;  /* 0x0000002409087210 */ /* 0x0c0fe20007fde0ff */
[----:B------:R-:W1:Y:S01]  /*ce10*/  LDC R14, c[0x0][0x248] ;  /* 0x00009200ff0e7b82 */ /* 0x000e620000000800 */
[----:B------:R-:W-:Y:S02]  /*ce20*/  PRMT R33, R16, 0x7772, RZ ;  /* 0x0000777210217816 */ /* 0x000fe400000000ff */
[-C--:B------:R-:W-:Y:S01]  /*ce30*/  LEA.HI.X.SX32 R9, R9, R37.reuse, 0x1, P6 ;  /* 0x0000002509097211 */ /* 0x080fe200030f0eff */
[----:B----4-:R-:W-:Y:S01]  /*ce40*/  IMAD R11, R13, 0x2, R10 ;  /* 0x000000020d0b7824 */ /* 0x010fe200078e020a */
[-C--:B------:R-:W-:Y:S02]  /*ce50*/  IADD3 R4, P6, R10, R36.reuse, RZ ;  /* 0x000000240a047210 */ /* 0x080fe40007fde0ff */
[----:B------:R-:W-:Y:S01]  /*ce60*/  ISETP.LT.AND P1, PT, R124, UR4, !P0 ;  /* 0x000000047c007c0c */ /* 0x000fe2000c721270 */
[----:B------:R2:W-:Y:S01]  /*ce70*/  @P5 STG.E.U8 desc[UR10][R6.64], R33 ;  /* 0x0000002106005986 */ /* 0x0005e2000c10110a */
[----:B------:R-:W-:Y:S01]  /*ce80*/  LEA.HI.X.SX32 R5, R10, R37, 0x1, P6 ;  /* 0x000000250a057211 */ /* 0x000fe200030f0eff */
[----:B------:R-:W-:Y:S01]  /*ce90*/  ULDC UR4, c[0x0][0x22c] ;  /* 0x00008b0000047ab9 */ /* 0x000fe20000000800 */
[----:B------:R-:W-:Y:S01]  /*cea0*/  IADD3 R10, P6, R11, R36, RZ ;  /* 0x000000240b0a7210 */ /* 0x000fe20007fde0ff */
[----:B------:R3:W-:Y:S01]  /*ceb0*/  @P2 STG.E.U8 desc[UR10][R8.64], R15 ;  /* 0x0000000f08002986 */ /* 0x0007e2000c10110a */
[----:B------:R-:W-:-:S02]  /*cec0*/  PRMT R13, R18, 0x7772, RZ ;  /* 0x00007772120d7816 */ /* 0x000fc400000000ff */
[----:B------:R-:W-:Y:S01]  /*ced0*/  ISETP.LT.AND P3, PT, R122, UR5, !P0 ;  /* 0x000000057a007c0c */ /* 0x000fe2000c761270 */
[----:B------:R-:W-:Y:S01]  /*cee0*/  ULDC UR5, c[0x0][0x22c] ;  /* 0x00008b0000057ab9 */ /* 0x000fe20000000800 */
[----:B--2---:R-:W-:Y:S01]  /*cef0*/  IMAD R7, R32, 0x2, R11 ;  /* 0x0000000220077824 */ /* 0x004fe200078e020b */
[----:B------:R-:W-:Y:S01]  /*cf00*/  LEA.HI.X.SX32 R11, R11, R37, 0x1, P6 ;  /* 0x000000250b0b7211 */ /* 0x000fe200030f0eff */
[----:B------:R-:W2:Y:S01]  /*cf10*/  LDC R33, c[0x0][0x248] ;  /* 0x00009200ff217b82 */ /* 0x000ea20000000800 */
[----:B---3--:R-:W-:Y:S01]  /*cf20*/  PRMT R15, R19, 0x7772, RZ ;  /* 0x00007772130f7816 */ /* 0x008fe200000000ff */
[----:B------:R-:W-:Y:S01]  /*cf30*/  IMAD R12, R34, 0x2, R7 ;  /* 0x00000002220c7824 */ /* 0x000fe200078e0207 */
        /* <DEDUP_REMOVED lines=11> */
[----:B---3--:R-:W-:Y:S01]  /*cff0*/  PRMT R13, R16, 0x7773, RZ ;  /* 0x00007773100d7816 */ /* 0x008fe200000000ff */
[----:B----4-:R-:W3:Y:S01]  /*d000*/  LDC R15, c[0x0][0x248] ;  /* 0x00009200ff0f7b82 */ /* 0x010ee20000000800 */
[----:B------:R-:W-:Y:S01]  /*d010*/  LEA.HI.X.SX32 R9, R12, R37, 0x1, P1 ;  /* 0x000000250c097211 */ /* 0x000fe200008f0eff */
[----:B0-----:R-:W-:Y:S01]  /*d020*/  IMAD R12, R35, 0x2, R12 ;  /* 0x00000002230c7824 */ /* 0x001fe200078e020c */
[----:B------:R-:W-:Y:S01]  /*d030*/  ISETP.LT.AND P1, PT, R119, UR4, !P0 ;  /* 0x0000000477007c0c */ /* 0x000fe2000c721270 */
[----:B------:R-:W-:Y:S01]  /*d040*/  VIADD R5, R2, 0x7e ;  /* 0x0000007e02057836 */ /* 0x000fe20000000000 */
[----:B------:R-:W-:-:S03]  /*d050*/  ULDC UR4, c[0x0][0x248] ;  /* 0x0000920000047ab9 */ /* 0x000fc60000000800 */
[----:B------:R-:W0:Y:S01]  /*d060*/  LDC R10, c[0x0][0x248] ;  /* 0x00009200ff0a7b82 */ /* 0x000e220000000800 */
[----:B------:R4:W-:Y:S01]  /*d070*/  @P3 STG.E.U8 desc[UR10][R6.64], R13 ;  /* 0x0000000d06003986 */ /* 0x0009e2000c10110a */
[----:B------:R-:W-:Y:S02]  /*d080*/  IADD3 R4, P3, R12, R36, RZ ;  /* 0x000000240c047210 */ /* 0x000fe40007f7e0ff */
[----:B------:R-:W-:Y:S01]  /*d090*/  ISETP.LT.AND P6, PT, R5, UR5, !P0 ;  /* 0x0000000505007c0c */ /* 0x000fe2000c7c1270 */
[----:B------:R-:W-:Y:S01]  /*d0a0*/  ULDC UR5, c[0x0][0x22c] ;  /* 0x00008b0000057ab9 */ /* 0x000fe20000000800 */
[----:B------:R-:W-:Y:S02]  /*d0b0*/  PRMT R17, R17, 0x7773, RZ ;  /* 0x0000777311117816 */ /* 0x000fe400000000ff */
[----:B------:R-:W-:Y:S01]  /*d0c0*/  PRMT R11, R18, 0x7773, RZ ;  /* 0x00007773120b7816 */ /* 0x000fe200000000ff */
[----:B------:R-:W1:Y:S01]  /*d0d0*/  LDC R16, c[0x0][0x248] ;  /* 0x00009200ff107b82 */ /* 0x000e620000000800 */
[----:B----4-:R-:W-:Y:S01]  /*d0e0*/  IMAD R7, R5, UR4, RZ ;  /* 0x0000000405077c24 */ /* 0x010fe2000f8e02ff */
[----:B------:R-:W-:-:S06]  /*d0f0*/  LEA.HI.X.SX32 R5, R12, R37, 0x1, P3 ;  /* 0x000000250c057211 */ /* 0x000fcc00018f0eff */
[----:B------:R-:W4:Y:S01]  /*d100*/  LDC R13, c[0x0][0x248] ;  /* 0x00009200ff0d7b82 */ /* 0x000f220000000800 */
[-C--:B------:R-:W-:Y:S01]  /*d110*/  IADD3 R6, P3, R7, R36.reuse, RZ ;  /* 0x0000002407067210 */ /* 0x080fe20007f7e0ff */
[----:B--2---:R-:W-:Y:S01]  /*d120*/  IMAD R12, R33, 0x4, R12 ;  /* 0x00000004210c7824 */ /* 0x004fe200078e020c */
[----:B------:R-:W-:Y:S01]  /*d130*/  PRMT R19, R19, 0x7773, RZ ;  /* 0x0000777313137816 */ /* 0x000fe200000000ff */
[----:B------:R2:W-:Y:S01]  /*d140*/  @P5 STG.E.U8 desc[UR10][R8.64], R17 ;  /* 0x0000001108005986 */ /* 0x0005e2000c10110a */
[----:B------:R-:W-:Y:S01]  /*d150*/  LEA.HI.X.SX32 R7, R7, R37, 0x1, P3 ;  /* 0x0000002507077211 */ /* 0x000fe200018f0eff */
[----:B------:R-:W-:Y:S02]  /*d160*/  ULDC UR4, c[0x0][0x22c] ;  /* 0x00008b0000047ab9 */ /* 0x000fe40000000800 */
[----:B------:R3:W-:Y:S01]  /*d170*/  @P2 STG.E.U8 desc[UR10][R4.64], R11 ;  /* 0x0000000b04002986 */ /* 0x0007e2000c10110a */
[----:B------:R-:W1:Y:S03]  /*d180*/  LDC R33, c[0x0][0x248] ;  /* 0x00009200ff217b82 */ /* 0x000e660000000800 */
[----:B------:R0:W-:Y:S01]  /*d190*/  @P6 STG.E.U8 desc[UR10][R6.64], R19 ;  /* 0x0000001306006986 */ /* 0x0001e2000c10110a */
[----:B--2---:R-:W-:-:S04]  /*d1a0*/  IADD3 R8, P6, R12, R36, RZ ;  /* 0x000000240c087210 */ /* 0x004fc80007fde0ff */
[----:B------:R-:W2:Y:S01]  /*d1b0*/  LDC R18, c[0x0][0x248] ;  /* 0x00009200ff127b82 */ /* 0x000ea20000000800 */
[----:B---3--:R-:W-:Y:S01]  /*d1c0*/  IMAD R5, R15, 0x2, R12 ;  /* 0x000000020f057824 */ /* 0x008fe200078e020c */
[----:B------:R-:W-:-:S03]  /*d1d0*/  LEA.HI.X.SX32 R9, R12, R37, 0x1, P6 ;  /* 0x000000250c097211 */ /* 0x000fc600030f0eff */
[----:B0-----:R-:W-:Y:S01]  /*d1e0*/  IMAD R10, R10, 0x2, R5 ;  /* 0x000000020a0a7824 */ /* 0x001fe200078e0205 */
[-C--:B------:R-:W-:Y:S02]  /*d1f0*/  IADD3 R4, P6, R5, R36.reuse, RZ ;  /* 0x0000002405047210 */ /* 0x080fe40007fde0ff */
[----:B------:R-:W0:Y:S01]  /*d200*/  LDC R19, c[0x0][0x248] ;  /* 0x00009200ff137b82 */ /* 0x000e220000000800 */
[----:B------:R-:W-:Y:S01]  /*d210*/  ISETP.LT.AND P5, PT, R114, UR6, !P0 ;  /* 0x0000000672007c0c */ /* 0x000fe2000c7a1270 */
[----:B----4-:R-:W-:Y:S01]  /*d220*/  IMAD R11, R13, 0x2, R10 ;  /* 0x000000020d0b7824 */ /* 0x010fe200078e020a */
[----:B------:R-:W-:Y:S01]  /*d230*/  LEA.HI.X.SX32 R5, R5, R37, 0x1, P6 ;  /* 0x0000002505057211 */ /* 0x000fe200030f0eff */
[----:B------:R-:W-:Y:S01]  /*d240*/  ULDC UR6, c[0x0][0x22c] ;  /* 0x00008b0000067ab9 */ /* 0x000fe20000000800 */
[----:B------:R-:W-:Y:S02]  /*d250*/  PRMT R17, R20, 0x7770, RZ ;  /* 0x0000777014117816 */ /* 0x000fe400000000ff */
[----:B------:R-:W-:-:S02]  /*d260*/  IADD3 R6, P6, R10, R36, RZ ;  /* 0x000000240a067210 */ /* 0x000fc40007fde0ff */
[----:B------:R-:W-:Y:S01]  /*d270*/  ISETP.LT.AND P3, PT, R113, UR4, !P0 ;  /* 0x0000000471007c0c */ /* 0x000fe2000c761270 */
[----:B------:R1:W-:Y:S01]  /*d280*/  @P4 STG.E.U8 desc[UR10][R8.64], R17 ;  /* 0x0000001108004986 */ /* 0x0003e2000c10110a */
[-C--:B------:R-:W-:Y:S01]  /*d290*/  LEA.HI.X.SX32 R7, R10, R37.reuse, 0x1, P6 ;  /* 0x000000250a077211 */ /* 0x080fe200030f0eff */
[----:B------:R-:W-:Y:S01]  /*d2a0*/  ULDC UR4, c[0x0][0x22c] ;  /* 0x00008b0000047ab9 */ /* 0x000fe20000000800 */
[----:B------:R-:W-:Y:S02]  /*d2b0*/  IADD3 R10, P6, R11, R36, RZ ;  /* 0x000000240b0a7210 */ /* 0x000fe40007fde0ff */
[----:B------:R-:W-:Y:S02]  /*d2c0*/  PRMT R15, R21, 0x7770, RZ ;  /* 0x00007770150f7816 */ /* 0x000fe400000000ff */
[----:B------:R-:W-:Y:S01]  /*d2d0*/  PRMT R13, R22, 0x7770, RZ ;  /* 0x00007770160d7816 */ /* 0x000fe200000000ff */
[----:B-1----:R-:W-:Y:S01]  /*d2e0*/  IMAD R9, R14, 0x2, R11 ;  /* 0x000000020e097824 */ /* 0x002fe200078e020b */
[----:B------:R-:W-:-:S02]  /*d2f0*/  LEA.HI.X.SX32 R11, R11, R37, 0x1, P6 ;  /* 0x000000250b0b7211 */ /* 0x000fc400030f0eff */
[----:B------:R-:W-:Y:S01]  /*d300*/  PRMT R17, R23, 0x7770, RZ ;  /* 0x0000777017117816 */ /* 0x000fe200000000ff */
[----:B------:R-:W-:Y:S01]  /*d310*/  IMAD R12, R16, 0x2, R9 ;  /* 0x00000002100c7824 */ /* 0x000fe200078e0209 */
[----:B------:R-:W-:Y:S01]  /*d320*/  ISETP.LT.AND P2, PT, R112, UR5, !P0 ;  /* 0x0000000570007c0c */ /* 0x000fe2000c741270 */
[----:B------:R1:W-:Y:S01]  /*d330*/  @P1 STG.E.U8 desc[UR10][R4.64], R15 ;  /* 0x0000000f04001986 */ /* 0x0003e2000c10110a */
[----:B------:R-:W-:Y:S01]  /*d340*/  ISETP.LT.AND P4, PT, R111, UR4, !P0 ;  /* 0x000000046f007c0c */ /* 0x000fe2000c781270 */
[----:B------:R-:W-:Y:S01]  /*d350*/  ULDC UR4, c[0x0][0x22c] ;  /* 0x00008b0000047ab9 */ /* 0x000fe20000000800 */
[----:B------:R-:W3:Y:S01]  /*d360*/  LDC R14, c[0x0][0x248] ;  /* 0x00009200ff0e7b82 */ /* 0x000ee20000000800 */
[----:B------:R-:W-:Y:S01]  /*d370*/  @P5 STG.E.U8 desc[UR10][R6.64], R13 ;  /* 0x0000000d06005986 */ /* 0x000fe2000c10110a */
[----:B------:R-:W-:-:S03]  /*d380*/  ULDC UR5, c[0x0][0x22c] ;  /* 0x00008b0000057ab9 */ /* 0x000fc60000000800 */
[----:B------:R4:W-:Y:S01]  /*d390*/  @P3 STG.E.U8 desc[UR10][R10.64], R17 ;  /* 0x000000110a003986 */ /* 0x0009e2000c10110a */
[-C--:B------:R-:W-:Y:S02]  /*d3a0*/  IADD3 R8, P3, R12, R36.reuse, RZ ;  /* 0x000000240c087210 */ /* 0x080fe40007f7e0ff */
[----:B------:R-:W2:Y:S01]  /*d3b0*/  LDC R16, c[0x0][0x248] ;  /* 0x00009200ff107b82 */ /* 0x000ea20000000800 */
[CC--:B-1----:R-:W-:Y:S02]  /*d3c0*/  IADD3 R4, P6, R9.reuse, R36.reuse, RZ ;  /* 0x0000002409047210 */ /* 0x0c2fe40007fde0ff */
[----:B------:R-:W-:Y:S02]  /*d3d0*/  PRMT R15, R20, 0x7771, RZ ;  /* 0x00007771140f7816 */ /* 0x000fe400000000ff */
[-C--:B------:R-:W-:Y:S02]  /*d3e0*/  LEA.HI.X.SX32 R5, R9, R37.reuse, 0x1, P6 ;  /* 0x0000002509057211 */ /* 0x080fe400030f0eff */
[-C--:B------:R-:W-:Y:S01]  /*d3f0*/  LEA.HI.X.SX32 R9, R12, R37.reuse, 0x1, P3 ;  /* 0x000000250c097211 */ /* 0x080fe200018f0eff */
[----:B0-----:R-:W-:Y:S01]  /*d400*/  IMAD R12, R19, 0x2, R12 ;  /* 0x00000002130c7824 */ /* 0x001fe200078e020c */
[----:B------:R-:W-:Y:S01]  /*d410*/  ISETP.LT.AND P1, PT, R109, UR4, !P0 ;  /* 0x000000046d007c0c */ /* 0x000fe2000c721270 */
[----:B----4-:R-:W0:Y:S01]  /*d420*/  LDC R17, c[0x0][0x248] ;  /* 0x00009200ff117b82 */ /* 0x010e220000000800 */
        /* <DEDUP_REMOVED lines=13> */
[----:B------:R-:W4:Y:S01]  /*d500*/  LDC R19, c[0x0][0x248] ;  /* 0x00009200ff137b82 */ /* 0x000f220000000800 */
[----:B-1----:R-:W-:Y:S01]  /*d510*/  PRMT R9, R22, 0x7771, RZ ;  /* 0x0000777116097816 */ /* 0x002fe200000000ff */
[----:B------:R-:W-:-:S06]  /*d520*/  ULDC UR4, c[0x0][0x22c] ;  /* 0x00008b0000047ab9 */ /* 0x000fcc0000000800 */
[----:B------:R-:W1:Y:S01]  /*d530*/  LDC R13, c[0x0][0x248] ;  /* 0x00009200ff0d7b82 */ /* 0x000e620000000800 */
        /* <DEDUP_REMOVED lines=11> */
[-C--:B------:R-:W-:Y:S01]  /*d5f0*/  IADD3 R8, P6, R9, R36.reuse, RZ ;  /* 0x0000002409087210 */ /* 0x080fe20007fde0ff */
[----:B------:R-:W0:Y:S01]  /*d600*/  LDC R14, c[0x0][0x248] ;  /* 0x00009200ff0e7b82 */ /* 0x000e220000000800 */
[----:B------:R-:W-:Y:S01]  /*d610*/  ISETP.LT.AND P2, PT, R107, UR6, !P0 ;  /* 0x000000066b007c0c */ /* 0x000fe2000c741270 */
[----:B------:R-:W-:Y:S01]  /*d620*/  ULDC UR6, c[0x0][0x22c] ;  /* 0x00008b0000067ab9 */ /* 0x000fe20000000800 */
[----:B------:R-:W-:Y:S01]  /*d630*/  LEA.HI.X.SX32 R9, R9, R37, 0x1, P6 ;  /* 0x0000002509097211 */ /* 0x000fe200030f0eff */
[----:B-1----:R-:W-:Y:S01]  /*d640*/  IMAD R11, R13, 0x2, R10 ;  /* 0x000000020d0b7824 */ /* 0x002fe200078e020a */
[----:B------:R-:W-:Y:S02]  /*d650*/  PRMT R17, R20, 0x7772, RZ ;  /* 0x0000777214117816 */ /* 0x000fe400000000ff */
[----:B------:R-:W-:-:S02]  /*d660*/  IADD3 R4, P6, R10, R36, RZ ;  /* 0x000000240a047210 */ /* 0x000fc40007fde0ff */
        /* <DEDUP_REMOVED lines=10> */
[----:B--2---:R-:W-:Y:S01]  /*d710*/  IMAD R7, R16, 0x2, R11 ;  /* 0x0000000210077824 */ /* 0x004fe200078e020b */
[----:B------:R-:W-:Y:S01]  /*d720*/  LEA.HI.X.SX32 R11, R11, R37, 0x1, P6 ;  /* 0x000000250b0b7211 */ /* 0x000fe200030f0eff */
[----:B------:R-:W2:Y:S01]  /*d730*/  LDC R17, c[0x0][0x248] ;  /* 0x00009200ff117b82 */ /* 0x000ea20000000800 */
[----:B-1----:R-:W-:Y:S01]  /*d740*/  PRMT R15, R23, 0x7772, RZ ;  /* 0x00007772170f7816 */ /* 0x002fe200000000ff */
[----:B------:R-:W-:Y:S01]  /*d750*/  IMAD R12, R18, 0x2, R7 ;  /* 0x00000002120c7824 */ /* 0x000fe200078e0207 */
[----:B------:R-:W-:Y:S01]  /*d760*/  ISETP.LT.AND P5, PT, R104, UR4, !P0 ;  /* 0x0000000468007c0c */ /* 0x000fe2000c7a1270 */
[----:B------:R-:W-:Y:S01]  /*d770*/  ULDC UR4, c[0x0][0x22c] ;  /* 0x00008b0000047ab9 */ /* 0x000fe20000000800 */
[----:B------:R1:W-:Y:S01]  /*d780*/  @P2 STG.E.U8 desc[UR10][R4.64], R13 ;  /* 0x0000000d04002986 */ /* 0x0003e2000c10110a */
[----:B------:R-:W-:-:S02]  /*d790*/  IADD3 R6, P6, R7, R36, RZ ;  /* 0x0000002407067210 */ /* 0x000fc40007fde0ff */
[----:B------:R-:W3:Y:S01]  /*d7a0*/  LDC R16, c[0x0][0x248] ;  /* 0x00009200ff107b82 */ /* 0x000ee20000000800 */
[----:B------:R-:W-:Y:S01]  /*d7b0*/  ISETP.LT.AND P3, PT, R101, UR4, !P0 ;  /* 0x0000000465007c0c */ /* 0x000fe2000c761270 */
[----:B------:R4:W-:Y:S01]  /*d7c0*/  @P1 STG.E.U8 desc[UR10][R10.64], R15 ;  /* 0x0000000f0a001986 */ /* 0x0009e2000c10110a */
[C---:B------:R-:W-:Y:S01]  /*d7d0*/  IADD3 R8, P1, R12.reuse, R36, RZ ;  /* 0x000000240c087210 */ /* 0x040fe20007f3e0ff */
[----:B------:R-:W-:Y:S01]  /*d7e0*/  ULDC UR4, c[0x0][0x22c] ;  /* 0x00008b0000047ab9 */ /* 0x000fe20000000800 */
[-C--:B------:R-:W-:Y:S02]  /*d7f0*/  LEA.HI.X.SX32 R7, R7, R37.reuse, 0x1, P6 ;  /* 0x0000002507077211 */ /* 0x080fe400030f0eff */
[----:B------:R-:W-:Y:S01]  /*d800*/  ISETP.LT.AND P2, PT, R99, UR4, !P0 ;  /* 0x0000000463007c0c */ /* 0x000fe2000c741270 */
[----:B------:R-:W-:Y:S01]  /*d810*/  ULDC UR4, c[0x0][0x22c] ;  /* 0x00008b0000047ab9 */ /* 0x000fe20000000800 */
[----:B------:R-:W-:Y:S01]  /*d820*/  LEA.HI.X.SX32 R9, R12, R37, 0x1, P1 ;  /* 0x000000250c097211 */ /* 0x000fe200008f0eff */
[----:B------:R-:W3:Y:S01]  /*d830*/  LDC R18, c[0x0][0x248] ;  /* 0x00009200ff127b82 */ /* 0x000ee20000000800 */
[----:B-1----:R-:W-:Y:S01]  /*d840*/  PRMT R13, R20, 0x7773, RZ ;  /* 0x00007773140d7816 */ /* 0x002fe200000000ff */
[----:B------:R-:W-:Y:S01]  /*d850*/  VIADD R5, R2, 0x9e ;  /* 0x0000009e02057836 */ /* 0x000fe20000000000 */
[----:B------:R-:W-:-:S05]  /*d860*/  PRMT R21, R21, 0x7773, RZ ;  /* 0x0000777315157816 */ /* 0x000fca00000000ff */
[----:B----4-:R-:W1:Y:S01]  /*d870*/  LDC R15, c[0x0][0x248] ;  /* 0x00009200ff0f7b82 */ /* 0x010e620000000800 */
[----:B------:R-:W-:Y:S01]  /*d880*/  ISETP.LT.AND P1, PT, R103, UR4, !P0 ;  /* 0x0000000467007c0c */ /* 0x000fe2000c721270 */
[----:B------:R-:W-:Y:S01]  /*d890*/  ULDC UR4, c[0x0][0x248] ;  /* 0x0000920000047ab9 */ /* 0x000fe20000000800 */
[----:B------:R4:W-:Y:S01]  /*d8a0*/  @P4 STG.E.U8 desc[UR10][R6.64], R13 ;  /* 0x0000000d06004986 */ /* 0x0009e2000c10110a */
[----:B------:R-:W-:-:S04]  /*d8b0*/  IMAD R12, R19, 0x2, R12 ;  /* 0x00000002130c7824 */ /* 0x000fc800078e020c */
[----:B------:R-:W0:Y:S01]  /*d8c0*/  LDC R10, c[0x0][0x248] ;  /* 0x00009200ff0a7b82 */ /* 0x000e220000000800 */
[----:B------:R2:W-:Y:S01]  /*d8d0*/  @P5 STG.E.U8 desc[UR10][R8.64], R21 ;  /* 0x0000001508005986 */ /* 0x0005e2000c10110a */
[C---:B------:R-:W-:Y:S01]  /*d8e0*/  ISETP.LT.AND P5, PT, R5.reuse, UR5, !P0 ;  /* 0x0000000505007c0c */ /* 0x040fe2000c7a1270 */
[----:B------:R-:W-:Y:S01]  /*d8f0*/  ULDC UR5, c[0x0][0x22c] ;  /* 0x00008b0000057ab9 */ /* 0x000fe20000000800 */
[----:B----4-:R-:W-:-:S04]  /*d900*/  IMAD R7, R5, UR4, RZ ;  /* 0x0000000405077c24 */ /* 0x010fc8000f8e02ff */
[----:B------:R-:W4:Y:S01]  /*d910*/  LDC R13, c[0x0][0x248] ;  /* 0x00009200ff0d7b82 */ /* 0x000f220000000800 */
[CC--:B------:R-:W-:Y:S01]  /*d920*/  IADD3 R4, P4, R12.reuse, R36.reuse, RZ ;  /* 0x000000240c047210 */ /* 0x0c0fe20007f9e0ff */
[----:B------:R-:W-:Y:S01]  /*d930*/  ULDC UR4, c[0x0][0x22c] ;  /* 0x00008b0000047ab9 */ /* 0x000fe20000000800 */
[-C--:B------:R-:W-:Y:S02]  /*d940*/  IADD3 R6, P6, R7, R36.reuse, RZ ;  /* 0x0000002407067210 */ /* 0x080fe40007fde0ff */
[-C--:B------:R-:W-:Y:S02]  /*d950*/  LEA.HI.X.SX32 R5, R12, R37.reuse, 0x1, P4 ;  /* 0x000000250c057211 */ /* 0x080fe400020f0eff */
[----:B------:R-:W-:Y:S01]  /*d960*/  PRMT R11, R22, 0x7773, RZ ;  /* 0x00007773160b7816 */ /* 0x000fe200000000ff */
[----:B--2---:R-:W-:Y:S01]  /*d970*/  IMAD R12, R17, 0x4, R12 ;  /* 0x00000004110c7824 */ /* 0x004fe200078e020c */
[----:B------:R-:W-:Y:S01]  /*d980*/  PRMT R23, R23, 0x7773, RZ ;  /* 0x0000777317177816 */ /* 0x000fe200000000ff */
[----:B------:R-:W2:Y:S01]  /*d990*/  LDC R19, c[0x0][0x248] ;  /* 0x00009200ff137b82 */ /* 0x000ea20000000800 */
[----:B------:R-:W-:Y:S01]  /*d9a0*/  LEA.HI.X.SX32 R7, R7, R37, 0x1, P6 ;  /* 0x0000002507077211 */ /* 0x000fe200030f0eff */
[----:B------:R1:W-:Y:S04]  /*d9b0*/  @P3 STG.E.U8 desc[UR10][R4.64], R11 ;  /* 0x0000000b04003986 */ /* 0x0003e8000c10110a */
[----:B------:R3:W-:Y:S01]  /*d9c0*/  @P5 STG.E.U8 desc[UR10][R6.64], R23 ;  /* 0x0000001706005986 */ /* 0x0007e2000c10110a */
[----:B------:R-:W-:Y:S01]  /*d9d0*/  IADD3 R8, P5, R12, R36, RZ ;  /* 0x000000240c087210 */ /* 0x000fe20007fbe0ff */
[----:B------:R-:W2:Y:S01]  /*d9e0*/  LDC R21, c[0x0][0x248] ;  /* 0x00009200ff157b82 */ /* 0x000ea20000000800 */
[----:B-1----:R-:W-:-:S02]  /*d9f0*/  IMAD R5, R15, 0x2, R12 ;  /* 0x000000020f057824 */ /* 0x002fc400078e020c */
[-C--:B------:R-:W-:Y:S02]  /*da00*/  LEA.HI.X.SX32 R9, R12, R37.reuse, 0x1, P5 ;  /* 0x000000250c097211 */ /* 0x080fe400028f0eff */
[----:B0-----:R-:W-:Y:S01]  /*da10*/  IMAD R10, R10, 0x2, R5 ;  /* 0x000000020a0a7824 */ /* 0x001fe200078e0205 */
[----:B------:R-:W-:Y:S02]  /*da20*/  IADD3 R4, P5, R5, R36, RZ ;  /* 0x0000002405047210 */ /* 0x000fe40007fbe0ff */
[----:B---3--:R-:W0:Y:S01]  /*da30*/  LDC R23, c[0x0][0x248] ;  /* 0x00009200ff177b82 */ /* 0x008e220000000800 */
[----:B------:R-:W-:Y:S01]  /*da40*/  ISETP.LT.AND P4, PT, R98, UR6, !P0 ;  /* 0x0000000662007c0c */ /* 0x000fe2000c781270 */
[----:B----4-:R-:W-:Y:S01]  /*da50*/  IMAD R11, R13, 0x2, R10 ;  /* 0x000000020d0b7824 */ /* 0x010fe200078e020a */
[----:B------:R-:W-:Y:S01]  /*da60*/  LEA.HI.X.SX32 R5, R5, R37, 0x1, P5 ;  /* 0x0000002505057211 */ /* 0x000fe200028f0eff */
[----:B------:R-:W-:Y:S01]  /*da70*/  ULDC UR6, c[0x0][0x22c] ;  /* 0x00008b0000067ab9 */ /* 0x000fe20000000800 */
[----:B------:R-:W-:-:S02]  /*da80*/  PRMT R17, R24, 0x7770, RZ ;  /* 0x0000777018117816 */ /* 0x000fc400000000ff */
[CC--:B------:R-:W-:Y:S02]  /*da90*/  IADD3 R6, P5, R10.reuse, R36.reuse, RZ ;  /* 0x000000240a067210 */ /* 0x0c0fe40007fbe0ff */
        /* <DEDUP_REMOVED lines=15> */
[----:B------:R-:W-:Y:S01]  /*db90*/  ULDC UR5, c[0x0][0x22c] ;  /* 0x00008b0000057ab9 */ /* 0x000fe20000000800 */
[----:B------:R3:W-:Y:S01]  /*dba0*/  @P4 STG.E.U8 desc[UR10][R6.64], R13 ;  /* 0x0000000d06004986 */ /* 0x0007e2000c10110a */
[----:B------:R-:W-:Y:S01]  /*dbb0*/  ISETP.LT.AND P1, PT, R92, UR4, !P0 ;  /* 0x000000045c007c0c */ /* 0x000fe2000c721270 */
[----:B------:R-:W-:Y:S01]  /*dbc0*/  ULDC UR4, c[0x0][0x22c] ;  /* 0x00008b0000047ab9 */ /* 0x000fe20000000800 */
[----:B------:R-:W4:Y:S01]  /*dbd0*/  LDC R14, c[0x0][0x248] ;  /* 0x00009200ff0e7b82 */ /* 0x000f220000000800 */
[----:B------:R0:W-:Y:S01]  /*dbe0*/  @P6 STG.E.U8 desc[UR10][R10.64], R17 ;  /* 0x000000110a006986 */ /* 0x0001e2000c10110a */
[----:B------:R-:W-:-:S02]  /*dbf0*/  IADD3 R8, P6, R12, R36, RZ ;  /* 0x000000240c087210 */ /* 0x000fc40007fde0ff */
[CC--:B-1----:R-:W-:Y:S02]  /*dc00*/  IADD3 R4, P4, R9.reuse, R36.reuse, RZ ;  /* 0x0000002409047210 */ /* 0x0c2fe40007f9e0ff */
[----:B------:R-:W-:Y:S02]  /*dc10*/  PRMT R15, R24, 0x7771, RZ ;  /* 0x00007771180f7816 */ /* 0x000fe400000000ff */
[----:B------:R-:W1:Y:S01]  /*dc20*/  LDC R16, c[0x0][0x248] ;  /* 0x00009200ff107b82 */ /* 0x000e620000000800 */
[-C--:B------:R-:W-:Y:S02]  /*dc30*/  LEA.HI.X.SX32 R5, R9, R37.reuse, 0x1, P4 ;  /* 0x0000002509057211 */ /* 0x080fe400020f0eff */
[----:B------:R-:W-:Y:S01]  /*dc40*/  ISETP.LT.AND P5, PT, R96, UR4, !P0 ;  /* 0x0000000460007c0c */ /* 0x000fe2000c7a1270 */
[----:B------:R-:W-:Y:S01]  /*dc50*/  ULDC UR4, c[0x0][0x22c] ;  /* 0x00008b0000047ab9 */ /* 0x000fe20000000800 */
[-C--:B------:R-:W-:Y:S01]  /*dc60*/  LEA.HI.X.SX32 R9, R12, R37.reuse, 0x1, P6 ;  /* 0x000000250c097211 */ /* 0x080fe200030f0eff */
[----:B--2---:R-:W-:Y:S01]  /*dc70*/  IMAD R12, R19, 0x2, R12 ;  /* 0x00000002130c7824 */ /* 0x004fe200078e020c */
[----:B---3--:R-:W-:Y:S01]  /*dc80*/  PRMT R13, R25, 0x7771, RZ ;  /* 0x00007771190d7816 */ /* 0x008fe200000000ff */
[----:B------:R-:W-:Y:S01]  /*dc90*/  VIADD R7, R2, 0xae ;  /* 0x000000ae02077836 */ /* 0x000fe20000000000 */
[----:B------:R-:W-:Y:S01]  /*dca0*/  ISETP.LT.AND P4, PT, R95, UR4, !P0 ;  /* 0x000000045f007c0c */ /* 0x000fe2000c781270 */
[----:B------:R2:W-:Y:S01]  /*dcb0*/  @P3 STG.E.U8 desc[UR10][R4.64], R15 ;  /* 0x0000000f04003986 */ /* 0x0005e2000c10110a */
[----:B------:R-:W-:Y:S01]  /*dcc0*/  ULDC UR4, c[0x0][0x248] ;  /* 0x0000920000047ab9 */ /* 0x000fe20000000800 */
[----:B0-----:R-:W0:Y:S01]  /*dcd0*/  LDC R17, c[0x0][0x248] ;  /* 0x00009200ff117b82 */ /* 0x001e220000000800 */
[C---:B------:R-:W-:Y:S01]  /*dce0*/  IMAD R10, R7.reuse, UR4, RZ ;  /* 0x00000004070a7c24 */ /* 0x040fe2000f8e02ff */
[----:B------:R3:W-:Y:S01]  /*dcf0*/  @P2 STG.E.U8 desc[UR10][R8.64], R13 ;  /* 0x0000000d08002986 */ /* 0x0007e2000c10110a */
[CC--:B------:R-:W-:Y:S01]  /*dd00*/  IADD3 R6, P2, R12.reuse, R36.reuse, RZ ;  /* 0x000000240c067210 */ /* 0x0c0fe20007f5e0ff */
[----:B------:R-:W-:Y:S01]  /*dd10*/  ULDC UR4, c[0x0][0x22c] ;  /* 0x00008b0000047ab9 */ /* 0x000fe20000000800 */
[----:B------:R-:W-:Y:S01]  /*dd20*/  ISETP.LT.AND P6, PT, R7, UR5, !P0 ;  /* 0x0000000507007c0c */ /* 0x000fe2000c7c1270 */
[----:B------:R-:W-:Y:S01]  /*dd30*/  ULDC UR5, c[0x0][0x22c] ;  /* 0x00008b0000057ab9 */ /* 0x000fe20000000800 */
[----:B------:R-:W-:Y:S01]  /*dd40*/  LEA.HI.X.SX32 R7, R12, R37, 0x1, P2 ;  /* 0x000000250c077211 */ /* 0x000fe200010f0eff */
[----:B------:R-:W1:Y:S01]  /*dd50*/  LDC R19, c[0x0][0x248] ;  /* 0x00009200ff137b82 */ /* 0x000e620000000800 */
[----:B--2---:R-:W-:-:S04]  /*dd60*/  IADD3 R4, P2, R10, R36, RZ ;  /* 0x000000240a047210 */ /* 0x004fc80007f5e0ff */
[----:B------:R-:W-:-:S03]  /*dd70*/  LEA.HI.X.SX32 R5, R10, R37, 0x1, P2 ;  /* 0x000000250a057211 */ /* 0x000fc600010f0eff */
[----:B------:R-:W2:Y:S01]  /*dd80*/  LDC R10, c[0x0][0x248] ;  /* 0x00009200ff0a7b82 */ /* 0x000ea20000000800 */
[----:B------:R-:W-:Y:S01]  /*dd90*/  PRMT R11, R26, 0x7771, RZ ;  /* 0x000077711a0b7816 */ /* 0x000fe200000000ff */
[----:B------:R-:W-:-:S06]  /*dda0*/  IMAD R12, R21, 0x4, R12 ;  /* 0x00000004150c7824 */ /* 0x000fcc00078e020c */
[----:B------:R-:W1:Y:S01]  /*ddb0*/  LDC R15, c[0x0][0x248] ;  /* 0x00009200ff0f7b82 */ /* 0x000e620000000800 */
[----:B------:R0:W-:Y:S01]  /*ddc0*/  @P1 STG.E.U8 desc[UR10][R6.64], R11 ;  /* 0x0000000b06001986 */ /* 0x0001e2000c10110a */
[C---:B---3--:R-:W-:Y:S02]  /*ddd0*/  IADD3 R8, P1, R12.reuse, R36, RZ ;  /* 0x000000240c087210 */ /* 0x048fe40007f3e0ff */
[----:B------:R-:W-:Y:S02]  /*dde0*/  PRMT R13, R27, 0x7771, RZ ;  /* 0x000077711b0d7816 */ /* 0x000fe400000000ff */
[----:B------:R-:W-:Y:S02]  /*ddf0*/  LEA.HI.X.SX32 R9, R12, R37, 0x1, P1 ;  /* 0x000000250c097211 */ /* 0x000fe400008f0eff */
[----:B------:R-:W-:Y:S01]  /*de00*/  ISETP.LT.AND P3, PT, R91, UR6, !P0 ;  /* 0x000000065b007c0c */ /* 0x000fe2000c761270 */
[----:B------:R4:W-:Y:S01]  /*de10*/  @P6 STG.E.U8 desc[UR10][R4.64], R13 ;  /* 0x0000000d04006986 */ /* 0x0009e2000c10110a */
[----:B------:R-:W-:Y:S01]  /*de20*/  ISETP.LT.AND P2, PT, R81, UR4, !P0 ;  /* 0x0000000451007c0c */ /* 0x000fe2000c741270 */
[----:B------:R-:W-:Y:S01]  /*de30*/  ULDC UR4, c[0x0][0x22c] ;  /* 0x00008b0000047ab9 */ /* 0x000fe20000000800 */
[----:B------:R-:W3:Y:S01]  /*de40*/  LDC R21, c[0x0][0x248] ;  /* 0x00009200ff157b82 */ /* 0x000ee20000000800 */
[----:B0-----:R-:W-:Y:S01]  /*de50*/  IMAD R7, R17, 0x2, R12 ;  /* 0x0000000211077824 */ /* 0x001fe200078e020c */
[----:B------:R-:W-:Y:S01]  /*de60*/  PRMT R11, R24, 0x7772, RZ ;  /* 0x00007772180b7816 */ /* 0x000fe200000000ff */
[----:B------:R-:W-:-:S05]  /*de70*/  ULDC UR6, c[0x0][0x22c] ;  /* 0x00008b0000067ab9 */ /* 0x000fca0000000800 */
[----:B------:R-:W0:Y:S01]  /*de80*/  LDC R12, c[0x0][0x248] ;  /* 0x00009200ff0c7b82 */ /* 0x000e220000000800 */
[----:B------:R-:W-:Y:S01]  /*de90*/  IADD3 R6, P6, R7, R36, RZ ;  /* 0x0000002407067210 */ /* 0x000fe20007fde0ff */
[----:B----4-:R-:W-:-:S03]  /*dea0*/  IMAD R5, R14, 0x2, R7 ;  /* 0x000000020e057824 */ /* 0x010fc600078e0207 */
[----:B------:R-:W-:-:S03]  /*deb0*/  LEA.HI.X.SX32 R7, R7, R37, 0x1, P6 ;  /* 0x0000002507077211 */ /* 0x000fc600030f0eff */
[----:B------:R-:W4:Y:S01]  /*dec0*/  LDC R14, c[0x0][0x248] ;  /* 0x00009200ff0e7b82 */ /* 0x000f220000000800 */
[-C--:B------:R-:W-:Y:S01]  /*ded0*/  IADD3 R4, P6, R5, R36.reuse, RZ ;  /* 0x0000002405047210 */ /* 0x080fe20007fde0ff */
[----:B--2---:R-:W-:Y:S01]  /*dee0*/  IMAD R10, R10, 0x2, R5 ;  /* 0x000000020a0a7824 */ /* 0x004fe200078e0205 */
[----:B------:R2:W-:Y:S01]  /*def0*/  @P5 STG.E.U8 desc[UR10][R8.64], R11 ;  /* 0x0000000b08005986 */ /* 0x0005e2000c10110a */
[----:B------:R-:W-:Y:S02]  /*df00*/  PRMT R13, R25, 0x7772, RZ ;  /* 0x00007772190d7816 */ /* 0x000fe400000000ff */
[-C--:B------:R-:W-:Y:S02]  /*df10*/  LEA.HI.X.SX32 R5, R5, R37.reuse, 0x1, P6 ;  /* 0x0000002505057211 */ /* 0x080fe400030f0eff */
[----:B------:R-:W-:Y:S02]  /*df20*/  ISETP.LT.AND P1, PT, R87, UR4, !P0 ;  /* 0x0000000457007c0c */ /* 0x000fe4000c721270 */
[----:B------:R-:W-:Y:S01]  /*df30*/  PRMT R17, R26, 0x7772, RZ ;  /* 0x000077721a117816 */ /* 0x000fe200000000ff */
[----:B------:R3:W-:Y:S01]  /*df40*/  @P4 STG.E.U8 desc[UR10][R6.64], R13 ;  /* 0x0000000d06004986 */ /* 0x0007e2000c10110a */
[----:B------:R-:W-:Y:S01]  /*df50*/  ULDC UR4, c[0x0][0x22c] ;  /* 0x00008b0000047ab9 */ /* 0x000fe20000000800 */
[C---:B--2---:R-:W-:Y:S01]  /*df60*/  IADD3 R8, P6, R10.reuse, R36, RZ ;  /* 0x000000240a087210 */ /* 0x044fe20007fde0ff */
[----:B-1----:R-:W-:Y:S01]  /*df70*/  IMAD R11, R15, 0x2, R10 ;  /* 0x000000020f0b7824 */ /* 0x002fe200078e020a */
[----:B------:R1:W-:Y:S02]  /*df80*/  @P3 STG.E.U8 desc[UR10][R4.64], R17 ;  /* 0x0000001104003986 */ /* 0x0003e4000c10110a */
[----:B------:R-:W-:-:S02]  /*df90*/  LEA.HI.X.SX32 R9, R10, R37, 0x1, P6 ;  /* 0x000000250a097211 */ /* 0x000fc400030f0eff */
[-C--:B---3--:R-:W-:Y:S02]  /*dfa0*/  IADD3 R6, P6, R11, R36.reuse, RZ ;  /* 0x000000240b067210 */ /* 0x088fe40007fde0ff */
[----:B------:R-:W-:Y:S02]  /*dfb0*/  PRMT R15, R27, 0x7772, RZ ;  /* 0x000077721b0f7816 */ /* 0x000fe400000000ff */
[----:B------:R-:W-:Y:S01]  /*dfc0*/  ISETP.LT.AND P5, PT, R90, UR4, !P0 ;  /* 0x000000045a007c0c */ /* 0x000fe2000c7a1270 */
[----:B------:R-:W-:Y:S01]  /*dfd0*/  ULDC UR4, c[0x0][0x22c] ;  /* 0x00008b0000047ab9 */ /* 0x000fe20000000800 */
[----:B-1----:R-:W1:Y:S01]  /*dfe0*/  LDC R17, c[0x0][0x248] ;  /* 0x00009200ff117b82 */ /* 0x002e620000000800 */
[-C--:B------:R-:W-:Y:S01]  /*dff0*/  LEA.HI.X.SX32 R7, R11, R37.reuse, 0x1, P6 ;  /* 0x000000250b077211 */ /* 0x080fe200030f0eff */
[----:B0-----:R-:W-:Y:S01]  /*e000*/  IMAD R11, R12, 0x2, R11 ;  /* 0x000000020c0b7824 */ /* 0x001fe200078e020b */
[----:B------:R-:W-:Y:S01]  /*e010*/  PRMT R13, R24, 0x7773, RZ ;  /* 0x00007773180d7816 */ /* 0x000fe200000000ff */
[----:B------:R-:W-:Y:S01]  /*e020*/  @P2 STG.E.U8 desc[UR10][R8.64], R15 ;  /* 0x0000000f08002986 */ /* 0x000fe2000c10110a */
[----:B------:R-:W-:Y:S01]  /*e030*/  ISETP.LT.AND P4, PT, R85, UR4, !P0 ;  /* 0x0000000455007c0c */ /* 0x000fe2000c781270 */
[----:B------:R-:W-:Y:S01]  /*e040*/  ULDC UR4, c[0x0][0x22c] ;  /* 0x00008b0000047ab9 */ /* 0x000fe20000000800 */
[----:B------:R-:W-:Y:S01]  /*e050*/  VIADD R10, R2, 0xbe ;  /* 0x000000be020a7836 */ /* 0x000fe20000000000 */
[----:B------:R0:W-:Y:S01]  /*e060*/  @P1 STG.E.U8 desc[UR10][R6.64], R13 ;  /* 0x0000000d06001986 */ /* 0x0001e2000c10110a */
[----:B------:R-:W-:Y:S01]  /*e070*/  ISETP.LT.AND P3, PT, R88, UR4, !P0 ;  /* 0x0000000458007c0c */ /* 0x000fe2000c761270 */
[----:B------:R-:W-:Y:S01]  /*e080*/  ULDC UR4, c[0x0][0x22c] ;  /* 0x00008b0000047ab9 */ /* 0x000fe20000000800 */
[-C--:B------:R-:W-:Y:S01]  /*e090*/  IADD3 R4, P1, R11, R36.reuse, RZ ;  /* 0x000000240b047210 */ /* 0x080fe20007f3e0ff */
[----:B----4-:R-:W-:Y:S01]  /*e0a0*/  IMAD R12, R14, 0x2, R11 ;  /* 0x000000020e0c7824 */ /* 0x010fe200078e020b */
[----:B------:R-:W-:Y:S01]  /*e0b0*/  ISETP.LT.AND P2, PT, R89, UR4, !P0 ;  /* 0x0000000459007c0c */ /* 0x000fe2000c741270 */
[----:B------:R-:W-:Y:S01]  /*e0c0*/  ULDC UR4, c[0x0][0x248] ;  /* 0x0000920000047ab9 */ /* 0x000fe20000000800 */
[----:B------:R-:W-:Y:S01]  /*e0d0*/  LEA.HI.X.SX32 R5, R11, R37, 0x1, P1 ;  /* 0x000000250b057211 */ /* 0x000fe200008f0eff */
[----:B------:R-:W2:Y:S01]  /*e0e0*/  LDC R14, c[0x0][0x248] ;  /* 0x00009200ff0e7b82 */ /* 0x000ea20000000800 */
[C---:B------:R-:W-:Y:S01]  /*e0f0*/  ISETP.LT.AND P1, PT, R10.reuse, UR5, !P0 ;  /* 0x000000050a007c0c */ /* 0x040fe2000c721270 */
[----:B------:R-:W-:Y:S01]  /*e100*/  IMAD R10, R10, UR4, RZ ;  /* 0x000000040a0a7c24 */ /* 0x000fe2000f8e02ff */
[----:B0-----:R-:W-:Y:S01]  /*e110*/  IADD3 R6, P6, R12, R36, RZ ;  /* 0x000000240c067210 */ /* 0x001fe20007fde0ff */
[----:B------:R-:W-:-:S04]  /*e120*/  ULDC UR4, c[0x0][0x22c] ;  /* 0x00008b0000047ab9 */ /* 0x000fc80000000800 */
[----:B------:R-:W0:Y:S01]  /*e130*/  LDC R13, c[0x0][0x248] ;  /* 0x00009200ff0d7b82 */ /* 0x000e220000000800 */
[-C--:B------:R-:W-:Y:S01]  /*e140*/  LEA.HI.X.SX32 R7, R12, R37.reuse, 0x1, P6 ;  /* 0x000000250c077211 */ /* 0x080fe200030f0eff */
[----:B------:R-:W-:Y:S01]  /*e150*/  ULDC UR5, c[0x0][0x22c] ;  /* 0x00008b0000057ab9 */ /* 0x000fe20000000800 */
[----:B------:R-:W-:Y:S02]  /*e160*/  IADD3 R8, P6, R10, R36, RZ ;  /* 0x000000240a087210 */ /* 0x000fe40007fde0ff */
[----:B------:R-:W-:Y:S02]  /*e170*/  PRMT R25, R25, 0x7773, RZ ;  /* 0x0000777319197816 */ /* 0x000fe400000000ff */
[----:B------:R-:W-:Y:S01]  /*e180*/  PRMT R11, R26, 0x7773, RZ ;  /* 0x000077731a0b7816 */ /* 0x000fe200000000ff */
[----:B-1----:R-:W-:Y:S01]  /*e190*/  IMAD R12, R17, 0x4, R12 ;  /* 0x00000004110c7824 */ /* 0x002fe200078e020c */
[----:B------:R-:W-:Y:S02]  /*e1a0*/  PRMT R27, R27, 0x7773, RZ ;  /* 0x000077731b1b7816 */ /* 0x000fe400000000ff */
[----:B------:R-:W-:Y:S01]  /*e1b0*/  LEA.HI.X.SX32 R9, R10, R37, 0x1, P6 ;  /* 0x000000250a097211 */ /* 0x000fe200030f0eff */
[----:B------:R1:W-:Y:S01]  /*e1c0*/  @P5 STG.E.U8 desc[UR10][R4.64], R25 ;  /* 0x0000001904005986 */ /* 0x0003e2000c10110a */
[----:B------:R-:W-:Y:S01]  /*e1d0*/  IMAD R10, R19, 0x2, R12 ;  /* 0x00000002130a7824 */ /* 0x000fe200078e020c */
[----:B------:R-:W-:Y:S01]  /*e1e0*/  ISETP.LT.AND P5, PT, R78, UR6, !P0 ;  /* 0x000000064e007c0c */ /* 0x000fe2000c7a1270 */
[----:B------:R-:W3:Y:S01]  /*e1f0*/  LDC R19, c[0x0][0x248] ;  /* 0x00009200ff137b82 */ /* 0x000ee20000000800 */
[----:B------:R4:W-:Y:S01]  /*e200*/  @P4 STG.E.U8 desc[UR10][R6.64], R11 ;  /* 0x0000000b06004986 */ /* 0x0009e2000c10110a */
[----:B------:R-:W-:Y:S01]  /*e210*/  PRMT R15, R28, 0x7770, RZ ;  /* 0x000077701c0f7816 */ /* 0x000fe200000000ff */
[----:B------:R-:W-:-:S02]  /*e220*/  ULDC UR6, c[0x0][0x22c] ;  /* 0x00008b0000067ab9 */ /* 0x000fc40000000800 */
[----:B------:R0:W-:Y:S01]  /*e230*/  @P1 STG.E.U8 desc[UR10][R8.64], R27 ;  /* 0x0000001b08001986 */ /* 0x0001e2000c10110a */
[CC--:B-1----:R-:W-:Y:S02]  /*e240*/  IADD3 R4, P1, R12.reuse, R36.reuse, RZ ;  /* 0x000000240c047210 */ /* 0x0c2fe40007f3e0ff */
[----:B------:R-:W1:Y:S02]  /*e250*/  LDC R25, c[0x0][0x248] ;  /* 0x00009200ff197b82 */ /* 0x000e640000000800 */
[----:B------:R-:W-:Y:S02]  /*e260*/  LEA.HI.X.SX32 R5, R12, R37, 0x1, P1 ;  /* 0x000000250c057211 */ /* 0x000fe400008f0eff */
[----:B----4-:R-:W-:Y:S01]  /*e270*/  IADD3 R6, P6, R10, R36, RZ ;  /* 0x000000240a067210 */ /* 0x010fe20007fde0ff */
[----:B0-----:R-:W-:-:S03]  /*e280*/  IMAD R9, R13, 0x2, R10 ;  /* 0x000000020d097824 */ /* 0x001fc600078e020a */
[----:B------:R-:W0:Y:S01]  /*e290*/  LDC R12, c[0x0][0x248] ;  /* 0x00009200ff0c7b82 */ /* 0x000e220000000800 */
[----:B------:R-:W-:Y:S01]  /*e2a0*/  LEA.HI.X.SX32 R7, R10, R37, 0x1, P6 ;  /* 0x000000250a077211 */ /* 0x000fe200030f0eff */
[----:B--2---:R-:W-:Y:S01]  /*e2b0*/  IMAD R10, R14, 0x2, R9 ;  /* 0x000000020e0a7824 */ /* 0x004fe200078e0209 */
[----:B------:R-:W-:-:S05]  /*e2c0*/  IADD3 R8, P6, R9, R36, RZ ;  /* 0x0000002409087210 */ /* 0x000fca0007fde0ff */
[----:B------:R-:W2:Y:S01]  /*e2d0*/  LDC R14, c[0x0][0x248] ;  /* 0x00009200ff0e7b82 */ /* 0x000ea20000000800 */
[----:B------:R-:W-:Y:S02]  /*e2e0*/  PRMT R13, R29, 0x7770, RZ ;  /* 0x000077701d0d7816 */ /* 0x000fe400000000ff */
[----:B------:R-:W-:Y:S02]  /*e2f0*/  LEA.HI.X.SX32 R9, R9, R37, 0x1, P6 ;  /* 0x0000002509097211 */ /* 0x000fe400030f0eff */
[----:B------:R-:W-:Y:S01]  /*e300*/  PRMT R17, R30, 0x7770, RZ ;  /* 0x000077701e117816 */ /* 0x000fe200000000ff */
[----:B------:R4:W-:Y:S01]  /*e310*/  @P3 STG.E.U8 desc[UR10][R4.64], R15 ;  /* 0x0000000f04003986 */ /* 0x0009e2000c10110a */
[----:B------:R-:W-:Y:S01]  /*e320*/  IMAD R11, R21, 0x2, R10 ;  /* 0x00000002150b7824 */ /* 0x000fe200078e020a */
[----:B------:R-:W-:Y:S01]  /*e330*/  ISETP.LT.AND P4, PT, R83, UR4, !P0 ;  /* 0x0000000453007c0c */ /* 0x000fe2000c781270 */
[----:B------:R-:W-:Y:S01]  /*e340*/  ULDC UR4, c[0x0][0x22c] ;  /* 0x00008b0000047ab9 */ /* 0x000fe20000000800 */
[----:B------:R-:W-:Y:S01]  /*e350*/  @P2 STG.E.U8 desc[UR10][R6.64], R13 ;  /* 0x0000000d06002986 */ /* 0x000fe2000c10110a */
[----:B------:R-:W1:Y:S03]  /*e360*/  LDC R21, c[0x0][0x248] ;  /* 0x00009200ff157b82 */ /* 0x000e660000000800 */
[----:B------:R3:W-:Y:S01]  /*e370*/  @P5 STG.E.U8 desc[UR10][R8.64], R17 ;  /* 0x0000001108005986 */ /* 0x0007e2000c10110a */
[----:B----4-:R-:W-:-:S04]  /*e380*/  IADD3 R4, P6, R10, R36, RZ ;  /* 0x000000240a047210 */ /* 0x010fc80007fde0ff */
[-C--:B------:R-:W-:Y:S01]  /*e390*/  LEA.HI.X.SX32 R5, R10, R37.reuse, 0x1, P6 ;  /* 0x000000250a057211 */ /* 0x080fe200030f0eff */
[----:B---3--:R-:W3:Y:S01]  /*e3a0*/  LDC R17, c[0x0][0x248] ;  /* 0x00009200ff117b82 */ /* 0x008ee20000000800 */
[-C--:B------:R-:W-:Y:S02]  /*e3b0*/  IADD3 R6, P6, R11, R36.reuse, RZ ;  /* 0x000000240b067210 */ /* 0x080fe40007fde0ff */
[----:B------:R-:W-:Y:S01]  /*e3c0*/  ISETP.LT.AND P1, PT, R77, UR4, !P0 ;  /* 0x000000044d007c0c */ /* 0x000fe2000c721270 */
[----:B------:R-:W-:Y:S01]  /*e3d0*/  ULDC UR4, c[0x0][0x22c] ;  /* 0x00008b0000047ab9 */ /* 0x000fe20000000800 */
[-C--:B------:R-:W-:Y:S01]  /*e3e0*/  LEA.HI.X.SX32 R7, R11, R37.reuse, 0x1, P6 ;  /* 0x000000250b077211 */ /* 0x080fe200030f0eff */
[----:B0-----:R-:W-:Y:S01]  /*e3f0*/  IMAD R11, R12, 0x2, R11 ;  /* 0x000000020c0b7824 */ /* 0x001fe200078e020b */
[----:B------:R-:W-:Y:S01]  /*e400*/  ISETP.LT.AND P3, PT, R82, UR4, !P0 ;  /* 0x0000000452007c0c */ /* 0x000fe2000c761270 */
[----:B------:R-:W-:Y:S01]  /*e410*/  ULDC UR4, c[0x0][0x22c] ;  /* 0x00008b0000047ab9 */ /* 0x000fe20000000800 */
[----:B------:R-:W-:Y:S01]  /*e420*/  PRMT R15, R31, 0x7770, RZ ;  /* 0x000077701f0f7816 */ /* 0x000fe200000000ff */
[----:B--2---:R-:W-:Y:S01]  /*e430*/  IMAD R12, R14, 0x2, R11 ;  /* 0x000000020e0c7824 */ /* 0x004fe200078e020b */
[-C--:B------:R-:W-:Y:S01]  /*e440*/  IADD3 R8, P6, R11, R36.reuse, RZ ;  /* 0x000000240b087210 */ /* 0x080fe20007fde0ff */
[----:B------:R-:W-:Y:S01]  /*e450*/  VIADD R10, R2, 0xce ;  /* 0x000000ce020a7836 */ /* 0x000fe20000000000 */
[----:B------:R-:W-:Y:S01]  /*e460*/  ISETP.LT.AND P2, PT, R76, UR4, !P0 ;  /* 0x000000044c007c0c */ /* 0x000fe2000c741270 */
[----:B------:R-:W-:Y:S01]  /*e470*/  ULDC UR4, c[0x0][0x22c] ;  /* 0x00008b0000047ab9 */ /* 0x000fe20000000800 */
[----:B------:R-:W-:Y:S01]  /*e480*/  PRMT R13, R28, 0x7771, RZ ;  /* 0x000077711c0d7816 */ /* 0x000fe200000000ff */
[----:B------:R0:W-:Y:S01]  /*e490*/  @P4 STG.E.U8 desc[UR10][R4.64], R15 ;  /* 0x0000000f04004986 */ /* 0x0001e2000c10110a */
[----:B------:R-:W-:Y:S01]  /*e4a0*/  ISETP.LT.AND P5, PT, R79, UR4, !P0 ;  /* 0x000000044f007c0c */ /* 0x000fe2000c7a1270 */
[----:B------:R-:W-:Y:S01]  /*e4b0*/  ULDC UR4, c[0x0][0x22c] ;  /* 0x00008b0000047ab9 */ /* 0x000fe20000000800 */
[-C--:B------:R-:W-:Y:S01]  /*e4c0*/  LEA.HI.X.SX32 R9, R11, R37.reuse, 0x1, P6 ;  /* 0x000000250b097211 */ /* 0x080fe200030f0eff */
[----:B------:R2:W-:Y:S01]  /*e4d0*/  @P1 STG.E.U8 desc[UR10][R6.64], R13 ;  /* 0x0000000d06001986 */ /* 0x0005e2000c10110a */
[----:B------:R-:W-:Y:S01]  /*e4e0*/  ISETP.LT.AND P4, PT, R80, UR4, !P0 ;  /* 0x0000000450007c0c */ /* 0x000fe2000c781270 */
[----:B------:R-:W-:Y:S01]  /*e4f0*/  ULDC UR4, c[0x0][0x248] ;  /* 0x0000920000047ab9 */ /* 0x000fe20000000800 */
[----:B------:R-:W-:Y:S01]  /*e500*/  ISETP.LT.AND P1, PT, R10, UR5, !P0 ;  /* 0x000000050a007c0c */ /* 0x000fe2000c721270 */
[----:B------:R-:W4:Y:S01]  /*e510*/  LDC R14, c[0x0][0x248] ;  /* 0x00009200ff0e7b82 */ /* 0x000f220000000800 */
[-C--:B0-----:R-:W-:Y:S01]  /*e520*/  IADD3 R4, P6, R12, R36.reuse, RZ ;  /* 0x000000240c047210 */ /* 0x081fe20007fde0ff */
[----:B------:R-:W-:Y:S01]  /*e530*/  IMAD R10, R10, UR4, RZ ;  /* 0x000000040a0a7c24 */ /* 0x000fe2000f8e02ff */
[----:B------:R-:W-:Y:S01]  /*e540*/  PRMT R15, R29, 0x7771, RZ ;  /* 0x000077711d0f7816 */ /* 0x000fe200000000ff */
[----:B------:R-:W-:Y:S01]  /*e550*/  ULDC UR4, c[0x0][0x22c] ;  /* 0x00008b0000047ab9 */ /* 0x000fe20000000800 */
[----:B------:R-:W-:Y:S01]  /*e560*/  LEA.HI.X.SX32 R5, R12, R37, 0x1, P6 ;  /* 0x000000250c057211 */ /* 0x000fe200030f0eff */
[----:B---3--:R-:W-:Y:S01]  /*e570*/  IMAD R12, R17, 0x4, R12 ;  /* 0x00000004110c7824 */ /* 0x008fe200078e020c */
[----:B--2---:R-:W-:Y:S01]  /*e580*/  PRMT R13, R30, 0x7771, RZ ;  /* 0x000077711e0d7816 */ /* 0x004fe200000000ff */
[----:B------:R-:W0:Y:S01]  /*e590*/  LDC R17, c[0x0][0x248] ;  /* 0x00009200ff117b82 */ /* 0x000e220000000800 */
[----:B------:R2:W-:Y:S01]  /*e5a0*/  @P3 STG.E.U8 desc[UR10][R8.64], R15 ;  /* 0x0000000f08003986 */ /* 0x0005e2000c10110a */
[----:B------:R-:W-:Y:S01]  /*e5b0*/  IADD3 R6, P3, R10, R36, RZ ;  /* 0x000000240a067210 */ /* 0x000fe20007f7e0ff */
[----:B------:R-:W-:-:S03]  /*e5c0*/  ULDC UR5, c[0x0][0x22c] ;  /* 0x00008b0000057ab9 */ /* 0x000fc60000000800 */
[----:B------:R-:W-:Y:S01]  /*e5d0*/  LEA.HI.X.SX32 R7, R10, R37, 0x1, P3 ;  /* 0x000000250a077211 */ /* 0x000fe200018f0eff */
[----:B------:R-:W-:Y:S01]  /*e5e0*/  IMAD R10, R19, 0x2, R12 ;  /* 0x00000002130a7824 */ /* 0x000fe200078e020c */
[----:B------:R3:W-:Y:S01]  /*e5f0*/  @P2 STG.E.U8 desc[UR10][R4.64], R13 ;  /* 0x0000000d04002986 */ /* 0x0007e2000c10110a */
[----:B--2---:R-:W-:-:S04]  /*e600*/  IADD3 R8, P3, R12, R36, RZ ;  /* 0x000000240c087210 */ /* 0x004fc80007f7e0ff */
[-C--:B------:R-:W-:Y:S02]  /*e610*/  LEA.HI.X.SX32 R9, R12, R37.reuse, 0x1, P3 ;  /* 0x000000250c097211 */ /* 0x080fe400018f0eff */
[----:B------:R-:W-:Y:S01]  /*e620*/  PRMT R11, R31, 0x7771, RZ ;  /* 0x000077711f0b7816 */ /* 0x000fe200000000ff */
[----:B------:R-:W2:Y:S01]  /*e630*/  LDC R12, c[0x0][0x248] ;  /* 0x00009200ff0c7b82 */ /* 0x000ea20000000800 */
[-C--:B---3--:R-:W-:Y:S02]  /*e640*/  IADD3 R4, P3, R10, R36.reuse, RZ ;  /* 0x000000240a047210 */ /* 0x088fe40007f7e0ff */
[----:B------:R-:W-:Y:S02]  /*e650*/  PRMT R13, R28, 0x7772, RZ ;  /* 0x000077721c0d7816 */ /* 0x000fe400000000ff */
[----:B------:R-:W-:Y:S01]  /*e660*/  LEA.HI.X.SX32 R5, R10, R37, 0x1, P3 ;  /* 0x000000250a057211 */ /* 0x000fe200018f0eff */
[----:B-1----:R-:W-:Y:S01]  /*e670*/  IMAD R10, R21, 0x2, R10 ;  /* 0x00000002150a7824 */ /* 0x002fe200078e020a */
[----:B------:R-:W-:Y:S01]  /*e680*/  PRMT R15, R29, 0x7772, RZ ;  /* 0x000077721d0f7816 */ /* 0x000fe200000000ff */
[----:B------:R1:W-:Y:S01]  /*e690*/  @P1 STG.E.U8 desc[UR10][R6.64], R11 ;  /* 0x0000000b06001986 */ /* 0x0003e2000c10110a */
[----:B------:R-:W-:Y:S01]  /*e6a0*/  ISETP.LT.AND P6, PT, R71, UR6, !P0 ;  /* 0x0000000647007c0c */ /* 0x000fe2000c7c1270 */
[----:B------:R-:W3:Y:S01]  /*e6b0*/  LDC R21, c[0x0][0x248] ;  /* 0x00009200ff157b82 */ /* 0x000ee20000000800 */
[----:B------:R-:W-:Y:S01]  /*e6c0*/  ISETP.LT.AND P2, PT, R74, UR4, !P0 ;  /* 0x000000044a007c0c */ /* 0x000fe2000c741270 */
[----:B------:R4:W-:Y:S01]  /*e6d0*/  @P5 STG.E.U8 desc[UR10][R8.64], R13 ;  /* 0x0000000d08005986 */ /* 0x0009e2000c10110a */
[----:B------:R-:W-:Y:S01]  /*e6e0*/  PRMT R19, R30, 0x7772, RZ ;  /* 0x000077721e137816 */ /* 0x000fe200000000ff */
[----:B------:R-:W-:Y:S01]  /*e6f0*/  ULDC UR4, c[0x0][0x22c] ;  /* 0x00008b0000047ab9 */ /* 0x000fe20000000800 */
[----:B------:R-:W-:Y:S01]  /*e700*/  PRMT R29, R29, 0x7773, RZ ;  /* 0x000077731d1d7816 */ /* 0x000fe200000000ff */
[----:B------:R-:W-:Y:S01]  /*e710*/  @P4 STG.E.U8 desc[UR10][R4.64], R15 ;  /* 0x0000000f04004986 */ /* 0x000fe2000c10110a */
[----:B------:R-:W-:Y:S01]  /*e720*/  ULDC UR6, c[0x0][0x22c] ;  /* 0x00008b0000067ab9 */ /* 0x000fe20000000800 */
[----:B-1----:R-:W-:Y:S01]  /*e730*/  IADD3 R6, P4, R10, R36, RZ ;  /* 0x000000240a067210 */ /* 0x002fe20007f9e0ff */
[----:B0-----:R-:W-:-:S03]  /*e740*/  IMAD R11, R17, 0x2, R10 ;  /* 0x00000002110b7824 */ /* 0x001fc600078e020a */
[-C--:B------:R-:W-:Y:S02]  /*e750*/  LEA.HI.X.SX32 R7, R10, R37.reuse, 0x1, P4 ;  /* 0x000000250a077211 */ /* 0x080fe400020f0eff */
[-C--:B----4-:R-:W-:Y:S02]  /*e760*/  IADD3 R8, P4, R11, R36.reuse, RZ ;  /* 0x000000240b087210 */ /* 0x090fe40007f9e0ff */
[----:B------:R-:W-:Y:S02]  /*e770*/  PRMT R17, R31, 0x7772, RZ ;  /* 0x000077721f117816 */ /* 0x000fe400000000ff */
[----:B------:R-:W-:Y:S01]  /*e780*/  LEA.HI.X.SX32 R9, R11, R37, 0x1, P4 ;  /* 0x000000250b097211 */ /* 0x000fe200020f0eff */
[----:B------:R0:W-:Y:S01]  /*e790*/  @P6 STG.E.U8 desc[UR10][R6.64], R19 ;  /* 0x0000001306006986 */ /* 0x0001e2000c10110a */
[----:B------:R-:W-:Y:S01]  /*e7a0*/  ISETP.LT.AND P1, PT, R75, UR4, !P0 ;  /* 0x000000044b007c0c */ /* 0x000fe2000c721270 */
[----:B------:R-:W-:Y:S01]  /*e7b0*/  IMAD R13, R14, 0x2, R11 ;  /* 0x000000020e0d7824 */ /* 0x000fe200078e020b */
[----:B------:R-:W-:Y:S01]  /*e7c0*/  ULDC UR4, c[0x0][0x22c] ;  /* 0x00008b0000047ab9 */ /* 0x000fe20000000800 */
[----:B------:R1:W-:Y:S01]  /*e7d0*/  @P2 STG.E.U8 desc[UR10][R8.64], R17 ;  /* 0x0000001108002986 */ /* 0x0003e2000c10110a */
[----:B------:R-:W-:Y:S01]  /*e7e0*/  ISETP.LT.AND P5, PT, R73, UR4, !P0 ;  /* 0x0000000449007c0c */ /* 0x000fe2000c7a1270 */
[----:B------:R-:W-:Y:S01]  /*e7f0*/  ULDC UR4, c[0x0][0x22c] ;  /* 0x00008b0000047ab9 */ /* 0x000fe20000000800 */
[----:B--2---:R-:W-:Y:S01]  /*e800*/  IMAD R14, R12, 0x2, R13 ;  /* 0x000000020c0e7824 */ /* 0x004fe200078e020d */
[----:B------:R2:W4:Y:S01]  /*e810*/  LDS.128 R4, [R3] ;  /* 0x0000000003047984 */ /* 0x0005220000000c00 */
[----:B------:R-:W-:Y:S01]  /*e820*/  ISETP.LT.AND P3, PT, R72, UR4, !P0 ;  /* 0x0000000448007c0c */ /* 0x000fe2000c761270 */
[----:B------:R-:W-:Y:S01]  /*e830*/  ULDC UR4, c[0x0][0x22c] ;  /* 0x00008b0000047ab9 */ /* 0x000fe20000000800 */
[----:B0-----:R-:W0:Y:S01]  /*e840*/  LDC R19, c[0x0][0x248] ;  /* 0x00009200ff137b82 */ /* 0x001e220000000800 */
[----:B------:R-:W-:-:S07]  /*e850*/  IADD3 R10, P2, R13, R36, RZ ;  /* 0x000000240d0a7210 */ /* 0x000fce0007f5e0ff */
[----:B-1----:R-:W1:Y:S01]  /*e860*/  LDC R17, c[0x0][0x248] ;  /* 0x00009200ff117b82 */ /* 0x002e620000000800 */
[----:B------:R-:W-:Y:S01]  /*e870*/  ISETP.LT.AND P4, PT, R69, UR4, !P0 ;  /* 0x0000000445007c0c */ /* 0x000fe2000c781270 */
[----:B------:R-:W-:Y:S01]  /*e880*/  ULDC UR4, c[0x0][0x22c] ;  /* 0x00008b0000047ab9 */ /* 0x000fe20000000800 */
[-C--:B------:R-:W-:Y:S01]  /*e890*/  IADD3 R12, P6, R14, R36.reuse, RZ ;  /* 0x000000240e0c7210 */ /* 0x080fe20007fde0ff */
[----:B------:R-:W-:Y:S01]  /*e8a0*/  VIADD R9, R2, 0xde ;  /* 0x000000de02097836 */ /* 0x000fe20000000000 */
[-C--:B------:R-:W-:Y:S02]  /*e8b0*/  LEA.HI.X.SX32 R11, R13, R37.reuse, 0x1, P2 ;  /* 0x000000250d0b7211 */ /* 0x080fe400010f0eff */
[----:B------:R-:W-:Y:S01]  /*e8c0*/  ISETP.LT.AND P2, PT, R56, UR4, !P0 ;  /* 0x0000000438007c0c */ /* 0x000fe2000c741270 */
[----:B------:R-:W-:Y:S01]  /*e8d0*/  ULDC UR4, c[0x0][0x248] ;  /* 0x0000920000047ab9 */ /* 0x000fe20000000800 */
[----:B------:R-:W-:Y:S02]  /*e8e0*/  PRMT R15, R28, 0x7773, RZ ;  /* 0x000077731c0f7816 */ /* 0x000fe400000000ff */
[----:B------:R-:W-:Y:S01]  /*e8f0*/  LEA.HI.X.SX32 R13, R14, R37, 0x1, P6 ;  /* 0x000000250e0d7211 */ /* 0x000fe200030f0eff */
[----:B---3--:R-:W-:Y:S01]  /*e900*/  IMAD R14, R21, 0x2, R14 ;  /* 0x00000002150e7824 */ /* 0x008fe200078e020e */
[C---:B------:R-:W-:Y:S01]  /*e910*/  ISETP.LT.AND P6, PT, R9.reuse, UR5, !P0 ;  /* 0x0000000509007c0c */ /* 0x040fe2000c7c1270 */
[----:B--2---:R-:W-:Y:S01]  /*e920*/  IMAD R3, R9, UR4, RZ ;  /* 0x0000000409037c24 */ /* 0x004fe2000f8e02ff */
[----:B------:R2:W-:Y:S01]  /*e930*/  @P1 STG.E.U8 desc[UR10][R10.64], R15 ;  /* 0x0000000f0a001986 */ /* 0x0005e2000c10110a */
[----:B------:R-:W-:Y:S01]  /*e940*/  PRMT R31, R31, 0x7773, RZ ;  /* 0x000077731f1f7816 */ /* 0x000fe200000000ff */
[----:B------:R-:W-:Y:S01]  /*e950*/  ULDC UR4, c[0x0][0x22c] ;  /* 0x00008b0000047ab9 */ /* 0x000fe20000000800 */
[----:B------:R-:W-:Y:S01]  /*e960*/  IADD3 R8, P1, R14, R36, RZ ;  /* 0x000000240e087210 */ /* 0x000fe20007f3e0ff */
[----:B------:R3:W-:Y:S01]  /*e970*/  @P5 STG.E.U8 desc[UR10][R12.64], R29 ;  /* 0x0000001d0c005986 */ /* 0x0007e2000c10110a */
[----:B------:R-:W-:-:S02]  /*e980*/  ULDC UR5, c[0x0][0x22c] ;  /* 0x00008b0000057ab9 */ /* 0x000fc40000000800 */
[-C--:B------:R-:W-:Y:S02]  /*e990*/  LEA.HI.X.SX32 R9, R14, R37.reuse, 0x1, P1 ;  /* 0x000000250e097211 */ /* 0x080fe400008f0eff */
[----:B--2---:R-:W-:Y:S02]  /*e9a0*/  IADD3 R10, P5, R3, R36, RZ ;  /* 0x00000024030a7210 */ /* 0x004fe40007fbe0ff */
[----:B------:R-:W-:Y:S01]  /*e9b0*/  PRMT R15, R30, 0x7773, RZ ;  /* 0x000077731e0f7816 */ /* 0x000fe200000000ff */
[----:B-1----:R-:W-:Y:S01]  /*e9c0*/  IMAD R14, R17, 0x4, R14 ;  /* 0x00000004110e7824 */ /* 0x002fe200078e020e */
[----:B------:R-:W-:-:S03]  /*e9d0*/  LEA.HI.X.SX32 R11, R3, R37, 0x1, P5 ;  /* 0x00000025030b7211 */ /* 0x000fc600028f0eff */
[----:B------:R1:W-:Y:S01]  /*e9e0*/  @P3 STG.E.U8 desc[UR10][R8.64], R15 ;  /* 0x0000000f08003986 */ /* 0x0003e2000c10110a */
[----:B0-----:R-:W-:-:S03]  /*e9f0*/  IMAD R3, R19, 0x2, R14 ;  /* 0x0000000213037824 */ /* 0x001fc600078e020e */
[----:B------:R0:W-:Y:S01]  /*ea00*/  @P6 STG.E.U8 desc[UR10][R10.64], R31 ;  /* 0x0000001f0a006986 */ /* 0x0001e2000c10110a */
[----:B---3--:R-:W-:-:S04]  /*ea10*/  IADD3 R12, P6, R14, R36, RZ ;  /* 0x000000240e0c7210 */ /* 0x008fc80007fde0ff */
[-C--:B------:R-:W-:Y:S01]  /*ea20*/  LEA.HI.X.SX32 R13, R14, R37.reuse, 0x1, P6 ;  /* 0x000000250e0d7211 */ /* 0x080fe200030f0eff */
[----:B------:R-:W-:Y:S02]  /*ea30*/  IMAD R14, R16, 0x2, R3 ;  /* 0x00000002100e7824 */ /* 0x000fe400078e0203 */
[----:B------:R-:W2:Y:S01]  /*ea40*/  LDC R16, c[0x0][0x248] ;  /* 0x00009200ff107b82 */ /* 0x000ea20000000800 */
[C---:B-1----:R-:W-:Y:S02]  /*ea50*/  IADD3 R8, P6, R3.reuse, R36, RZ ;  /* 0x0000002403087210 */ /* 0x042fe40007fde0ff */
[----:B----4-:R-:W-:Y:S02]  /*ea60*/  PRMT R21, R4, 0x7770, RZ ;  /* 0x0000777004157816 */ /* 0x010fe400000000ff */
[----:B------:R-:W-:Y:S01]  /*ea70*/  LEA.HI.X.SX32 R9, R3, R37, 0x1, P6 ;  /* 0x0000002503097211 */ /* 0x000fe200030f0eff */
[----:B------:R-:W-:Y:S01]  /*ea80*/  IMAD R3, R23, 0x2, R14 ;  /* 0x0000000217037824 */ /* 0x000fe200078e020e */
[----:B------:R-:W-:-:S02]  /*ea90*/  ISETP.LT.AND P1, PT, R57, UR6, !P0 ;  /* 0x0000000639007c0c */ /* 0x000fc4000c721270 */
[----:B------:R-:W-:Y:S01]  /*eaa0*/  ISETP.LT.AND P5, PT, R58, UR4, !P0 ;  /* 0x000000043a007c0c */ /* 0x000fe2000c7a1270 */
[----:B------:R1:W-:Y:S01]  /*eab0*/  @P4 STG.E.U8 desc[UR10][R12.64], R21 ;  /* 0x000000150c004986 */ /* 0x0003e2000c10110a */
[CC--:B0-----:R-:W-:Y:S01]  /*eac0*/  IADD3 R10, P6, R14.reuse, R36.reuse, RZ ;  /* 0x000000240e0a7210 */ /* 0x0c1fe20007fde0ff */
[----:B------:R-:W0:Y:S01]  /*ead0*/  LDC R23, c[0x0][0x248] ;  /* 0x00009200ff177b82 */ /* 0x000e220000000800 */
[----:B------:R-:W-:Y:S01]  /*eae0*/  PRMT R19, R5, 0x7770, RZ ;  /* 0x0000777005137816 */ /* 0x000fe200000000ff */
[----:B------:R-:W-:Y:S01]  /*eaf0*/  ULDC UR4, c[0x0][0x22c] ;  /* 0x00008b0000047ab9 */ /* 0x000fe20000000800 */
[-C--:B------:R-:W-:Y:S01]  /*eb00*/  LEA.HI.X.SX32 R11, R14, R37.reuse, 0x1, P6 ;  /* 0x000000250e0b7211 */ /* 0x080fe200030f0eff */
[----:B------:R-:W-:Y:S01]  /*eb10*/  ULDC UR6, c[0x0][0x22c] ;  /* 0x00008b0000067ab9 */ /* 0x000fe20000000800 */
[-C--:B------:R-:W-:Y:S02]  /*eb20*/  IADD3 R14, P6, R3, R36.reuse, RZ ;  /* 0x00000024030e7210 */ /* 0x080fe40007fde0ff */
[----:B------:R-:W-:Y:S01]  /*eb30*/  ISETP.LT.AND P3, PT, R59, UR5, !P0 ;  /* 0x000000053b007c0c */ /* 0x000fe2000c761270 */
[----:B-1----:R-:W-:Y:S01]  /*eb40*/  IMAD R12, R18, 0x2, R3 ;  /* 0x00000002120c7824 */ /* 0x002fe200078e0203 */
[----:B------:R-:W-:Y:S01]  /*eb50*/  PRMT R17, R6, 0x7770, RZ ;  /* 0x0000777006117816 */ /* 0x000fe200000000ff */
[----:B------:R1:W-:Y:S01]  /*eb60*/  @P2 STG.E.U8 desc[UR10][R8.64], R19 ;  /* 0x0000001308002986 */ /* 0x0003e2000c10110a */
[----:B------:R-:W-:Y:S01]  /*eb70*/  LEA.HI.X.SX32 R15, R3, R37, 0x1, P6 ;  /* 0x00000025030f7211 */ /* 0x000fe200030f0eff */
[----:B------:R-:W-:Y:S01]  /*eb80*/  IMAD R3, R25, 0x2, R12 ;  /* 0x0000000219037824 */ /* 0x000fe200078e020c */
[----:B------:R-:W-:Y:S01]  /*eb90*/  PRMT R13, R7, 0x7770, RZ ;  /* 0x00007770070d7816 */ /* 0x000fe200000000ff */
[----:B------:R3:W-:Y:S01]  /*eba0*/  @P1 STG.E.U8 desc[UR10][R10.64], R17 ;  /* 0x000000110a001986 */ /* 0x0007e2000c10110a */
[----:B------:R-:W-:Y:S01]  /*ebb0*/  ISETP.LT.AND P4, PT, R60, UR4, !P0 ;  /* 0x000000043c007c0c */ /* 0x000fe2000c781270 */
[----:B------:R-:W-:Y:S01]  /*ebc0*/  ULDC UR4, c[0x0][0x22c] ;  /* 0x00008b0000047ab9 */ /* 0x000fe20000000800 */
[----:B------:R-:W-:Y:S01]  /*ebd0*/  PRMT R21, R4, 0x7771, RZ ;  /* 0x0000777104157816 */ /* 0x000fe200000000ff */
[----:B------:R4:W-:Y:S01]  /*ebe0*/  @P5 STG.E.U8 desc[UR10][R14.64], R13 ;  /* 0x0000000d0e005986 */ /* 0x0009e2000c10110a */
[----:B------:R-:W-:Y:S01]  /*ebf0*/  ULDC UR5, c[0x0][0x22c] ;  /* 0x00008b0000057ab9 */ /* 0x000fe20000000800 */
[----:B------:R-:W0:Y:S01]  /*ec00*/  LDC R18, c[0x0][0x248] ;  /* 0x00009200ff127b82 */ /* 0x000e220000000800 */
[----:B-1----:R-:W-:Y:S01]  /*ec10*/  IADD3 R8, P6, R12, R36, RZ ;  /* 0x000000240c087210 */ /* 0x002fe20007fde0ff */
[----:B--2---:R-:W-:-:S03]  /*ec20*/  IMAD R16, R16, 0x2, R3 ;  /* 0x0000000210107824 */ /* 0x004fc600078e0203 */
[-C--:B------:R-:W-:Y:S02]  /*ec30*/  LEA.HI.X.SX32 R9, R12, R37.reuse, 0x1, P6 ;  /* 0x000000250c097211 */ /* 0x080fe400030f0eff */
[-C--:B---3--:R-:W-:Y:S01]  /*ec40*/  IADD3 R10, P5, R3, R36.reuse, RZ ;  /* 0x00000024030a7210 */ /* 0x088fe20007fbe0ff */
[----:B------:R-:W1:Y:S01]  /*ec50*/  LDC R25, c[0x0][0x248] ;  /* 0x00009200ff197b82 */ /* 0x000e620000000800 */
[----:B------:R-:W-:Y:S01]  /*ec60*/  ISETP.LT.AND P2, PT, R61, UR4, !P0 ;  /* 0x000000043d007c0c */ /* 0x000fe2000c741270 */
[----:B------:R-:W-:Y:S01]  /*ec70*/  ULDC UR4, c[0x0][0x22c] ;  /* 0x00008b0000047ab9 */ /* 0x000fe20000000800 */
[----:B------:R-:W-:Y:S01]  /*ec80*/  LEA.HI.X.SX32 R11, R3, R37, 0x1, P5 ;  /* 0x00000025030b7211 */ /* 0x000fe200028f0eff */
[----:B------:R2:W-:Y:S01]  /*ec90*/  @P3 STG.E.U8 desc[UR10][R8.64], R21 ;  /* 0x0000001508003986 */ /* 0x0005e2000c10110a */
[----:B------:R-:W-:Y:S01]  /*eca0*/  ISETP.LT.AND P1, PT, R62, UR4, !P0 ;  /* 0x000000043e007c0c */ /* 0x000fe2000c721270 */
[----:B------:R-:W-:Y:S01]  /*ecb0*/  VIADD R3, R2, 0xee ;  /* 0x000000ee02037836 */ /* 0x000fe20000000000 */
[----:B------:R-:W-:Y:S01]  /*ecc0*/  IADD3 R12, P3, R16, R36, RZ ;  /* 0x00000024100c7210 */ /* 0x000fe20007f7e0ff */
[----:B------:R-:W-:Y:S01]  /*ecd0*/  ULDC UR4, c[0x0][0x22c] ;  /* 0x00008b0000047ab9 */ /* 0x000fe20000000800 */
[----:B------:R-:W-:-:S02]  /*ece0*/  PRMT R19, R5, 0x7771, RZ ;  /* 0x0000777105137816 */ /* 0x000fc400000000ff */
[----:B------:R-:W-:Y:S01]  /*ecf0*/  ISETP.LT.AND P6, PT, R63, UR4, !P0 ;  /* 0x000000043f007c0c */ /* 0x000fe2000c7c1270 */
[----:B------:R-:W-:Y:S01]  /*ed00*/  ULDC UR4, c[0x0][0x248] ;  /* 0x0000920000047ab9 */ /* 0x000fe20000000800 */
[----:B----4-:R-:W-:Y:S01]  /*ed10*/  LEA.HI.X.SX32 R13, R16, R37, 0x1, P3 ;  /* 0x00000025100d7211 */ /* 0x010fe200018f0eff */
[----:B------:R3:W-:Y:S01]  /*ed20*/  @P4 STG.E.U8 desc[UR10][R10.64], R19 ;  /* 0x000000130a004986 */ /* 0x0007e2000c10110a */
[----:B------:R-:W-:Y:S01]  /*ed30*/  PRMT R17, R6, 0x7771, RZ ;  /* 0x0000777106117816 */ /* 0x000fe200000000ff */
[----:B--2---:R-:W2:Y:S01]  /*ed40*/  LDC R21, c[0x0][0x248] ;  /* 0x00009200ff157b82 */ /* 0x004ea20000000800 */
[C---:B------:R-:W-:Y:S01]  /*ed50*/  ISETP.LT.AND P3, PT, R3.reuse, UR5, !P0 ;  /* 0x0000000503007c0c */ /* 0x040fe2000c761270 */
[----:B------:R-:W-:Y:S01]  /*ed60*/  IMAD R3, R3, UR4, RZ ;  /* 0x0000000403037c24 */ /* 0x000fe2000f8e02ff */
[----:B------:R-:W-:Y:S01]  /*ed70*/  PRMT R15, R7, 0x7771, RZ ;  /* 0x00007771070f7816 */ /* 0x000fe200000000ff */
[----:B------:R4:W-:Y:S01]  /*ed80*/  @P2 STG.E.U8 desc[UR10][R12.64], R17 ;  /* 0x000000110c002986 */ /* 0x0009e2000c10110a */
[----:B0-----:R-:W-:Y:S01]  /*ed90*/  IMAD R16, R23, 0x4, R16 ;  /* 0x0000000417107824 */ /* 0x001fe200078e0210 */
[----:B------:R-:W-:-:S02]  /*eda0*/  ULDC UR4, c[0x0][0x22c] ;  /* 0x00008b0000047ab9 */ /* 0x000fc40000000800 */
[----:B---3--:R-:W0:Y:S01]  /*edb0*/  LDC R19, c[0x0][0x248] ;  /* 0x00009200ff137b82 */ /* 0x008e220000000800 */
[----:B------:R-:W-:Y:S01]  /*edc0*/  IADD3 R8, P2, R3, R36, RZ ;  /* 0x0000002403087210 */ /* 0x000fe20007f5e0ff */
[----:B------:R-:W-:-:S03]  /*edd0*/  ULDC UR5, c[0x0][0x22c] ;  /* 0x00008b0000057ab9 */ /* 0x000fc60000000800 */
[-C--:B------:R-:W-:Y:S02]  /*ede0*/  LEA.HI.X.SX32 R9, R3, R37.reuse, 0x1, P2 ;  /* 0x0000002503097211 */ /* 0x080fe400010f0eff */
[----:B------:R-:W-:Y:S01]  /*edf0*/  IADD3 R10, P2, R16, R36, RZ ;  /* 0x00000024100a7210 */ /* 0x000fe20007f5e0ff */
[----:B----4-:R-:W3:Y:S01]  /*ee00*/  LDC R17, c[0x0][0x248] ;  /* 0x00009200ff117b82 */ /* 0x010ee20000000800 */
[----:B------:R-:W-:Y:S02]  /*ee10*/  PRMT R3, R4, 0x7772, RZ ;  /* 0x0000777204037816 */ /* 0x000fe400000000ff */
[----:B------:R-:W-:Y:S01]  /*ee20*/  LEA.HI.X.SX32 R11, R16, R37, 0x1, P2 ;  /* 0x00000025100b7211 */ /* 0x000fe200010f0eff */
[----:B-1----:R-:W-:-:S04]  /*ee30*/  IMAD R16, R25, 0x2, R16 ;  /* 0x0000000219107824 */ /* 0x002fc800078e0210 */
[----:B------:R-:W1:Y:S01]  /*ee40*/  LDC R23, c[0x0][0x248] ;  /* 0x00009200ff177b82 */ /* 0x000e620000000800 */
[----:B------:R-:W-:Y:S01]  /*ee50*/  ISETP.LT.AND P4, PT, R65, UR4, !P0 ;  /* 0x0000000441007c0c */ /* 0x000fe2000c781270 */
[----:B------:R-:W-:Y:S01]  /*ee60*/  ULDC UR4, c[0x0][0x22c] ;  /* 0x00008b0000047ab9 */ /* 0x000fe20000000800 */
[----:B------:R4:W-:Y:S01]  /*ee70*/  @P3 STG.E.U8 desc[UR10][R8.64], R15 ;  /* 0x0000000f08003986 */ /* 0x0009e2000c10110a */
[----:B------:R-:W-:Y:S01]  /*ee80*/  ISETP.LT.AND P3, PT, R66, UR4, !P0 ;  /* 0x0000000442007c0c */ /* 0x000fe2000c761270 */
[----:B------:R-:W-:Y:S02]  /*ee90*/  ULDC UR4, c[0x0][0x22c] ;  /* 0x00008b0000047ab9 */ /* 0x000fe40000000800 */
[----:B------:R2:W-:Y:S01]  /*eea0*/  @P1 STG.E.U8 desc[UR10][R10.64], R3 ;  /* 0x000000030a001986 */ /* 0x0005e2000c10110a */
[C---:B------:R-:W-:Y:S02]  /*eeb0*/  IADD3 R12, P1, R16.reuse, R36, RZ ;  /* 0x00000024100c7210 */ /* 0x040fe40007f3e0ff */
[----:B------:R-:W-:Y:S01]  /*eec0*/  ISETP.LT.AND P2, PT, R67, UR4, !P0 ;  /* 0x0000000443007c0c */ /* 0x000fe2000c741270 */
[----:B------:R-:W-:Y:S01]  /*eed0*/  ULDC UR4, c[0x0][0x22c] ;  /* 0x00008b0000047ab9 */ /* 0x000fe20000000800 */
[----:B------:R-:W-:Y:S01]  /*eee0*/  LEA.HI.X.SX32 R13, R16, R37, 0x1, P1 ;  /* 0x00000025100d7211 */ /* 0x000fe200008f0eff */
[----:B0-----:R-:W-:Y:S01]  /*eef0*/  IMAD R16, R19, 0x2, R16 ;  /* 0x0000000213107824 */ /* 0x001fe200078e0210 */
[----:B----4-:R-:W-:-:S02]  /*ef00*/  PRMT R15, R5, 0x7772, RZ ;  /* 0x00007772050f7816 */ /* 0x010fc400000000ff */
[----:B------:R-:W-:Y:S01]  /*ef10*/  ISETP.LT.AND P1, PT, R0, UR4, !P0 ;  /* 0x0000000400007c0c */ /* 0x000fe2000c721270 */
[----:B------:R-:W-:Y:S01]  /*ef20*/  VIADD R0, R2, 0xfe ;  /* 0x000000fe02007836 */ /* 0x000fe20000000000 */
[----:B------:R-:W-:Y:S01]  /*ef30*/  ISETP.LT.AND P5, PT, R64, UR6, !P0 ;  /* 0x0000000640007c0c */ /* 0x000fe2000c7a1270 */
[----:B------:R0:W-:Y:S01]  /*ef40*/  @P6 STG.E.U8 desc[UR10][R12.64], R15 ;  /* 0x0000000f0c006986 */ /* 0x0001e2000c10110a */
[----:B--2---:R-:W-:Y:S01]  /*ef50*/  IMAD R10, R21, 0x2, R16 ;  /* 0x00000002150a7824 */ /* 0x004fe200078e0210 */
[-C--:B------:R-:W-:Y:S01]  /*ef60*/  IADD3 R2, P6, R16, R36.reuse, RZ ;  /* 0x0000002410027210 */ /* 0x080fe20007fde0ff */
[----:B------:R-:W-:Y:S01]  /*ef70*/  ULDC UR4, c[0x0][0x248] ;  /* 0x0000920000047ab9 */ /* 0x000fe20000000800 */
[C---:B------:R-:W-:Y:S01]  /*ef80*/  ISETP.LT.AND P0, PT, R0.reuse, UR5, !P0 ;  /* 0x0000000500007c0c */ /* 0x040fe2000c701270 */
[----:B------:R-:W-:Y:S01]  /*ef90*/  IMAD R14, R0, UR4, RZ ;  /* 0x00000004000e7c24 */ /* 0x000fe2000f8e02ff */
[----:B------:R-:W-:Y:S01]  /*efa0*/  LEA.HI.X.SX32 R3, R16, R37, 0x1, P6 ;  /* 0x0000002510037211 */ /* 0x000fe200030f0eff */
[----:B---3--:R-:W-:Y:S01]  /*efb0*/  IMAD R0, R17, 0x2, R10 ;  /* 0x0000000211007824 */ /* 0x008fe200078e020a */
[----:B------:R-:W-:-:S02]  /*efc0*/  IADD3 R8, P6, R10, R36, RZ ;  /* 0x000000240a087210 */ /* 0x000fc40007fde0ff */
[----:B------:R-:W-:Y:S01]  /*efd0*/  PRMT R21, R6, 0x7772, RZ ;  /* 0x0000777206157816 */ /* 0x000fe200000000ff */
[----:B-1----:R-:W-:Y:S01]  /*efe0*/  IMAD R11, R23, 0x2, R0 ;  /* 0x00000002170b7824 */ /* 0x002fe200078e0200 */
[----:B------:R-:W-:Y:S02]  /*eff0*/  LEA.HI.X.SX32 R9, R10, R37, 0x1, P6 ;  /* 0x000000250a097211 */ /* 0x000fe400030f0eff */
[----:B------:R-:W-:Y:S01]  /*f000*/  PRMT R19, R7, 0x7772, RZ ;  /* 0x0000777207137816 */ /* 0x000fe200000000ff */
[----:B0-----:R-:W-:Y:S01]  /*f010*/  IMAD R12, R18, 0x2, R11 ;  /* 0x00000002120c7824 */ /* 0x001fe200078e020b */
[----:B------:R-:W-:Y:S02]  /*f020*/  PRMT R17, R4, 0x7773, RZ ;  /* 0x0000777304117816 */ /* 0x000fe400000000ff */
[----:B------:R-:W-:Y:S01]  /*f030*/  IADD3 R4, P6, R0, R36, RZ ;  /* 0x0000002400047210 */ /* 0x000fe20007fde0ff */
[----:B------:R0:W-:Y:S01]  /*f040*/  @P5 STG.E.U8 desc[UR10][R2.64], R21 ;  /* 0x0000001502005986 */ /* 0x0001e2000c10110a */
[----:B------:R-:W-:-:S02]  /*f050*/  PRMT R13, R6, 0x7773, RZ ;  /* 0x00007773060d7816 */ /* 0x000fc400000000ff */
[----:B------:R-:W-:Y:S01]  /*f060*/  PRMT R15, R5, 0x7773, RZ ;  /* 0x00007773050f7816 */ /* 0x000fe200000000ff */
[----:B------:R1:W-:Y:S01]  /*f070*/  @P4 STG.E.U8 desc[UR10][R8.64], R19 ;  /* 0x0000001308004986 */ /* 0x0003e2000c10110a */
[-C--:B------:R-:W-:Y:S02]  /*f080*/  IADD3 R6, P5, R11, R36.reuse, RZ ;  /* 0x000000240b067210 */ /* 0x080fe40007fbe0ff */
[-C--:B------:R-:W-:Y:S02]  /*f090*/  IADD3 R10, P4, R14, R36.reuse, RZ ;  /* 0x000000240e0a7210 */ /* 0x080fe40007f9e0ff */
[----:B------:R-:W-:Y:S02]  /*f0a0*/  LEA.HI.X.SX32 R5, R0, R37, 0x1, P6 ;  /* 0x0000002500057211 */ /* 0x000fe400030f0eff */
[----:B------:R-:W-:Y:S02]  /*f0b0*/  IADD3 R36, P6, R12, R36, RZ ;  /* 0x000000240c247210 */ /* 0x000fe40007fde0ff */
[----:B0-----:R-:W-:-:S02]  /*f0c0*/  PRMT R3, R7, 0x7773, RZ ;  /* 0x0000777307037816 */ /* 0x001fc400000000ff */
[-C--:B------:R-:W-:Y:S02]  /*f0d0*/  LEA.HI.X.SX32 R7, R11, R37.reuse, 0x1, P5 ;  /* 0x000000250b077211 */ /* 0x080fe400028f0eff */
[-C--:B------:R-:W-:Y:S02]  /*f0e0*/  LEA.HI.X.SX32 R11, R14, R37.reuse, 0x1, P4 ;  /* 0x000000250e0b7211 */ /* 0x080fe400020f0eff */
[----:B------:R-:W-:Y:S01]  /*f0f0*/  LEA.HI.X.SX32 R37, R12, R37, 0x1, P6 ;  /* 0x000000250c257211 */ /* 0x000fe200030f0eff */
[----:B------:R1:W-:Y:S04]  /*f100*/  @P3 STG.E.U8 desc[UR10][R4.64], R17 ;  /* 0x0000001104003986 */ /* 0x0003e8000c10110a */
[----:B------:R1:W-:Y:S04]  /*f110*/  @P2 STG.E.U8 desc[UR10][R6.64], R15 ;  /* 0x0000000f06002986 */ /* 0x0003e8000c10110a */
[----:B------:R1:W-:Y:S01]  /*f120*/  @P1 STG.E.U8 desc[UR10][R36.64], R13 ;  /* 0x0000000d24001986 */ /* 0x0003e2000c10110a */
[----:B------:R-:W-:Y:S05]  /*f130*/  @!P0 EXIT ;  /* 0x000000000000894d */ /* 0x000fea0003800000 */
[----:B------:R-:W-:Y:S01]  /*f140*/  STG.E.U8 desc[UR10][R10.64], R3 ;  /* 0x000000030a007986 */ /* 0x000fe2000c10110a */
[----:B------:R-:W-:Y:S05]  /*f150*/  EXIT ;  /* 0x000000000000794d */ /* 0x000fea0003800000 */
.L_x_2:
[----:B------:R-:W-:-:S00]  /*f160*/  BRA `(.L_x_2) ;  /* 0xfffffffc00fc7947 */ /* 0x000fc0000383ffff */
[----:B------:R-:W-:-:S00]  /*f170*/  NOP ;  /* 0x0000000000007918 */ /* 0x000fc00000000000 */
        /* <DEDUP_REMOVED lines=8> */
.L_x_3:


//--------------------- .nv.shared.matmul_kernel  --------------------------
	.section	.nv.shared.matmul_kernel,"aw",@nobits
	.sectionflags	@""
	.align	16
	.zero		1024


//--------------------- .nv.shared.reserved.0     --------------------------
	.section	.nv.shared.reserved.0,"aw",@nobits
	.weak		__nv_reservedSMEM_offset_0_alias
	.size		__nv_reservedSMEM_offset_0_alias, 0, 0
	.other		__nv_reservedSMEM_offset_0_alias,@"STO_CUDA_RESERVED_SHARED STV_DEFAULT"
__nv_reservedSMEM_offset_0_alias:
	.zero		0


//--------------------- .nv.constant0.matmul_kernel --------------------------
	.section	.nv.constant0.matmul_kernel,"a",@progbits
	.sectionflags	@""
	.align	4
.nv.constant0.matmul_kernel:
	.zero		608


//--------------------- SYMBOLS --------------------------

	.type		.nv.reservedSmem.offset0,@object
	.size		.nv.reservedSmem.offset0,0x4
